def matmul_kernel(
    a_ptr,
    b_ptr,
    c_ptr,
    M,
    N,
    K,
    stride_am,
    stride_ak,
    stride_bk,
    stride_bn,
    stride_cm,
    stride_cn,
    BLOCK_M: tl.constexpr,
    BLOCK_N: tl.constexpr,
    BLOCK_K: tl.constexpr,
    GROUP_M: tl.constexpr,
):
    pid = tl.program_id(axis=0)
    num_pid_m = tl.cdiv(M, BLOCK_M)
    num_pid_n = tl.cdiv(N, BLOCK_N)
    num_pid_in_group = GROUP_M * num_pid_n
    group_id = pid // num_pid_in_group
    first_pid_m = group_id * GROUP_M
    group_size_m = min(num_pid_m - first_pid_m, GROUP_M)
    pid_m = first_pid_m + ((pid % num_pid_in_group) % group_size_m)
    pid_n = (pid % num_pid_in_group) // group_size_m

    offs_am = (pid_m * BLOCK_M + tl.arange(0, BLOCK_M)) % M
    offs_bn = (pid_n * BLOCK_N + tl.arange(0, BLOCK_N)) % N
    offs_k = tl.arange(0, BLOCK_K)
    a_ptrs = a_ptr + offs_am[:, None] * stride_am + offs_k[None, :] * stride_ak
    b_ptrs = b_ptr + offs_k[:, None] * stride_bk + offs_bn[None, :] * stride_bn

    acc = tl.zeros((BLOCK_M, BLOCK_N), dtype=tl.float32)
    for kk in range(0, tl.cdiv(K, BLOCK_K)):
        a = tl.load(a_ptrs, mask=offs_k[None, :] < K - kk * BLOCK_K, other=0.0)
        b = tl.load(b_ptrs, mask=offs_k[:, None] < K - kk * BLOCK_K, other=0.0)
        acc = tl.dot(a, b, acc)
        a_ptrs += BLOCK_K * stride_ak
        b_ptrs += BLOCK_K * stride_bk

    c = acc.to(c_ptr.dtype.element_ty)
    offs_cm = pid_m * BLOCK_M + tl.arange(0, BLOCK_M)
    offs_cn = pid_n * BLOCK_N + tl.arange(0, BLOCK_N)
    c_ptrs = c_ptr + offs_cm[:, None] * stride_cm + offs_cn[None, :] * stride_cn
    mask = (offs_cm[:, None] < M) & (offs_cn[None, :] < N)
    tl.store(c_ptrs, c, mask=mask)

# config = {"BLOCK_K": 256, "BLOCK_M": 512, "BLOCK_N": 64, "GROUP_M": 8, "arch": "sm_100", "dtype": "fp16", "num_ctas": 1, "num_stages": 3, "num_warps": 4}
# arch = sm_100


// ===== COMPILED SASS (sm_100a) =====

	.target	sm_100a

	.elftype	@"ET_EXEC"


//--------------------- .note.nv.tkinfo           --------------------------
	.section	.note.nv.tkinfo,"",@"SHT_NOTE"
	.sectionflags	@"SHF_NOTE_NV_TKINFO"
	.tkinfo
        /*0018*/ 	.word	0x00000081
        /*0030*/ 	.string	""
        /*0030*/ 	.string	"ptxas-blackwell"
        /*0030*/ 	.string	"Cuda compilation tools, release 12.9, V12.9.86"
        /*0030*/ 	.string	"Build cuda_12.9.r12.9/compiler.36037853_0"
        /*0030*/ 	.string	"-v  -suppress-debug-info  -lineinfo  -arch sm_100a "



//--------------------- .note.nv.cuver            --------------------------
	.section	.note.nv.cuver,"",@"SHT_NOTE"
	.sectionflags	@"SHF_NOTE_NV_CUVER"
        /*0018*/ 	.short	0x0001
        /*001a*/ 	.short	0x0064
        /*001c*/ 	.short	0x0001
        /*001e*/ 	.short	0x0000
        /*0020*/ 	.short	0x0001
        /*0022*/ 	.short	0x0000


//--------------------- .nv.info                  --------------------------
	.section	.nv.info,"",@"SHT_CUDA_INFO"
	.align	4


	//----- nvinfo : EIATTR_REGCOUNT
	.align		4
        /*0000*/ 	.byte	0x04, 0x2f
        /*0002*/ 	.short	(.L_4 - .L_3)
	.align		4
.L_3:
        /*0004*/ 	.word	index@(matmul_kernel)
        /*0008*/ 	.word	0x00000060


	//----- nvinfo : EIATTR_FRAME_SIZE
	.align		4
.L_4:
        /*000c*/ 	.byte	0x04, 0x11
        /*000e*/ 	.short	(.L_6 - .L_5)
	.align		4
.L_5:
        /*0010*/ 	.word	index@($__internal_2_$__cuda_sm10x_tcgen05_guardrail_trap_unallocated_columns_being_dealloced)
        /*0014*/ 	.word	0x00006890


	//----- nvinfo : EIATTR_FRAME_SIZE
	.align		4
.L_6:
        /*0018*/ 	.byte	0x04, 0x11
        /*001a*/ 	.short	(.L_8 - .L_7)
	.align		4
.L_7:
        /*001c*/ 	.word	index@($__internal_1_$__cuda_sm10x_tcgen05_guardrail_trap_phase_invalid_during_alloc)
        /*0020*/ 	.word	0x00006890


	//----- nvinfo : EIATTR_FRAME_SIZE
	.align		4
.L_8:
        /*0024*/ 	.byte	0x04, 0x11
        /*0026*/ 	.short	(.L_10 - .L_9)
	.align		4
.L_9:
        /*0028*/ 	.word	index@($__internal_0_$__cuda_sm10x_tcgen05_guardrail_trap_col_being_dealloced_not_returned_by_alloc)
        /*002c*/ 	.word	0x00006890


	//----- nvinfo : EIATTR_FRAME_SIZE
	.align		4
.L_10:
        /*0030*/ 	.byte	0x04, 0x11
        /*0032*/ 	.short	(.L_12 - .L_11)
	.align		4
.L_11:
        /*0034*/ 	.word	index@(matmul_kernel)
        /*0038*/ 	.word	0x00006890


	//----- nvinfo : EIATTR_MIN_STACK_SIZE
	.align		4
.L_12:
        /*003c*/ 	.byte	0x04, 0x12
        /*003e*/ 	.short	(.L_14 - .L_13)
	.align		4
.L_13:
        /*0040*/ 	.word	index@(matmul_kernel)
        /*0044*/ 	.word	0x00006890
.L_14:


//--------------------- .nv.info.matmul_kernel    --------------------------
	.section	.nv.info.matmul_kernel,"",@"SHT_CUDA_INFO"
	.sectionflags	@""
	.align	4


	//----- nvinfo : EIATTR_CUDA_API_VERSION
	.align		4
        /*0000*/ 	.byte	0x04, 0x37
        /*0002*/ 	.short	(.L_16 - .L_15)
.L_15:
        /*0004*/ 	.word	0x00000081


	//----- nvinfo : EIATTR_KPARAM_INFO
	.align		4
.L_16:
        /*0008*/ 	.byte	0x04, 0x17
        /*000a*/ 	.short	(.L_18 - .L_17)
.L_17:
        /*000c*/ 	.word	0x00000000
        /*0010*/ 	.short	0x000d
        /*0012*/ 	.short	0x0048
        /*0014*/ 	.byte	0x00, 0xf4, 0x21, 0x00


	//----- nvinfo : EIATTR_KPARAM_INFO
	.align		4
.L_18:
        /*0018*/ 	.byte	0x04, 0x17
        /*001a*/ 	.short	(.L_20 - .L_19)
.L_19:
        /*001c*/ 	.word	0x00000000
        /*0020*/ 	.short	0x000c
        /*0022*/ 	.short	0x0040
        /*0024*/ 	.byte	0x00, 0xf4, 0x21, 0x00


	//----- nvinfo : EIATTR_KPARAM_INFO
	.align		4
.L_20:
        /*0028*/ 	.byte	0x04, 0x17
        /*002a*/ 	.short	(.L_22 - .L_21)
.L_21:
        /*002c*/ 	.word	0x00000000
        /*0030*/ 	.short	0x000b
        /*0032*/ 	.short	0x0038
        /*0034*/ 	.byte	0x00, 0xf0, 0x11, 0x00


	//----- nvinfo : EIATTR_KPARAM_INFO
	.align		4
.L_22:
        /*0038*/ 	.byte	0x04, 0x17
        /*003a*/ 	.short	(.L_24 - .L_23)
.L_23:
        /*003c*/ 	.word	0x00000000
        /*0040*/ 	.short	0x000a
        /*0042*/ 	.short	0x0034
        /*0044*/ 	.byte	0x00, 0xf0, 0x11, 0x00


	//----- nvinfo : EIATTR_KPARAM_INFO
	.align		4
.L_24:
        /*0048*/ 	.byte	0x04, 0x17
        /*004a*/ 	.short	(.L_26 - .L_25)
.L_25:
        /*004c*/ 	.word	0x00000000
        /*0050*/ 	.short	0x0009
        /*0052*/ 	.short	0x0030
        /*0054*/ 	.byte	0x00, 0xf0, 0x11, 0x00


	//----- nvinfo : EIATTR_KPARAM_INFO
	.align		4
.L_26:
        /*0058*/ 	.byte	0x04, 0x17
        /*005a*/ 	.short	(.L_28 - .L_27)
.L_27:
        /*005c*/ 	.word	0x00000000
        /*0060*/ 	.short	0x0008
        /*0062*/ 	.short	0x002c
        /*0064*/ 	.byte	0x00, 0xf0, 0x11, 0x00


	//----- nvinfo : EIATTR_KPARAM_INFO
	.align		4
.L_28:
        /*0068*/ 	.byte	0x04, 0x17
        /*006a*/ 	.short	(.L_30 - .L_29)
.L_29:
        /*006c*/ 	.word	0x00000000
        /*0070*/ 	.short	0x0007
        /*0072*/ 	.short	0x0028
        /*0074*/ 	.byte	0x00, 0xf0, 0x11, 0x00


	//----- nvinfo : EIATTR_KPARAM_INFO
	.align		4
.L_30:
        /*0078*/ 	.byte	0x04, 0x17
        /*007a*/ 	.short	(.L_32 - .L_31)
.L_31:
        /*007c*/ 	.word	0x00000000
        /*0080*/ 	.short	0x0006
        /*0082*/ 	.short	0x0024
        /*0084*/ 	.byte	0x00, 0xf0, 0x11, 0x00


	//----- nvinfo : EIATTR_KPARAM_INFO
	.align		4
.L_32:
        /*0088*/ 	.byte	0x04, 0x17
        /*008a*/ 	.short	(.L_34 - .L_33)
.L_33:
        /*008c*/ 	.word	0x00000000
        /*0090*/ 	.short	0x0005
        /*0092*/ 	.short	0x0020
        /*0094*/ 	.byte	0x00, 0xf0, 0x11, 0x00


	//----- nvinfo : EIATTR_KPARAM_INFO
	.align		4
.L_34:
        /*0098*/ 	.byte	0x04, 0x17
        /*009a*/ 	.short	(.L_36 - .L_35)
.L_35:
        /*009c*/ 	.word	0x00000000
        /*00a0*/ 	.short	0x0004
        /*00a2*/ 	.short	0x001c
        /*00a4*/ 	.byte	0x00, 0xf0, 0x11, 0x00


	//----- nvinfo : EIATTR_KPARAM_INFO
	.align		4
.L_36:
        /*00a8*/ 	.byte	0x04, 0x17
        /*00aa*/ 	.short	(.L_38 - .L_37)
.L_37:
        /*00ac*/ 	.word	0x00000000
        /*00b0*/ 	.short	0x0003
        /*00b2*/ 	.short	0x0018
        /*00b4*/ 	.byte	0x00, 0xf0, 0x11, 0x00


	//----- nvinfo : EIATTR_KPARAM_INFO
	.align		4
.L_38:
        /*00b8*/ 	.byte	0x04, 0x17
        /*00ba*/ 	.short	(.L_40 - .L_39)
.L_39:
        /*00bc*/ 	.word	0x00000000
        /*00c0*/ 	.short	0x0002
        /*00c2*/ 	.short	0x0010
        /*00c4*/ 	.byte	0x00, 0xf4, 0x21, 0x00


	//----- nvinfo : EIATTR_KPARAM_INFO
	.align		4
.L_40:
        /*00c8*/ 	.byte	0x04, 0x17
        /*00ca*/ 	.short	(.L_42 - .L_41)
.L_41:
        /*00cc*/ 	.word	0x00000000
        /*00d0*/ 	.short	0x0001
        /*00d2*/ 	.short	0x0008
        /*00d4*/ 	.byte	0x00, 0xf4, 0x21, 0x00


	//----- nvinfo : EIATTR_KPARAM_INFO
	.align		4
.L_42:
        /*00d8*/ 	.byte	0x04, 0x17
        /*00da*/ 	.short	(.L_44 - .L_43)
.L_43:
        /*00dc*/ 	.word	0x00000000
        /*00e0*/ 	.short	0x0000
        /*00e2*/ 	.short	0x0000
        /*00e4*/ 	.byte	0x00, 0xf4, 0x21, 0x00


	//----- nvinfo : EIATTR_AT_ENTRY_FRAGMENTS
	.align		4
.L_44:
        /*00e8*/ 	.byte	0x04, 0x4f
        /*00ea*/ 	.short	(.L_46 - .L_45)


	//   ....[0]....
.L_45:
        /*00ec*/ 	.word	0x00000004


	//----- nvinfo : EIATTR_RESERVED_SMEM_USED
	.align		4
.L_46:
        /*00f0*/ 	.byte	0x01, 0x41
	.zero		2


	//----- nvinfo : EIATTR_SPARSE_MMA_MASK
	.align		4
        /*00f4*/ 	.byte	0x03, 0x50
        /*00f6*/ 	.short	0x0000


	//----- nvinfo : EIATTR_TCGEN05_1CTA_USED
	.align		4
        /*00f8*/ 	.byte	0x01, 0x51
	.zero		2


	//----- nvinfo : EIATTR_MAXREG_COUNT
	.align		4
        /*00fc*/ 	.byte	0x03, 0x1b
        /*00fe*/ 	.short	0x00ff


	//----- nvinfo : EIATTR_NUM_BARRIERS
	.align		4
        /*0100*/ 	.byte	0x02, 0x4c
        /*0102*/ 	.byte	0x01
	.zero		1


	//----- nvinfo : EIATTR_ANNOTATIONS
	.align		4
        /*0104*/ 	.byte	0x04, 0x55
        /*0106*/ 	.short	(.L_48 - .L_47)


	//   ....[0]....
.L_47:
        /*0108*/ 	.word	0x00000001
        /*010c*/ 	.byte	0x00, 0x32, 0x00, 0x00, 0x01, 0x00, 0x00, 0x00, 0x30, 0x32, 0x00, 0x00, 0x01, 0x00, 0x00, 0x00
        /* <DEDUP_REMOVED lines=1603> */
        /*654c*/ 	.byte	0xf0, 0x16, 0x02, 0x00, 0x01, 0x00, 0x00, 0x00, 0x10, 0x17, 0x02, 0x00


	//----- nvinfo : EIATTR_INT_WARP_WIDE_INSTR_OFFSETS
	.align		4
.L_48:
        /*6558*/ 	.byte	0x04, 0x31
        /*655a*/ 	.short	(.L_50 - .L_49)


	//   ....[0]....
.L_49:
        /*655c*/ 	.word	0x00005770


	//   ....[1]....
        /*6560*/ 	.word	0x000057e0


	//   ....[2]....
        /*6564*/ 	.word	0x00017fd0


	//   ....[3]....
        /*6568*/ 	.word	0x000904f0


	//   ....[4]....
        /*656c*/ 	.word	0x00090530


	//----- nvinfo : EIATTR_COOP_GROUP_MASK_REGIDS
	.align		4
.L_50:
        /*6570*/ 	.byte	0x04, 0x29
        /*6572*/ 	.short	(.L_52 - .L_51)


	//   ....[0]....
.L_51:
        /*6574*/ 	.word	0xffffffff


	//   ....[1]....
        /*6578*/ 	.word	0xffffffff


	//   ....[2]....
        /*657c*/ 	.word	0xffffffff


	//   ....[3]....
        /*6580*/ 	.word	0xffffffff


	//----- nvinfo : EIATTR_COOP_GROUP_INSTR_OFFSETS
	.align		4
.L_52:
        /*6584*/ 	.byte	0x04, 0x28
        /*6586*/ 	.short	(.L_54 - .L_53)


	//   ....[0]....
.L_53:
        /*6588*/ 	.word	0x00000060


	//   ....[1]....
        /*658c*/ 	.word	0x00000320


	//   ....[2]....
        /*6590*/ 	.word	0x00090370


	//   ....[3]....
        /*6594*/ 	.word	0x000905e0


	//----- nvinfo : EIATTR_VRC_CTA_INIT_COUNT
	.align		4
.L_54:
        /*6598*/ 	.byte	0x02, 0x4a
        /*659a*/ 	.byte	0x80
	.zero		1


	//----- nvinfo : EIATTR_MBARRIER_INSTR_OFFSETS
	.align		4
        /*659c*/ 	.byte	0x04, 0x39
        /*659e*/ 	.short	(.L_56 - .L_55)


	//   ....[0]....
.L_55:
        /*65a0*/ 	.word	0x00005850
        /*65a4*/ 	.word	0x000000ff
        /*65a8*/ 	.word	0x00000000
        /*65ac*/ 	.short	0x0100
        /*65ae*/ 	.byte	0x04
	.zero		1


	//   ....[1]....
        /*65b0*/ 	.word	0x00018000
        /*65b4*/ 	.word	0x000000ff
        /*65b8*/ 	.word	0x00090008
        /*65bc*/ 	.short	0x0100
        /*65be*/ 	.byte	0x4c
	.zero		1


	//   ....[2]....
        /*65c0*/ 	.word	0x0002d090
        /*65c4*/ 	.word	0x000000ff
        /*65c8*/ 	.word	0x00000000
        /*65cc*/ 	.short	0x010a
        /*65ce*/ 	.byte	0x04
	.zero		1


	//   ....[3]....
        /*65d0*/ 	.word	0x00086c30
        /*65d4*/ 	.word	0x000000ff
        /*65d8*/ 	.word	0x00000000
        /*65dc*/ 	.short	0x010a
        /*65de*/ 	.byte	0x04
	.zero		1


	//   ....[4]....
        /*65e0*/ 	.word	0x00086ce0
        /*65e4*/ 	.word	0x000000ff
        /*65e8*/ 	.word	0x00090000
        /*65ec*/ 	.short	0x0108
        /*65ee*/ 	.byte	0x4c
	.zero		1


	//   ....[5]....
        /*65f0*/ 	.word	0x00086e90
        /*65f4*/ 	.word	0x000000ff
        /*65f8*/ 	.word	0x00090008
        /*65fc*/ 	.short	0x0108
        /*65fe*/ 	.byte	0x4c
	.zero		1


	//   ....[6]....
        /*6600*/ 	.word	0x00090600
        /*6604*/ 	.word	0x000000ff
        /*6608*/ 	.word	0x00000000
        /*660c*/ 	.short	0x010a
        /*660e*/ 	.byte	0x04
	.zero		1


	//   ....[7]....
        /*6610*/ 	.word	0x00090630
        /*6614*/ 	.word	0x000000ff
        /*6618*/ 	.word	0x00000000
        /*661c*/ 	.short	0x010a
        /*661e*/ 	.byte	0x04
	.zero		1


	//----- nvinfo : EIATTR_NUM_MBARRIERS
	.align		4
.L_56:
        /*6620*/ 	.byte	0x03, 0x38
        /*6622*/ 	.short	0x0002


	//----- nvinfo : EIATTR_EXIT_INSTR_OFFSETS
	.align		4
        /*6624*/ 	.byte	0x04, 0x1c
        /*6626*/ 	.short	(.L_58 - .L_57)


	//   ....[0]....
.L_57:
        /*6628*/ 	.word	0x000905f0


	//----- nvinfo : EIATTR_REQNTID
	.align		4
.L_58:
        /*662c*/ 	.byte	0x04, 0x10
        /*662e*/ 	.short	(.L_60 - .L_59)
.L_59:
        /*6630*/ 	.word	0x00000080
        /*6634*/ 	.word	0x00000001
        /*6638*/ 	.word	0x00000001


	//----- nvinfo : EIATTR_CRS_STACK_SIZE
	.align		4
.L_60:
        /*663c*/ 	.byte	0x04, 0x1e
        /*663e*/ 	.short	(.L_62 - .L_61)
.L_61:
        /*6640*/ 	.word	0x00000000


	//----- nvinfo : EIATTR_CBANK_PARAM_SIZE
	.align		4
.L_62:
        /*6644*/ 	.byte	0x03, 0x19
        /*6646*/ 	.short	0x0050


	//----- nvinfo : EIATTR_PARAM_CBANK
	.align		4
        /*6648*/ 	.byte	0x04, 0x0a
        /*664a*/ 	.short	(.L_64 - .L_63)
	.align		4
.L_63:
        /*664c*/ 	.word	index@(.nv.constant0.matmul_kernel)
        /*6650*/ 	.short	0x0380
        /*6652*/ 	.short	0x0050


	//----- nvinfo : EIATTR_SW_WAR
	.align		4
.L_64:
        /*6654*/ 	.byte	0x04, 0x36
        /*6656*/ 	.short	(.L_66 - .L_65)
.L_65:
        /*6658*/ 	.word	0x00000008
.L_66:


//--------------------- .nv.compat                --------------------------
	.section	.nv.compat,"",@"SHT_CUDA_COMPAT_INFO"
	.align	4
        /*0000*/ 	.byte	0x02, 0x02, 0x02, 0x00, 0x02, 0x05, 0x05, 0x00, 0x02, 0x03, 0x00, 0x00, 0x02, 0x06, 0x01, 0x00


//--------------------- .nv.callgraph             --------------------------
	.section	.nv.callgraph,"",@"SHT_CUDA_CALLGRAPH"
	.align	4
	.sectionentsize	8
	.align		4
        /*0000*/ 	.word	0x00000000
	.align		4
        /*0004*/ 	.word	0xffffffff
	.align		4
        /*0008*/ 	.word	0x00000000
	.align		4
        /*000c*/ 	.word	0xfffffffe
	.align		4
        /*0010*/ 	.word	0x00000000
	.align		4
        /*0014*/ 	.word	0xfffffffd
	.align		4
        /*0018*/ 	.word	0x00000000
	.align		4
        /*001c*/ 	.word	0xfffffffc


//--------------------- .text.matmul_kernel       --------------------------
	.section	.text.matmul_kernel,"ax",@progbits
	.align	128
        .global         matmul_kernel
        .type           matmul_kernel,@function
        .size           matmul_kernel,(.L_x_20 - matmul_kernel)
        .other          matmul_kernel,@"STO_CUDA_ENTRY STV_DEFAULT"
matmul_kernel:
.text.matmul_kernel:
[----:B------:R-:W0:Y:S01]  /*0000*/  LDC R1, c[0x0][0x37c] ;  /* 0x0000df00ff017b82 */ /* 0x000e220000000800 */
[----:B------:R-:W1:Y:S01]  /*0010*/  S2R R3, SR_TID.X ;  /* 0x0000000000037919 */ /* 0x000e620000002100 */
[----:B0-----:R-:W-:Y:S01]  /*0020*/  VIADD R1, R1, 0xffff9770 ;  /* 0xffff977001017836 */ /* 0x001fe20000000000 */
[----:B-1----:R-:W-:-:S13]  /*0030*/  ISETP.GE.U32.AND P4, PT, R3, 0x20, PT ;  /* 0x000000200300780c */ /* 0x002fda0003f86070 */
[----:B------:R-:W-:Y:S05]  /*0040*/  @P4 BRA `(.L_x_0) ;  /* 0x0000000000b84947 */ /* 0x000fea0003800000 */
[----:B------:R-:W0:Y:S01]  /*0050*/  S2R R7, SR_CgaCtaId ;  /* 0x0000000000077919 */ /* 0x000e220000008800 */
[----:B------:R-:W-:Y:S01]  /*0060*/  NOP ;  /* 0x0000000000007918 */ /* 0x000fe20000000000 */
[----:B------:R-:W-:-:S04]  /*0070*/  MOV R0, 0x40 ;  /* 0x0000004000007802 */ /* 0x000fc80000000f00 */
[----:B0-----:R-:W-:Y:S02]  /*0080*/  LEA R2, R7, R0, 0x18 ;  /* 0x0000000007027211 */ /* 0x001fe400078ec0ff */
[----:B------:R-:W-:-:S04]  /*0090*/  MOV R0, 0x400 ;  /* 0x0000040000007802 */ /* 0x000fc80000000f00 */
[----:B------:R-:W0:Y:S01]  /*00a0*/  LDS.U8 R2, [R2] ;  /* 0x0000000002027984 */ /* 0x000e220000000000 */
[----:B------:R-:W-:Y:S02]  /*00b0*/  LEA R0, R7, R0, 0x18 ;  /* 0x0000000007007211 */ /* 0x000fe400078ec0ff */
[----:B0-----:R-:W-:-:S13]  /*00c0*/  ISETP.NE.AND P0, PT, R2, RZ, PT ;  /* 0x000000ff0200720c */ /* 0x001fda0003f05270 */
[----:B------:R-:W-:Y:S05]  /*00d0*/  @P0 BRA `(.L_x_1) ;  /* 0x00000000007c0947 */ /* 0x000fea0003800000 */
[----:B------:R-:W-:-:S13]  /*00e0*/  ELECT P0, URZ, PT ;  /* 0x0000000000ff782f */ /* 0x000fda0003800000 */
[----:B------:R-:W-:Y:S05]  /*00f0*/  @!P0 BRA `(.L_x_2) ;  /* 0x0000000000848947 */ /* 0x000fea0003800000 */
[----:B------:R-:W-:Y:S01]  /*0100*/  UMOV UR4, 0x8 ;  /* 0x0000000800047882 */ /* 0x000fe20000000000 */
[----:B------:R-:W-:Y:S02]  /*0110*/  IMAD.MOV.U32 R8, RZ, RZ, 0x1 ;  /* 0x00000001ff087424 */ /* 0x000fe400078e00ff */
[----:B------:R-:W-:Y:S02]  /*0120*/  IMAD.MOV.U32 R9, RZ, RZ, 0xff ;  /* 0x000000ffff097424 */ /* 0x000fe400078e00ff */
[----:B------:R-:W-:Y:S04]  /*0130*/  DEPBAR.LE SB0, 0x36 ;  /* 0x00008d800000791a */ /* 0x000fe80000000000 */
[----:B------:R-:W0:Y:S02]  /*0140*/  UTCATOMSWS.FIND_AND_SET.ALIGN UP0, UR4, UR4 ;  /* 0x00000004000475e3 */ /* 0x000e240008000800 */
[----:B0-----:R-:W-:-:S04]  /*0150*/  PLOP3.LUT P0, PT, PT, PT, UP0, 0x80, 0x8 ;  /* 0x000000000008781c */ /* 0x001fc80003f0f008 */
[----:B------:R-:W-:-:S04]  /*0160*/  SEL R2, RZ, 0xffffffff, !P0 ;  /* 0xffffffffff027807 */ /* 0x000fc80004000000 */
[----:B------:R-:W-:Y:S01]  /*0170*/  ISETP.NE.AND P0, PT, R2, RZ, PT ;  /* 0x000000ff0200720c */ /* 0x000fe20003f05270 */
[----:B------:R-:W-:-:S12]  /*0180*/  IMAD.U32 R2, RZ, RZ, UR4 ;  /* 0x00000004ff027e24 */ /* 0x000fd8000f8e00ff */
[----:B------:R-:W-:Y:S05]  /*0190*/  @P0 BRA `(.L_x_3) ;  /* 0x0000000000240947 */ /* 0x000fea0003800000 */
.L_x_4:
[----:B------:R-:W-:Y:S05]  /*01a0*/  NANOSLEEP 0x64 ;  /* 0x000000640000795d */ /* 0x000fea0003800000 */
[----:B------:R-:W-:-:S05]  /*01b0*/  UMOV UR4, 0x8 ;  /* 0x0000000800047882 */ /* 0x000fca0000000000 */
[----:B------:R-:W-:Y:S04]  /*01c0*/  DEPBAR.LE SB0, 0x36 ;  /* 0x00008d800000791a */ /* 0x000fe80000000000 */
[----:B------:R-:W0:Y:S02]  /*01d0*/  UTCATOMSWS.FIND_AND_SET.ALIGN UP0, UR4, UR4 ;  /* 0x00000004000475e3 */ /* 0x000e240008000800 */
[----:B0-----:R-:W-:-:S04]  /*01e0*/  PLOP3.LUT P0, PT, PT, PT, UP0, 0x80, 0x8 ;  /* 0x000000000008781c */ /* 0x001fc80003f0f008 */
[----:B------:R-:W-:-:S04]  /*01f0*/  SEL R2, RZ, 0xffffffff, !P0 ;  /* 0xffffffffff027807 */ /* 0x000fc80004000000 */
[----:B------:R-:W-:Y:S01]  /*0200*/  ISETP.NE.AND P0, PT, R2, RZ, PT ;  /* 0x000000ff0200720c */ /* 0x000fe20003f05270 */
[----:B------:R-:W-:-:S12]  /*0210*/  IMAD.U32 R2, RZ, RZ, UR4 ;  /* 0x00000004ff027e24 */ /* 0x000fd8000f8e00ff */
[----:B------:R-:W-:Y:S05]  /*0220*/  @!P0 BRA `(.L_x_4) ;  /* 0xfffffffc00dc8947 */ /* 0x000fea000383ffff */
.L_x_3:
[----:B------:R-:W-:Y:S01]  /*0230*/  VIADD R5, R2, 0x10 ;  /* 0x0000001002057836 */ /* 0x000fe20000000000 */
[----:B------:R-:W-:Y:S02]  /*0240*/  SHF.L.U32 R4, R9, R2, RZ ;  /* 0x0000000209047219 */ /* 0x000fe400000006ff */
[----:B------:R-:W-:Y:S02]  /*0250*/  MOV R6, 0x50 ;  /* 0x0000005000067802 */ /* 0x000fe40000000f00 */
[----:B------:R-:W-:Y:S02]  /*0260*/  SHF.L.U32 R5, R8, R5, RZ ;  /* 0x0000000508057219 */ /* 0x000fe400000006ff */
[----:B------:R-:W-:Y:S02]  /*0270*/  LEA R7, R7, R6, 0x18 ;  /* 0x0000000607077211 */ /* 0x000fe400078ec0ff */
[----:B------:R-:W-:Y:S01]  /*0280*/  LOP3.LUT R4, R5, R4, RZ, 0xfc, !PT ;  /* 0x0000000405047212 */ /* 0x000fe200078efcff */
[----:B------:R-:W-:-:S04]  /*0290*/  IMAD.SHL.U32 R5, R2, 0x20, RZ ;  /* 0x0000002002057824 */ /* 0x000fc800078e00ff */
[----:B------:R0:W-:Y:S04]  /*02a0*/  ATOMS.OR RZ, [R7], R4 ;  /* 0x0000000407ff738c */ /* 0x0001e80003000000 */
[----:B------:R0:W-:Y:S01]  /*02b0*/  STS [R0], R5 ;  /* 0x0000000500007388 */ /* 0x0001e20000000800 */
[----:B------:R-:W-:Y:S05]  /*02c0*/  BRA `(.L_x_2) ;  /* 0x0000000000107947 */ /* 0x000fea0003800000 */
.L_x_1:
[----:B------:R-:W-:Y:S01]  /*02d0*/  IMAD.MOV.U32 R5, RZ, RZ, -0x1 ;  /* 0xffffffffff057424 */ /* 0x000fe200078e00ff */
[----:B------:R-:W-:-:S04]  /*02e0*/  MOV R4, 0x310 ;  /* 0x0000031000047802 */ /* 0x000fc80000000f00 */
[----:B------:R0:W-:Y:S03]  /*02f0*/  STS [R0], R5 ;  /* 0x0000000500007388 */ /* 0x0001e60000000800 */
[----:B0-----:R-:W-:Y:S05]  /*0300*/  CALL.REL.NOINC `($__internal_1_$__cuda_sm10x_tcgen05_guardrail_trap_phase_invalid_during_alloc) ;  /* 0x0000090000e07944 */ /* 0x001fea0003c00000 */
.L_x_2:
[----:B------:R-:W-:Y:S05]  /*0310*/  WARPSYNC.ALL ;  /* 0x0000000000007948 */ /* 0x000fea0003800000 */
[----:B------:R-:W-:Y:S01]  /*0320*/  NOP ;  /* 0x0000000000007918 */ /* 0x000fe20000000000 */
.L_x_0:
[----:B0-----:R-:W0:Y:S01]  /*0330*/  LDC.64 R4, c[0x0][0x398] ;  /* 0x0000e600ff047b82 */ /* 0x001e220000000a00 */
[----:B------:R-:W1:Y:S07]  /*0340*/  S2R R9, SR_CTAID.X ;  /* 0x0000000000097919 */ /* 0x000e6e0000002500 */
[----:B------:R-:W2:Y:S01]  /*0350*/  S2UR UR4, SR_CgaCtaId ;  /* 0x00000000000479c3 */ /* 0x000ea20000008800 */
[----:B0-----:R-:W-:Y:S01]  /*0360*/  VIADD R0, R5, 0x3f ;  /* 0x0000003f05007836 */ /* 0x001fe20000000000 */
[----:B------:R-:W-:-:S04]  /*0370*/  IABS R53, R5 ;  /* 0x0000000500357213 */ /* 0x000fc80000000000 */
[----:B------:R-:W-:-:S04]  /*0380*/  SHF.R.S32.HI R7, RZ, 0x1f, R0 ;  /* 0x0000001fff077819 */ /* 0x000fc80000011400 */
[----:B------:R-:W-:Y:S02]  /*0390*/  LEA.HI R7, R7, R0, RZ, 0x6 ;  /* 0x0000000007077211 */ /* 0x000fe400078f30ff */
[----:B-1----:R-:W-:Y:S02]  /*03a0*/  IABS R10, R9 ;  /* 0x00000009000a7213 */ /* 0x002fe40000000000 */
[----:B------:R-:W-:-:S05]  /*03b0*/  SHF.R.S32.HI R7, RZ, 0x6, R7 ;  /* 0x00000006ff077819 */ /* 0x000fca0000011407 */
[----:B------:R-:W-:-:S05]  /*03c0*/  IMAD.SHL.U32 R2, R7, 0x8, RZ ;  /* 0x0000000807027824 */ /* 0x000fca00078e00ff */
[-C--:B------:R-:W-:Y:S02]  /*03d0*/  IABS R11, R2.reuse ;  /* 0x00000002000b7213 */ /* 0x080fe40000000000 */
[----:B------:R-:W-:Y:S02]  /*03e0*/  IABS R12, R2 ;  /* 0x00000002000c7213 */ /* 0x000fe40000000000 */
[----:B------:R-:W0:Y:S08]  /*03f0*/  I2F.RP R0, R11 ;  /* 0x0000000b00007306 */ /* 0x000e300000209400 */
[----:B0-----:R-:W0:Y:S02]  /*0400*/  MUFU.RCP R0, R0 ;  /* 0x0000000000007308 */ /* 0x001e240000001000 */
[----:B0-----:R-:W-:Y:S01]  /*0410*/  VIADD R6, R0, 0xffffffe ;  /* 0x0ffffffe00067836 */ /* 0x001fe20000000000 */
[----:B------:R-:W-:-:S05]  /*0420*/  IADD3 R0, PT, PT, RZ, -R12, RZ ;  /* 0x8000000cff007210 */ /* 0x000fca0007ffe0ff */
[----:B------:R0:W1:Y:S02]  /*0430*/  F2I.FTZ.U32.TRUNC.NTZ R7, R6 ;  /* 0x0000000600077305 */ /* 0x000064000021f000 */
[----:B0-----:R-:W-:Y:S02]  /*0440*/  IMAD.MOV.U32 R6, RZ, RZ, RZ ;  /* 0x000000ffff067224 */ /* 0x001fe400078e00ff */
[----:B-1----:R-:W-:-:S04]  /*0450*/  IMAD.MOV R8, RZ, RZ, -R7 ;  /* 0x000000ffff087224 */ /* 0x002fc800078e0a07 */
[----:B------:R-:W-:Y:S02]  /*0460*/  IMAD R13, R8, R11, RZ ;  /* 0x0000000b080d7224 */ /* 0x000fe400078e02ff */
[----:B------:R-:W-:Y:S02]  /*0470*/  IMAD.MOV.U32 R8, RZ, RZ, R10 ;  /* 0x000000ffff087224 */ /* 0x000fe400078e000a */
[----:B------:R-:W-:Y:S01]  /*0480*/  IMAD.HI.U32 R7, R7, R13, R6 ;  /* 0x0000000d07077227 */ /* 0x000fe200078e0006 */
[----:B------:R-:W0:Y:S05]  /*0490*/  I2F.RP R10, R53 ;  /* 0x00000035000a7306 */ /* 0x000e2a0000209400 */
[----:B------:R-:W-:-:S04]  /*04a0*/  IMAD.HI.U32 R7, R7, R8, RZ ;  /* 0x0000000807077227 */ /* 0x000fc800078e00ff */
[----:B------:R-:W-:Y:S01]  /*04b0*/  IMAD R0, R7, R0, R8 ;  /* 0x0000000007007224 */ /* 0x000fe200078e0208 */
[----:B------:R-:W-:Y:S04]  /*04c0*/  BAR.SYNC.DEFER_BLOCKING 0x0 ;  /* 0x0000000000007b1d */ /* 0x000fe80000010000 */
[----:B------:R-:W-:Y:S02]  /*04d0*/  ISETP.GT.U32.AND P1, PT, R11, R0, PT ;  /* 0x000000000b00720c */ /* 0x000fe40003f24070 */
[----:B0-----:R-:W-:Y:S11]  /*04e0*/  MUFU.RCP R10, R10 ;  /* 0x0000000a000a7308 */ /* 0x001ff60000001000 */
[----:B------:R-:W-:-:S02]  /*04f0*/  @!P1 IMAD.IADD R0, R0, 0x1, -R11 ;  /* 0x0000000100009824 */ /* 0x000fc400078e0a0b */
[----:B------:R-:W-:Y:S01]  /*0500*/  @!P1 VIADD R7, R7, 0x1 ;  /* 0x0000000107079836 */ /* 0x000fe20000000000 */
[----:B------:R-:W-:Y:S02]  /*0510*/  ISETP.NE.AND P1, PT, R2, RZ, PT ;  /* 0x000000ff0200720c */ /* 0x000fe40003f25270 */
[----:B------:R-:W-:Y:S02]  /*0520*/  ISETP.GE.U32.AND P0, PT, R0, R11, PT ;  /* 0x0000000b0000720c */ /* 0x000fe40003f06070 */
[----:B------:R-:W-:-:S04]  /*0530*/  LOP3.LUT R0, R9, R2, RZ, 0x3c, !PT ;  /* 0x0000000209007212 */ /* 0x000fc800078e3cff */
[----:B------:R-:W-:Y:S01]  /*0540*/  ISETP.GE.AND P2, PT, R0, RZ, PT ;  /* 0x000000ff0000720c */ /* 0x000fe20003f46270 */
[----:B------:R-:W-:-:S06]  /*0550*/  VIADD R0, R4, 0x1ff ;  /* 0x000001ff04007836 */ /* 0x000fcc0000000000 */
[----:B------:R-:W-:-:S04]  /*0560*/  @P0 VIADD R7, R7, 0x1 ;  /* 0x0000000107070836 */ /* 0x000fc80000000000 */
[----:B------:R-:W-:Y:S01]  /*0570*/  IMAD.MOV.U32 R6, RZ, RZ, R7 ;  /* 0x000000ffff067224 */ /* 0x000fe200078e0007 */
[----:B------:R-:W-:-:S03]  /*0580*/  SHF.R.S32.HI R7, RZ, 0x1f, R0 ;  /* 0x0000001fff077819 */ /* 0x000fc60000011400 */
[----:B------:R-:W-:Y:S01]  /*0590*/  @!P2 IMAD.MOV R6, RZ, RZ, -R6 ;  /* 0x000000ffff06a224 */ /* 0x000fe200078e0a06 */
[----:B------:R-:W-:Y:S02]  /*05a0*/  @!P1 LOP3.LUT R6, RZ, R2, RZ, 0x33, !PT ;  /* 0x00000002ff069212 */ /* 0x000fe400078e33ff */
[----:B------:R-:W-:-:S03]  /*05b0*/  LEA.HI R7, R7, R0, RZ, 0x9 ;  /* 0x0000000007077211 */ /* 0x000fc600078f48ff */
[----:B------:R-:W-:Y:S02]  /*05c0*/  IMAD.SHL.U32 R20, R6, 0x8, RZ ;  /* 0x0000000806147824 */ /* 0x000fe400078e00ff */
[----:B------:R-:W-:-:S03]  /*05d0*/  IMAD.MOV R6, RZ, RZ, -R6 ;  /* 0x000000ffff067224 */ /* 0x000fc600078e0a06 */
[----:B------:R-:W-:Y:S01]  /*05e0*/  LEA.HI.SX32 R7, R7, -R20, 0x17 ;  /* 0x8000001407077211 */ /* 0x000fe200078fbaff */
[----:B------:R-:W-:Y:S02]  /*05f0*/  IMAD R16, R2, R6, R9 ;  /* 0x0000000602107224 */ /* 0x000fe400078e0209 */
[----:B------:R-:W-:Y:S01]  /*0600*/  IMAD.MOV.U32 R6, RZ, RZ, RZ ;  /* 0x000000ffff067224 */ /* 0x000fe200078e00ff */
[----:B------:R-:W-:Y:S02]  /*0610*/  VIMNMX R13, PT, PT, R7, 0x8, PT ;  /* 0x00000008070d7848 */ /* 0x000fe40003fe0100 */
[----:B------:R-:W-:Y:S02]  /*0620*/  IABS R2, R16 ;  /* 0x0000001000027213 */ /* 0x000fe40000000000 */
[----:B------:R-:W-:-:S04]  /*0630*/  IABS R11, R13 ;  /* 0x0000000d000b7213 */ /* 0x000fc80000000000 */
[----:B------:R-:W0:Y:S08]  /*0640*/  I2F.RP R0, R11 ;  /* 0x0000000b00007306 */ /* 0x000e300000209400 */
[----:B0-----:R-:W0:Y:S02]  /*0650*/  MUFU.RCP R0, R0 ;  /* 0x0000000000007308 */ /* 0x001e240000001000 */
[----:B0-----:R-:W-:Y:S01]  /*0660*/  VIADD R7, R0, 0xffffffe ;  /* 0x0ffffffe00077836 */ /* 0x001fe20000000000 */
[----:B------:R-:W-:-:S05]  /*0670*/  IABS R0, R4 ;  /* 0x0000000400007213 */ /* 0x000fca0000000000 */
[----:B------:R-:W0:Y:S02]  /*0680*/  F2I.FTZ.U32.TRUNC.NTZ R7, R7 ;  /* 0x0000000700077305 */ /* 0x000e24000021f000 */
[----:B0-----:R-:W-:-:S04]  /*0690*/  IMAD.MOV R8, RZ, RZ, -R7 ;  /* 0x000000ffff087224 */ /* 0x001fc800078e0a07 */
[----:B------:R-:W-:Y:S01]  /*06a0*/  IMAD R9, R8, R11, RZ ;  /* 0x0000000b08097224 */ /* 0x000fe200078e02ff */
[----:B------:R-:W-:-:S03]  /*06b0*/  IABS R8, R13 ;  /* 0x0000000d00087213 */ /* 0x000fc60000000000 */
[----:B------:R-:W-:Y:S02]  /*06c0*/  IMAD.HI.U32 R6, R7, R9, R6 ;  /* 0x0000000907067227 */ /* 0x000fe400078e0006 */
[----:B------:R-:W0:Y:S02]  /*06d0*/  I2F.RP R9, R0 ;  /* 0x0000000000097306 */ /* 0x000e240000209400 */
[----:B------:R-:W-:Y:S02]  /*06e0*/  IMAD.MOV.U32 R7, RZ, RZ, R2 ;  /* 0x000000ffff077224 */ /* 0x000fe400078e0002 */
[----:B------:R-:W-:Y:S02]  /*06f0*/  IMAD.MOV R8, RZ, RZ, -R8 ;  /* 0x000000ffff087224 */ /* 0x000fe400078e0a08 */
[----:B------:R-:W-:-:S04]  /*0700*/  IMAD.HI.U32 R2, R6, R7, RZ ;  /* 0x0000000706027227 */ /* 0x000fc800078e00ff */
[----:B------:R-:W-:Y:S01]  /*0710*/  IMAD R6, R2, R8, R7 ;  /* 0x0000000802067224 */ /* 0x000fe200078e0207 */
[----:B------:R-:W-:Y:S02]  /*0720*/  MOV R8, 0x400 ;  /* 0x0000040000087802 */ /* 0x000fe40000000f00 */
[----:B------:R-:W-:Y:S02]  /*0730*/  IADD3 R7, PT, PT, R10, 0xffffffe, RZ ;  /* 0x0ffffffe0a077810 */ /* 0x000fe40007ffe0ff */
[----:B------:R-:W-:Y:S01]  /*0740*/  ISETP.GT.U32.AND P1, PT, R11, R6, PT ;  /* 0x000000060b00720c */ /* 0x000fe20003f24070 */
[----:B0-----:R-:W0:Y:S01]  /*0750*/  MUFU.RCP R9, R9 ;  /* 0x0000000900097308 */ /* 0x001e220000001000 */
[----:B------:R-:W-:Y:S02]  /*0760*/  R2UR UR76, R8 ;  /* 0x00000000084c72ca */ /* 0x000fe400000e0000 */
[----:B------:R-:W-:-:S04]  /*0770*/  LOP3.LUT R8, R16, R13, RZ, 0x3c, !PT ;  /* 0x0000000d10087212 */ /* 0x000fc800078e3cff */
[----:B------:R-:W-:Y:S01]  /*0780*/  ISETP.GE.AND P2, PT, R8, RZ, PT ;  /* 0x000000ff0800720c */ /* 0x000fe20003f46270 */
[----:B------:R-:W1:Y:S04]  /*0790*/  F2I.FTZ.U32.TRUNC.NTZ R7, R7 ;  /* 0x0000000700077305 */ /* 0x000e68000021f000 */
[----:B------:R-:W-:Y:S02]  /*07a0*/  @!P1 IMAD.IADD R6, R6, 0x1, -R11 ;  /* 0x0000000106069824 */ /* 0x000fe400078e0a0b */
[----:B------:R-:W-:Y:S01]  /*07b0*/  @!P1 VIADD R2, R2, 0x1 ;  /* 0x0000000102029836 */ /* 0x000fe20000000000 */
[----:B------:R-:W-:Y:S01]  /*07c0*/  ISETP.NE.AND P1, PT, R13, RZ, PT ;  /* 0x000000ff0d00720c */ /* 0x000fe20003f25270 */
[----:B--2---:R-:W-:Y:S01]  /*07d0*/  ULEA UR76, UR4, UR76, 0x18 ;  /* 0x0000004c044c7291 */ /* 0x004fe2000f8ec0ff */
[----:B------:R-:W-:Y:S01]  /*07e0*/  ISETP.GE.U32.AND P0, PT, R6, R11, PT ;  /* 0x0000000b0600720c */ /* 0x000fe20003f06070 */
[----:B0-----:R-:W-:Y:S01]  /*07f0*/  VIADD R10, R9, 0xffffffe ;  /* 0x0ffffffe090a7836 */ /* 0x001fe20000000000 */
[----:B------:R-:W0:Y:S03]  /*0800*/  S2R R11, SR_CgaCtaId ;  /* 0x00000000000b7919 */ /* 0x000e260000008800 */
[----:B------:R-:W2:Y:S01]  /*0810*/  F2I.FTZ.U32.TRUNC.NTZ R9, R10 ;  /* 0x0000000a00097305 */ /* 0x000ea2000021f000 */
[----:B-1----:R-:W-:-:S07]  /*0820*/  IMAD.MOV R18, RZ, RZ, -R7 ;  /* 0x000000ffff127224 */ /* 0x002fce00078e0a07 */
[----:B------:R-:W-:-:S04]  /*0830*/  @P0 VIADD R2, R2, 0x1 ;  /* 0x0000000102020836 */ /* 0x000fc80000000000 */
[----:B------:R-:W-:Y:S02]  /*0840*/  IMAD.MOV.U32 R14, RZ, RZ, R2 ;  /* 0x000000ffff0e7224 */ /* 0x000fe400078e0002 */
[----:B------:R-:W1:Y:S01]  /*0850*/  LDS R2, [UR76] ;  /* 0x0000004cff027984 */ /* 0x000e620008000800 */
[----:B--2---:R-:W-:Y:S02]  /*0860*/  IMAD.MOV R15, RZ, RZ, -R9 ;  /* 0x000000ffff0f7224 */ /* 0x004fe400078e0a09 */
[----:B------:R-:W-:Y:S01]  /*0870*/  @!P2 IMAD.MOV R14, RZ, RZ, -R14 ;  /* 0x000000ffff0ea224 */ /* 0x000fe200078e0a0e */
[----:B------:R-:W-:-:S05]  /*0880*/  @!P1 LOP3.LUT R14, RZ, R13, RZ, 0x33, !PT ;  /* 0x0000000dff0e9212 */ /* 0x000fca00078e33ff */
[----:B------:R-:W-:Y:S01]  /*0890*/  IMAD.SHL.U32 R93, R14, 0x40, RZ ;  /* 0x000000400e5d7824 */ /* 0x000fe200078e00ff */
[----:B------:R-:W-:Y:S06]  /*08a0*/  BAR.SYNC.DEFER_BLOCKING 0x0 ;  /* 0x0000000000007b1d */ /* 0x000fec0000010000 */
[----:B------:R-:W-:Y:S05]  /*08b0*/  @P4 BRA `(.L_x_5) ;  /* 0x0000000000184947 */ /* 0x000fea0003800000 */
[----:B------:R-:W-:Y:S01]  /*08c0*/  ELECT P0, URZ, PT ;  /* 0x0000000000ff782f */ /* 0x000fe20003800000 */
[----:B------:R-:W-:Y:S01]  /*08d0*/  IMAD.MOV.U32 R10, RZ, RZ, 0x1 ;  /* 0x00000001ff0a7424 */ /* 0x000fe200078e00ff */
[----:B------:R-:W-:Y:S11]  /*08e0*/  UVIRTCOUNT.DEALLOC.SMPOOL 0x80 ;  /* 0x000000800000784c */ /* 0x000ff60000000000 */
[----:B------:R-:W-:-:S04]  /*08f0*/  @P0 MOV R12, 0x40 ;  /* 0x00000040000c0802 */ /* 0x000fc80000000f00 */
[----:B0-----:R-:W-:-:S05]  /*0900*/  @P0 LEA R11, R11, R12, 0x18 ;  /* 0x0000000c0b0b0211 */ /* 0x001fca00078ec0ff */
[----:B------:R2:W-:Y:S02]  /*0910*/  @P0 STS.U8 [R11], R10 ;  /* 0x0000000a0b000388 */ /* 0x0005e40000000000 */
.L_x_5:
[C---:B------:R-:W-:Y:S01]  /*0920*/  VIADD R17, R93.reuse, 0x1 ;  /* 0x000000015d117836 */ /* 0x040fe20000000000 */
[C---:B------:R-:W-:Y:S01]  /*0930*/  IADD3 R21, PT, PT, R93.reuse, 0x3, RZ ;  /* 0x000000035d157810 */ /* 0x040fe20007ffe0ff */
[----:B0-2---:R-:W-:Y:S01]  /*0940*/  IMAD R11, R18, R53, RZ ;  /* 0x00000035120b7224 */ /* 0x005fe200078e02ff */
[----:B------:R-:W-:Y:S01]  /*0950*/  IABS R91, R93 ;  /* 0x0000005d005b7213 */ /* 0x000fe20000000000 */
[----:B------:R-:W-:Y:S01]  /*0960*/  IMAD.MOV.U32 R6, RZ, RZ, RZ ;  /* 0x000000ffff067224 */ /* 0x000fe200078e00ff */
[----:B------:R-:W-:Y:S01]  /*0970*/  IABS R12, R17 ;  /* 0x00000011000c7213 */ /* 0x000fe20000000000 */
[----:B------:R-:W-:Y:S01]  /*0980*/  VIADD R22, R93, 0x3f ;  /* 0x0000003f5d167836 */ /* 0x000fe20000000000 */
[----:B------:R-:W-:Y:S01]  /*0990*/  ISETP.GE.AND P5, PT, R17, RZ, PT ;  /* 0x000000ff1100720c */ /* 0x000fe20003fa6270 */
[----:B------:R-:W-:Y:S01]  /*09a0*/  IMAD.HI.U32 R7, R7, R11, R6 ;  /* 0x0000000b07077227 */ /* 0x000fe200078e0006 */
[----:B------:R-:W-:Y:S02]  /*09b0*/  LOP3.LUT R85, R3, 0x7f, RZ, 0xc0, !PT ;  /* 0x0000007f03557812 */ /* 0x000fe400078ec0ff */
[----:B------:R-:W-:Y:S01]  /*09c0*/  IABS R18, R22 ;  /* 0x0000001600127213 */ /* 0x000fe20000000000 */
[----:B------:R-:W-:Y:S01]  /*09d0*/  IMAD R11, R15, R0, RZ ;  /* 0x000000000f0b7224 */ /* 0x000fe200078e02ff */
[----:B------:R-:W-:Y:S01]  /*09e0*/  IABS R15, R21 ;  /* 0x00000015000f7213 */ /* 0x000fe20000000000 */
[----:B------:R-:W-:-:S02]  /*09f0*/  IMAD.MOV.U32 R8, RZ, RZ, RZ ;  /* 0x000000ffff087224 */ /* 0x000fc400078e00ff */
[----:B------:R-:W-:Y:S02]  /*0a00*/  VIADD R19, R93, 0x2 ;  /* 0x000000025d137836 */ /* 0x000fe40000000000 */
[----:B------:R-:W-:-:S03]  /*0a10*/  IMAD.HI.U32 R6, R9, R11, R8 ;  /* 0x0000000b09067227 */ /* 0x000fc600078e0008 */
[----:B------:R-:W-:Y:S01]  /*0a20*/  ISETP.GE.AND P6, PT, R19, RZ, PT ;  /* 0x000000ff1300720c */ /* 0x000fe20003fc6270 */
[----:B------:R-:W-:-:S04]  /*0a30*/  IMAD.HI.U32 R8, R7, R12, RZ ;  /* 0x0000000c07087227 */ /* 0x000fc800078e00ff */
[----:B------:R-:W-:-:S04]  /*0a40*/  IMAD.HI.U32 R9, R7, R18, RZ ;  /* 0x0000001207097227 */ /* 0x000fc800078e00ff */
[----:B------:R-:W-:Y:S02]  /*0a50*/  IMAD.MOV R8, RZ, RZ, -R8 ;  /* 0x000000ffff087224 */ /* 0x000fe400078e0a08 */
[----:B------:R-:W-:Y:S01]  /*0a60*/  IMAD.MOV R10, RZ, RZ, -R14 ;  /* 0x000000ffff0a7224 */ /* 0x000fe200078e0a0e */
[----:B------:R-:W-:Y:S01]  /*0a70*/  IABS R14, R19 ;  /* 0x00000013000e7213 */ /* 0x000fe20000000000 */
[----:B------:R-:W-:Y:S02]  /*0a80*/  IMAD.MOV R11, RZ, RZ, -R9 ;  /* 0x000000ffff0b7224 */ /* 0x000fe400078e0a09 */
[C---:B------:R-:W-:Y:S02]  /*0a90*/  IMAD R51, R53.reuse, R8, R12 ;  /* 0x0000000835337224 */ /* 0x040fe400078e020c */
[----:B------:R-:W-:Y:S02]  /*0aa0*/  IMAD R12, R53, R11, R18 ;  /* 0x0000000b350c7224 */ /* 0x000fe400078e0212 */
[----:B------:R-:W-:Y:S01]  /*0ab0*/  IMAD R9, R13, R10, R16 ;  /* 0x0000000a0d097224 */ /* 0x000fe200078e0210 */
[C---:B------:R-:W-:Y:S01]  /*0ac0*/  ISETP.GT.U32.AND P0, PT, R53.reuse, R51, PT ;  /* 0x000000333500720c */ /* 0x040fe20003f04070 */
[----:B------:R-:W-:Y:S01]  /*0ad0*/  IMAD.MOV.U32 R16, RZ, RZ, R15 ;  /* 0x000000ffff107224 */ /* 0x000fe200078e000f */
[----:B------:R-:W-:Y:S01]  /*0ae0*/  ISETP.GT.U32.AND P1, PT, R53, R12, PT ;  /* 0x0000000c3500720c */ /* 0x000fe20003f24070 */
[----:B------:R-:W-:-:S04]  /*0af0*/  IMAD.HI.U32 R8, R7, R14, RZ ;  /* 0x0000000e07087227 */ /* 0x000fc800078e00ff */
[----:B------:R-:W-:-:S04]  /*0b00*/  IMAD.HI.U32 R10, R7, R16, RZ ;  /* 0x00000010070a7227 */ /* 0x000fc800078e00ff */
[----:B------:R-:W-:Y:S02]  /*0b10*/  IMAD.MOV R8, RZ, RZ, -R8 ;  /* 0x000000ffff087224 */ /* 0x000fe400078e0a08 */
[----:B------:R-:W-:Y:S02]  /*0b20*/  IMAD.MOV R10, RZ, RZ, -R10 ;  /* 0x000000ffff0a7224 */ /* 0x000fe400078e0a0a */
[----:B------:R-:W-:Y:S02]  /*0b30*/  IMAD R49, R53, R8, R14 ;  /* 0x0000000835317224 */ /* 0x000fe400078e020e */
[----:B------:R-:W-:Y:S02]  /*0b40*/  VIADD R13, R93, 0x4 ;  /* 0x000000045d0d7836 */ /* 0x000fe40000000000 */
[C---:B------:R-:W-:Y:S01]  /*0b50*/  IMAD R47, R53.reuse, R10, R16 ;  /* 0x0000000a352f7224 */ /* 0x040fe200078e0210 */
[----:B------:R-:W-:Y:S01]  /*0b60*/  ISETP.GT.U32.AND P3, PT, R53, R49, PT ;  /* 0x000000313500720c */ /* 0x000fe20003f64070 */
[--C-:B------:R-:W-:Y:S01]  /*0b70*/  @!P1 IMAD.IADD R12, R12, 0x1, -R53.reuse ;  /* 0x000000010c0c9824 */ /* 0x100fe200078e0a35 */
[----:B------:R-:W-:Y:S01]  /*0b80*/  IABS R11, R13 ;  /* 0x0000000d000b7213 */ /* 0x000fe20000000000 */
[----:B------:R-:W-:Y:S01]  /*0b90*/  VIADD R15, R93, 0x5 ;  /* 0x000000055d0f7836 */ /* 0x000fe20000000000 */
[----:B------:R-:W-:Y:S01]  /*0ba0*/  ISETP.GT.U32.AND P1, PT, R53, R47, PT ;  /* 0x0000002f3500720c */ /* 0x000fe20003f24070 */
[----:B------:R-:W-:Y:S01]  /*0bb0*/  @!P0 IMAD.IADD R51, R51, 0x1, -R53 ;  /* 0x0000000133338824 */ /* 0x000fe200078e0a35 */
[----:B------:R-:W-:Y:S01]  /*0bc0*/  ISETP.GT.U32.AND P2, PT, R53, R12, PT ;  /* 0x0000000c3500720c */ /* 0x000fe20003f44070 */
[----:B------:R-:W-:Y:S01]  /*0bd0*/  IMAD.MOV.U32 R14, RZ, RZ, R11 ;  /* 0x000000ffff0e7224 */ /* 0x000fe200078e000b */
[----:B------:R-:W-:Y:S01]  /*0be0*/  IABS R18, R15 ;  /* 0x0000000f00127213 */ /* 0x000fe20000000000 */
[----:B------:R-:W-:Y:S01]  /*0bf0*/  VIADD R16, R93, 0x7 ;  /* 0x000000075d107836 */ /* 0x000fe20000000000 */
[----:B------:R-:W-:Y:S01]  /*0c00*/  ISETP.GT.U32.AND P0, PT, R53, R51, PT ;  /* 0x000000333500720c */ /* 0x000fe20003f04070 */
[----:B------:R-:W-:Y:S01]  /*0c10*/  IMAD.HI.U32 R8, R7, R14, RZ ;  /* 0x0000000e07087227 */ /* 0x000fe200078e00ff */
[----:B------:R-:W-:-:S03]  /*0c20*/  IADD3 R11, PT, PT, R93, 0x6, RZ ;  /* 0x000000065d0b7810 */ /* 0x000fc60007ffe0ff */
[----:B------:R-:W-:Y:S01]  /*0c30*/  @!P3 IMAD.IADD R49, R49, 0x1, -R53 ;  /* 0x000000013131b824 */ /* 0x000fe200078e0a35 */
[----:B------:R-:W-:Y:S01]  /*0c40*/  ISETP.GE.AND P3, PT, R22, RZ, PT ;  /* 0x000000ff1600720c */ /* 0x000fe20003f66270 */
[----:B------:R-:W-:Y:S02]  /*0c50*/  IMAD.MOV R8, RZ, RZ, -R8 ;  /* 0x000000ffff087224 */ /* 0x000fe400078e0a08 */
[----:B------:R-:W-:-:S04]  /*0c60*/  IMAD.HI.U32 R10, R7, R18, RZ ;  /* 0x00000012070a7227 */ /* 0x000fc800078e00ff */
[--C-:B------:R-:W-:Y:S01]  /*0c70*/  @!P1 IMAD.IADD R47, R47, 0x1, -R53.reuse ;  /* 0x000000012f2f9824 */ /* 0x100fe200078e0a35 */
[C---:B------:R-:W-:Y:S01]  /*0c80*/  ISETP.GT.U32.AND P1, PT, R53.reuse, R49, PT ;  /* 0x000000313500720c */ /* 0x040fe20003f24070 */
[C---:B------:R-:W-:Y:S01]  /*0c90*/  IMAD R45, R53.reuse, R8, R14 ;  /* 0x00000008352d7224 */ /* 0x040fe200078e020e */
[----:B------:R-:W-:Y:S01]  /*0ca0*/  IABS R14, R11 ;  /* 0x0000000b000e7213 */ /* 0x000fe20000000000 */
[----:B------:R-:W-:Y:S02]  /*0cb0*/  IMAD.MOV R10, RZ, RZ, -R10 ;  /* 0x000000ffff0a7224 */ /* 0x000fe400078e0a0a */
[--C-:B------:R-:W-:Y:S01]  /*0cc0*/  @!P2 IMAD.IADD R12, R12, 0x1, -R53.reuse ;  /* 0x000000010c0ca824 */ /* 0x100fe200078e0a35 */
[C---:B------:R-:W-:Y:S01]  /*0cd0*/  ISETP.GT.U32.AND P2, PT, R53.reuse, R45, PT ;  /* 0x0000002d3500720c */ /* 0x040fe20003f44070 */
[----:B------:R-:W-:Y:S02]  /*0ce0*/  IMAD R43, R53, R10, R18 ;  /* 0x0000000a352b7224 */ /* 0x000fe400078e0212 */
[----:B------:R-:W-:Y:S01]  /*0cf0*/  @!P0 IMAD.IADD R51, R51, 0x1, -R53 ;  /* 0x0000000133338824 */ /* 0x000fe200078e0a35 */
[----:B------:R-:W-:Y:S01]  /*0d00*/  ISETP.GT.U32.AND P0, PT, R53, R47, PT ;  /* 0x0000002f3500720c */ /* 0x000fe20003f04070 */
[----:B------:R-:W-:-:S04]  /*0d10*/  IMAD.HI.U32 R10, R7, R14, RZ ;  /* 0x0000000e070a7227 */ /* 0x000fc800078e00ff */
[----:B------:R-:W-:Y:S01]  /*0d20*/  IMAD.MOV.U32 R8, RZ, RZ, R12 ;  /* 0x000000ffff087224 */ /* 0x000fe200078e000c */
[----:B------:R-:W-:Y:S01]  /*0d30*/  IABS R12, R16 ;  /* 0x00000010000c7213 */ /* 0x000fe20000000000 */
[----:B------:R-:W-:Y:S01]  /*0d40*/  @!P5 IMAD.MOV R51, RZ, RZ, -R51 ;  /* 0x000000ffff33d224 */ /* 0x000fe200078e0a33 */
[----:B------:R-:W-:Y:S01]  /*0d50*/  ISETP.GT.U32.AND P5, PT, R53, R43, PT ;  /* 0x0000002b3500720c */ /* 0x000fe20003fa4070 */
[----:B------:R-:W-:Y:S02]  /*0d60*/  IMAD.MOV R10, RZ, RZ, -R10 ;  /* 0x000000ffff0a7224 */ /* 0x000fe400078e0a0a */
[----:B------:R-:W-:Y:S01]  /*0d70*/  @!P3 IMAD.MOV R8, RZ, RZ, -R8 ;  /* 0x000000ffff08b224 */ /* 0x000fe200078e0a08 */
[----:B------:R-:W-:Y:S01]  /*0d80*/  ISETP.GE.AND P3, PT, R21, RZ, PT ;  /* 0x000000ff1500720c */ /* 0x000fe20003f66270 */
[----:B------:R-:W-:Y:S01]  /*0d90*/  @!P1 IMAD.IADD R49, R49, 0x1, -R53 ;  /* 0x0000000131319824 */ /* 0x000fe200078e0a35 */
[----:B------:R-:W-:Y:S01]  /*0da0*/  ISETP.GE.AND P1, PT, R13, RZ, PT ;  /* 0x000000ff0d00720c */ /* 0x000fe20003f26270 */
[----:B------:R-:W-:-:S02]  /*0db0*/  IMAD R41, R53, R10, R14 ;  /* 0x0000000a35297224 */ /* 0x000fc400078e020e */
[--C-:B------:R-:W-:Y:S01]  /*0dc0*/  @!P0 IMAD.IADD R47, R47, 0x1, -R53.reuse ;  /* 0x000000012f2f8824 */ /* 0x100fe200078e0a35 */
[----:B------:R-:W-:Y:S01]  /*0dd0*/  @!P6 IADD3 R49, PT, PT, -R49, RZ, RZ ;  /* 0x000000ff3131e210 */ /* 0x000fe20007ffe1ff */
[----:B------:R-:W-:Y:S01]  /*0de0*/  VIADD R13, R93, 0x8 ;  /* 0x000000085d0d7836 */ /* 0x000fe20000000000 */
[----:B------:R-:W-:Y:S01]  /*0df0*/  ISETP.GT.U32.AND P6, PT, R53, R41, PT ;  /* 0x000000293500720c */ /* 0x000fe20003fc4070 */
[----:B------:R-:W-:Y:S01]  /*0e00*/  @!P5 IMAD.IADD R43, R43, 0x1, -R53 ;  /* 0x000000012b2bd824 */ /* 0x000fe200078e0a35 */
[----:B------:R-:W-:Y:S01]  /*0e10*/  ISETP.GE.AND P0, PT, R15, RZ, PT ;  /* 0x000000ff0f00720c */ /* 0x000fe20003f06270 */
[----:B------:R-:W-:-:S03]  /*0e20*/  IMAD.HI.U32 R10, R7, R12, RZ ;  /* 0x0000000c070a7227 */ /* 0x000fc600078e00ff */
[----:B------:R-:W-:Y:S01]  /*0e30*/  ISETP.GT.U32.AND P5, PT, R53, R43, PT ;  /* 0x0000002b3500720c */ /* 0x000fe20003fa4070 */
[----:B------:R-:W-:Y:S02]  /*0e40*/  @!P2 IMAD.IADD R45, R45, 0x1, -R53 ;  /* 0x000000012d2da824 */ /* 0x000fe400078e0a35 */
[----:B------:R-:W-:Y:S01]  /*0e50*/  @!P3 IMAD.MOV R47, RZ, RZ, -R47 ;  /* 0x000000ffff2fb224 */ /* 0x000fe200078e0a2f */
[----:B------:R-:W-:Y:S01]  /*0e60*/  ISETP.GE.AND P3, PT, R11, RZ, PT ;  /* 0x000000ff0b00720c */ /* 0x000fe20003f66270 */
[----:B------:R-:W-:Y:S01]  /*0e70*/  IMAD.MOV R10, RZ, RZ, -R10 ;  /* 0x000000ffff0a7224 */ /* 0x000fe200078e0a0a */
[----:B------:R-:W-:Y:S01]  /*0e80*/  IABS R11, R13 ;  /* 0x0000000d000b7213 */ /* 0x000fe20000000000 */
[----:B------:R-:W-:Y:S01]  /*0e90*/  @!P6 IMAD.IADD R41, R41, 0x1, -R53 ;  /* 0x000000012929e824 */ /* 0x000fe200078e0a35 */
[C---:B------:R-:W-:Y:S01]  /*0ea0*/  ISETP.GT.U32.AND P2, PT, R53.reuse, R45, PT ;  /* 0x0000002d3500720c */ /* 0x040fe20003f44070 */
[C---:B------:R-:W-:Y:S02]  /*0eb0*/  IMAD R39, R53.reuse, R10, R12 ;  /* 0x0000000a35277224 */ /* 0x040fe400078e020c */
[----:B------:R-:W-:Y:S01]  /*0ec0*/  IMAD.MOV.U32 R12, RZ, RZ, R11 ;  /* 0x000000ffff0c7224 */ /* 0x000fe200078e000b */
[----:B------:R-:W-:Y:S01]  /*0ed0*/  ISETP.GT.U32.AND P6, PT, R53, R41, PT ;  /* 0x000000293500720c */ /* 0x000fe20003fc4070 */
[----:B------:R-:W-:Y:S01]  /*0ee0*/  @!P5 IMAD.IADD R43, R43, 0x1, -R53 ;  /* 0x000000012b2bd824 */ /* 0x000fe200078e0a35 */
[----:B------:R-:W-:Y:S01]  /*0ef0*/  ISETP.GT.U32.AND P5, PT, R53, R39, PT ;  /* 0x000000273500720c */ /* 0x000fe20003fa4070 */
[----:B------:R-:W-:-:S04]  /*0f00*/  IMAD.HI.U32 R10, R7, R12, RZ ;  /* 0x0000000c070a7227 */ /* 0x000fc800078e00ff */
[----:B------:R-:W-:Y:S02]  /*0f10*/  IMAD.MOV R10, RZ, RZ, -R10 ;  /* 0x000000ffff0a7224 */ /* 0x000fe400078e0a0a */
[----:B------:R-:W-:Y:S01]  /*0f20*/  @!P2 IMAD.IADD R45, R45, 0x1, -R53 ;  /* 0x000000012d2da824 */ /* 0x000fe200078e0a35 */
[----:B------:R-:W-:Y:S01]  /*0f30*/  ISETP.GE.AND P2, PT, R16, RZ, PT ;  /* 0x000000ff1000720c */ /* 0x000fe20003f46270 */
[----:B------:R-:W-:Y:S02]  /*0f40*/  VIADD R15, R93, 0x9 ;  /* 0x000000095d0f7836 */ /* 0x000fe40000000000 */
[----:B------:R-:W-:Y:S01]  /*0f50*/  IMAD R37, R53, R10, R12 ;  /* 0x0000000a35257224 */ /* 0x000fe200078e020c */
[----:B------:R-:W-:Y:S01]  /*0f60*/  @!P6 IADD3 R41, PT, PT, R41, -R53, RZ ;  /* 0x800000352929e210 */ /* 0x000fe20007ffe0ff */
[----:B------:R-:W-:Y:S01]  /*0f70*/  VIADD R16, R93, 0xa ;  /* 0x0000000a5d107836 */ /* 0x000fe20000000000 */
[----:B------:R-:W-:Y:S01]  /*0f80*/  IABS R14, R15 ;  /* 0x0000000f000e7213 */ /* 0x000fe20000000000 */
[----:B------:R-:W-:Y:S01]  /*0f90*/  @!P1 IMAD.MOV R45, RZ, RZ, -R45 ;  /* 0x000000ffff2d9224 */ /* 0x000fe200078e0a2d */
[----:B------:R-:W-:Y:S01]  /*0fa0*/  ISETP.GE.AND P1, PT, R13, RZ, PT ;  /* 0x000000ff0d00720c */ /* 0x000fe20003f26270 */
[----:B------:R-:W-:Y:S01]  /*0fb0*/  @!P5 IMAD.IADD R39, R39, 0x1, -R53 ;  /* 0x000000012727d824 */ /* 0x000fe200078e0a35 */
[----:B------:R-:W-:Y:S01]  /*0fc0*/  ISETP.GT.U32.AND P6, PT, R53, R37, PT ;  /* 0x000000253500720c */ /* 0x000fe20003fc4070 */
[----:B------:R-:W-:Y:S01]  /*0fd0*/  IMAD.HI.U32 R11, R7, R14, RZ ;  /* 0x0000000e070b7227 */ /* 0x000fe200078e00ff */
[----:B------:R-:W-:-:S02]  /*0fe0*/  IABS R13, R16 ;  /* 0x00000010000d7213 */ /* 0x000fc40000000000 */
[----:B------:R-:W-:Y:S01]  /*0ff0*/  ISETP.GT.U32.AND P5, PT, R53, R39, PT ;  /* 0x000000273500720c */ /* 0x000fe20003fa4070 */
[----:B------:R-:W-:Y:S02]  /*1000*/  IMAD.MOV R11, RZ, RZ, -R11 ;  /* 0x000000ffff0b7224 */ /* 0x000fe400078e0a0b */
[----:B------:R-:W-:Y:S02]  /*1010*/  IMAD.MOV.U32 R12, RZ, RZ, R13 ;  /* 0x000000ffff0c7224 */ /* 0x000fe400078e000d */
[----:B------:R-:W-:Y:S02]  /*1020*/  VIADD R13, R93, 0xb ;  /* 0x0000000b5d0d7836 */ /* 0x000fe40000000000 */
[----:B------:R-:W-:-:S04]  /*1030*/  IMAD.HI.U32 R10, R7, R12, RZ ;  /* 0x0000000c070a7227 */ /* 0x000fc800078e00ff */
[----:B------:R-:W-:Y:S01]  /*1040*/  IMAD R35, R53, R11, R14 ;  /* 0x0000000b35237224 */ /* 0x000fe200078e020e */
[----:B------:R-:W-:Y:S01]  /*1050*/  IABS R14, R13 ;  /* 0x0000000d000e7213 */ /* 0x000fe20000000000 */
[----:B------:R-:W-:Y:S02]  /*1060*/  @!P6 IMAD.IADD R37, R37, 0x1, -R53 ;  /* 0x000000012525e824 */ /* 0x000fe400078e0a35 */
[----:B------:R-:W-:Y:S02]  /*1070*/  IMAD.MOV R10, RZ, RZ, -R10 ;  /* 0x000000ffff0a7224 */ /* 0x000fe400078e0a0a */
[----:B------:R-:W-:Y:S01]  /*1080*/  @!P0 IMAD.MOV R43, RZ, RZ, -R43 ;  /* 0x000000ffff2b8224 */ /* 0x000fe200078e0a2b */
[----:B------:R-:W-:Y:S01]  /*1090*/  ISETP.GE.AND P0, PT, R15, RZ, PT ;  /* 0x000000ff0f00720c */ /* 0x000fe20003f06270 */
[C---:B------:R-:W-:Y:S01]  /*10a0*/  IMAD R33, R53.reuse, R10, R12 ;  /* 0x0000000a35217224 */ /* 0x040fe200078e020c */
[----:B------:R-:W-:Y:S01]  /*10b0*/  ISETP.GT.U32.AND P6, PT, R53, R37, PT ;  /* 0x000000253500720c */ /* 0x000fe20003fc4070 */
[----:B------:R-:W-:-:S02]  /*10c0*/  VIADD R15, R93, 0xc ;  /* 0x0000000c5d0f7836 */ /* 0x000fc40000000000 */
[----:B------:R-:W-:Y:S01]  /*10d0*/  @!P3 IMAD.MOV R41, RZ, RZ, -R41 ;  /* 0x000000ffff29b224 */ /* 0x000fe200078e0a29 */
[----:B------:R-:W-:Y:S01]  /*10e0*/  ISETP.GT.U32.AND P3, PT, R53, R35, PT ;  /* 0x000000233500720c */ /* 0x000fe20003f64070 */
[----:B------:R-:W-:Y:S01]  /*10f0*/  IMAD.HI.U32 R10, R7, R14, RZ ;  /* 0x0000000e070a7227 */ /* 0x000fe200078e00ff */
[----:B------:R-:W-:-:S03]  /*1100*/  IABS R11, R15 ;  /* 0x0000000f000b7213 */ /* 0x000fc60000000000 */
[----:B------:R-:W-:Y:S01]  /*1110*/  @!P5 IMAD.IADD R39, R39, 0x1, -R53 ;  /* 0x000000012727d824 */ /* 0x000fe200078e0a35 */
[----:B------:R-:W-:Y:S01]  /*1120*/  ISETP.GE.AND P5, PT, R16, RZ, PT ;  /* 0x000000ff1000720c */ /* 0x000fe20003fa6270 */
[----:B------:R-:W-:Y:S02]  /*1130*/  IMAD.MOV R10, RZ, RZ, -R10 ;  /* 0x000000ffff0a7224 */ /* 0x000fe400078e0a0a */
[----:B------:R-:W-:Y:S02]  /*1140*/  VIADD R17, R93, 0xd ;  /* 0x0000000d5d117836 */ /* 0x000fe40000000000 */
[----:B------:R-:W-:Y:S01]  /*1150*/  @!P2 IMAD.MOV R39, RZ, RZ, -R39 ;  /* 0x000000ffff27a224 */ /* 0x000fe200078e0a27 */
[C---:B------:R-:W-:Y:S01]  /*1160*/  ISETP.GT.U32.AND P2, PT, R53.reuse, R33, PT ;  /* 0x000000213500720c */ /* 0x040fe20003f44070 */
[----:B------:R-:W-:Y:S01]  /*1170*/  IMAD R31, R53, R10, R14 ;  /* 0x0000000a351f7224 */ /* 0x000fe200078e020e */
[----:B------:R-:W-:Y:S01]  /*1180*/  IABS R16, R17 ;  /* 0x0000001100107213 */ /* 0x000fe20000000000 */
[----:B------:R-:W-:-:S02]  /*1190*/  IMAD.MOV.U32 R12, RZ, RZ, R11 ;  /* 0x000000ffff0c7224 */ /* 0x000fc400078e000b */
[--C-:B------:R-:W-:Y:S01]  /*11a0*/  @!P6 IMAD.IADD R37, R37, 0x1, -R53.reuse ;  /* 0x000000012525e824 */ /* 0x100fe200078e0a35 */
[----:B------:R-:W-:Y:S01]  /*11b0*/  ISETP.GT.U32.AND P6, PT, R53, R31, PT ;  /* 0x0000001f3500720c */ /* 0x000fe20003fc4070 */
[----:B------:R-:W-:Y:S02]  /*11c0*/  @!P3 IMAD.IADD R35, R35, 0x1, -R53 ;  /* 0x000000012323b824 */ /* 0x000fe400078e0a35 */
[----:B------:R-:W-:-:S03]  /*11d0*/  IMAD.HI.U32 R11, R7, R12, RZ ;  /* 0x0000000c070b7227 */ /* 0x000fc600078e00ff */
[----:B------:R-:W-:Y:S01]  /*11e0*/  ISETP.GT.U32.AND P3, PT, R53, R35, PT ;  /* 0x000000233500720c */ /* 0x000fe20003f64070 */
[----:B------:R-:W-:-:S04]  /*11f0*/  IMAD.HI.U32 R10, R7, R16, RZ ;  /* 0x00000010070a7227 */ /* 0x000fc800078e00ff */
[----:B------:R-:W-:Y:S01]  /*1200*/  IMAD.MOV R11, RZ, RZ, -R11 ;  /* 0x000000ffff0b7224 */ /* 0x000fe200078e0a0b */
[----:B------:R-:W-:Y:S01]  /*1210*/  IADD3 R10, PT, PT, -R10, RZ, RZ ;  /* 0x000000ff0a0a7210 */ /* 0x000fe20007ffe1ff */
[----:B------:R-:W-:Y:S02]  /*1220*/  VIADD R18, R93, 0xe ;  /* 0x0000000e5d127836 */ /* 0x000fe40000000000 */
[----:B------:R-:W-:Y:S02]  /*1230*/  IMAD R29, R53, R11, R12 ;  /* 0x0000000b351d7224 */ /* 0x000fe400078e020c */
[--C-:B------:R-:W-:Y:S01]  /*1240*/  @!P2 IMAD.IADD R33, R33, 0x1, -R53.reuse ;  /* 0x000000012121a824 */ /* 0x100fe200078e0a35 */
[----:B------:R-:W-:Y:S01]  /*1250*/  IABS R12, R18 ;  /* 0x00000012000c7213 */ /* 0x000fe20000000000 */
[----:B------:R-:W-:Y:S01]  /*1260*/  @!P6 IMAD.IADD R31, R31, 0x1, -R53 ;  /* 0x000000011f1fe824 */ /* 0x000fe200078e0a35 */
[C---:B------:R-:W-:Y:S01]  /*1270*/  ISETP.GT.U32.AND P2, PT, R53.reuse, R29, PT ;  /* 0x0000001d3500720c */ /* 0x040fe20003f44070 */
[C---:B------:R-:W-:Y:S01]  /*1280*/  IMAD R27, R53.reuse, R10, R16 ;  /* 0x0000000a351b7224 */ /* 0x040fe200078e0210 */
[----:B------:R-:W-:Y:S01]  /*1290*/  ISETP.GT.U32.AND P6, PT, R53, R33, PT ;  /* 0x000000213500720c */ /* 0x000fe20003fc4070 */
[----:B------:R-:W-:-:S04]  /*12a0*/  IMAD.HI.U32 R10, R7, R12, RZ ;  /* 0x0000000c070a7227 */ /* 0x000fc800078e00ff */
[----:B------:R-:W-:Y:S01]  /*12b0*/  @!P3 IMAD.IADD R35, R35, 0x1, -R53 ;  /* 0x000000012323b824 */ /* 0x000fe200078e0a35 */
[----:B------:R-:W-:Y:S01]  /*12c0*/  ISETP.GE.AND P3, PT, R13, RZ, PT ;  /* 0x000000ff0d00720c */ /* 0x000fe20003f66270 */
[----:B------:R-:W-:Y:S02]  /*12d0*/  IMAD.MOV R10, RZ, RZ, -R10 ;  /* 0x000000ffff0a7224 */ /* 0x000fe400078e0a0a */
[----:B------:R-:W-:Y:S01]  /*12e0*/  @!P0 IMAD.MOV R35, RZ, RZ, -R35 ;  /* 0x000000ffff238224 */ /* 0x000fe200078e0a23 */
[C---:B------:R-:W-:Y:S01]  /*12f0*/  ISETP.GT.U32.AND P0, PT, R53.reuse, R27, PT ;  /* 0x0000001b3500720c */ /* 0x040fe20003f04070 */
[----:B------:R-:W-:Y:S02]  /*1300*/  IMAD R25, R53, R10, R12 ;  /* 0x0000000a35197224 */ /* 0x000fe400078e020c */
[----:B------:R-:W-:Y:S02]  /*1310*/  @!P6 IMAD.IADD R33, R33, 0x1, -R53 ;  /* 0x000000012121e824 */ /* 0x000fe400078e0a35 */
[----:B------:R-:W-:Y:S01]  /*1320*/  IMAD.IADD R9, R20, 0x1, R9 ;  /* 0x0000000114097824 */ /* 0x000fe200078e0209 */
[----:B------:R-:W-:Y:S01]  /*1330*/  ISETP.GT.U32.AND P6, PT, R53, R25, PT ;  /* 0x000000193500720c */ /* 0x000fe20003fc4070 */
[----:B------:R-:W-:-:S02]  /*1340*/  VIADD R20, R93, 0xf ;  /* 0x0000000f5d147836 */ /* 0x000fc40000000000 */
[C---:B------:R-:W-:Y:S02]  /*1350*/  VIADD R22, R93.reuse, 0x10 ;  /* 0x000000105d167836 */ /* 0x040fe40000000000 */
[----:B------:R-:W-:Y:S01]  /*1360*/  VIADD R24, R93, 0x11 ;  /* 0x000000115d187836 */ /* 0x000fe20000000000 */
[----:B------:R-:W-:Y:S01]  /*1370*/  IABS R12, R20 ;  /* 0x00000014000c7213 */ /* 0x000fe20000000000 */
[--C-:B------:R-:W-:Y:S01]  /*1380*/  @!P0 IMAD.IADD R27, R27, 0x1, -R53.reuse ;  /* 0x000000011b1b8824 */ /* 0x100fe200078e0a35 */
[----:B------:R-:W-:Y:S01]  /*1390*/  IABS R14, R22 ;  /* 0x00000016000e7213 */ /* 0x000fe20000000000 */
[--C-:B------:R-:W-:Y:S01]  /*13a0*/  @!P2 IMAD.IADD R29, R29, 0x1, -R53.reuse ;  /* 0x000000011d1da824 */ /* 0x100fe200078e0a35 */
[----:B------:R-:W-:Y:S01]  /*13b0*/  IABS R16, R24 ;  /* 0x0000001800107213 */ /* 0x000fe20000000000 */
[----:B------:R-:W-:Y:S01]  /*13c0*/  IMAD.HI.U32 R10, R7, R12, RZ ;  /* 0x0000000c070a7227 */ /* 0x000fe200078e00ff */
[C---:B------:R-:W-:Y:S02]  /*13d0*/  ISETP.GT.U32.AND P0, PT, R53.reuse, R27, PT ;  /* 0x0000001b3500720c */ /* 0x040fe40003f04070 */
[----:B------:R-:W-:Y:S01]  /*13e0*/  ISETP.GT.U32.AND P2, PT, R53, R29, PT ;  /* 0x0000001d3500720c */ /* 0x000fe20003f44070 */
[----:B------:R-:W-:Y:S01]  /*13f0*/  @!P6 IMAD.IADD R25, R25, 0x1, -R53 ;  /* 0x000000011919e824 */ /* 0x000fe200078e0a35 */
[----:B------:R-:W-:Y:S01]  /*1400*/  IADD3 R23, PT, PT, -R10, RZ, RZ ;  /* 0x000000ff0a177210 */ /* 0x000fe20007ffe1ff */
[----:B------:R-:W-:-:S03]  /*1410*/  IMAD.HI.U32 R10, R7, R14, RZ ;  /* 0x0000000e070a7227 */ /* 0x000fc600078e00ff */
[----:B------:R-:W-:Y:S01]  /*1420*/  ISETP.GT.U32.AND P6, PT, R53, R25, PT ;  /* 0x000000193500720c */ /* 0x000fe20003fc4070 */
[----:B------:R-:W-:Y:S02]  /*1430*/  VIADD R26, R93, 0x12 ;  /* 0x000000125d1a7836 */ /* 0x000fe40000000000 */
[----:B------:R-:W-:Y:S02]  /*1440*/  IMAD R23, R53, R23, R12 ;  /* 0x0000001735177224 */ /* 0x000fe400078e020c */
[----:B------:R-:W-:Y:S01]  /*1450*/  IMAD.MOV R10, RZ, RZ, -R10 ;  /* 0x000000ffff0a7224 */ /* 0x000fe200078e0a0a */
[----:B------:R-:W-:Y:S01]  /*1460*/  IABS R12, R26 ;  /* 0x0000001a000c7213 */ /* 0x000fe20000000000 */
[----:B------:R-:W-:Y:S01]  /*1470*/  @!P0 IMAD.IADD R27, R27, 0x1, -R53 ;  /* 0x000000011b1b8824 */ /* 0x000fe200078e0a35 */
[C---:B------:R-:W-:Y:S01]  /*1480*/  ISETP.GT.U32.AND P0, PT, R53.reuse, R23, PT ;  /* 0x000000173500720c */ /* 0x040fe20003f04070 */
[----:B------:R-:W-:Y:S02]  /*1490*/  IMAD R21, R53, R10, R14 ;  /* 0x0000000a35157224 */ /* 0x000fe400078e020e */
[----:B------:R-:W-:-:S04]  /*14a0*/  IMAD.HI.U32 R11, R7, R16, RZ ;  /* 0x00000010070b7227 */ /* 0x000fc800078e00ff */
[----:B------:R-:W-:Y:S01]  /*14b0*/  @!P6 IMAD.IADD R25, R25, 0x1, -R53 ;  /* 0x000000011919e824 */ /* 0x000fe200078e0a35 */
[----:B------:R-:W-:Y:S01]  /*14c0*/  ISETP.GT.U32.AND P6, PT, R53, R21, PT ;  /* 0x000000153500720c */ /* 0x000fe20003fc4070 */
[----:B------:R-:W-:Y:S02]  /*14d0*/  IMAD.MOV R11, RZ, RZ, -R11 ;  /* 0x000000ffff0b7224 */ /* 0x000fe400078e0a0b */
[----:B------:R-:W-:-:S04]  /*14e0*/  IMAD.HI.U32 R10, R7, R12, RZ ;  /* 0x0000000c070a7227 */ /* 0x000fc800078e00ff */
[----:B------:R-:W-:Y:S01]  /*14f0*/  @!P1 IMAD.MOV R37, RZ, RZ, -R37 ;  /* 0x000000ffff259224 */ /* 0x000fe200078e0a25 */
[C---:B------:R-:W-:Y:S01]  /*1500*/  ISETP.GT.U32.AND P1, PT, R53.reuse, R31, PT ;  /* 0x0000001f3500720c */ /* 0x040fe20003f24070 */
[----:B------:R-:W-:Y:S02]  /*1510*/  IMAD R19, R53, R11, R16 ;  /* 0x0000000b35137224 */ /* 0x000fe400078e0210 */
[----:B------:R-:W-:Y:S02]  /*1520*/  IMAD.MOV R10, RZ, RZ, -R10 ;  /* 0x000000ffff0a7224 */ /* 0x000fe400078e0a0a */
[--C-:B------:R-:W-:Y:S01]  /*1530*/  @!P2 IMAD.IADD R29, R29, 0x1, -R53.reuse ;  /* 0x000000011d1da824 */ /* 0x100fe200078e0a35 */
[----:B------:R-:W-:Y:S01]  /*1540*/  ISETP.GE.AND P2, PT, R17, RZ, PT ;  /* 0x000000ff1100720c */ /* 0x000fe20003f46270 */
[----:B------:R-:W-:Y:S02]  /*1550*/  VIADD R28, R93, 0x13 ;  /* 0x000000135d1c7836 */ /* 0x000fe40000000000 */
[--C-:B------:R-:W-:Y:S01]  /*1560*/  @!P0 IMAD.IADD R23, R23, 0x1, -R53.reuse ;  /* 0x0000000117178824 */ /* 0x100fe200078e0a35 */
[C---:B------:R-:W-:Y:S01]  /*1570*/  ISETP.GT.U32.AND P0, PT, R53.reuse, R19, PT ;  /* 0x000000133500720c */ /* 0x040fe20003f04070 */
[----:B------:R-:W-:Y:S01]  /*1580*/  IMAD R17, R53, R10, R12 ;  /* 0x0000000a35117224 */ /* 0x000fe200078e020c */
[----:B------:R-:W-:Y:S01]  /*1590*/  IABS R14, R28 ;  /* 0x0000001c000e7213 */ /* 0x000fe20000000000 */
[----:B------:R-:W-:-:S02]  /*15a0*/  @!P6 IMAD.IADD R21, R21, 0x1, -R53 ;  /* 0x000000011515e824 */ /* 0x000fc400078e0a35 */
[----:B------:R-:W-:Y:S01]  /*15b0*/  VIADD R30, R93, 0x14 ;  /* 0x000000145d1e7836 */ /* 0x000fe20000000000 */
[----:B------:R-:W-:Y:S01]  /*15c0*/  ISETP.GT.U32.AND P6, PT, R53, R17, PT ;  /* 0x000000113500720c */ /* 0x000fe20003fc4070 */
[----:B------:R-:W-:-:S03]  /*15d0*/  IMAD.HI.U32 R10, R7, R14, RZ ;  /* 0x0000000e070a7227 */ /* 0x000fc600078e00ff */
[----:B------:R-:W-:Y:S01]  /*15e0*/  IABS R16, R30 ;  /* 0x0000001e00107213 */ /* 0x000fe20000000000 */
[--C-:B------:R-:W-:Y:S01]  /*15f0*/  @!P1 IMAD.IADD R31, R31, 0x1, -R53.reuse ;  /* 0x000000011f1f9824 */ /* 0x100fe200078e0a35 */
[----:B------:R-:W-:Y:S01]  /*1600*/  ISETP.GE.AND P1, PT, R15, RZ, PT ;  /* 0x000000ff0f00720c */ /* 0x000fe20003f26270 */
[----:B------:R-:W-:Y:S02]  /*1610*/  VIADD R32, R93, 0x15 ;  /* 0x000000155d207836 */ /* 0x000fe40000000000 */
[----:B------:R-:W-:Y:S02]  /*1620*/  IMAD.MOV R15, RZ, RZ, -R10 ;  /* 0x000000ffff0f7224 */ /* 0x000fe400078e0a0a */
[----:B------:R-:W-:Y:S01]  /*1630*/  @!P0 IMAD.IADD R19, R19, 0x1, -R53 ;  /* 0x0000000113138824 */ /* 0x000fe200078e0a35 */
[----:B------:R-:W-:Y:S01]  /*1640*/  IABS R12, R32 ;  /* 0x00000020000c7213 */ /* 0x000fe20000000000 */
[----:B------:R-:W-:Y:S01]  /*1650*/  IMAD R15, R53, R15, R14 ;  /* 0x0000000f350f7224 */ /* 0x000fe200078e020e */
[----:B------:R-:W-:Y:S01]  /*1660*/  ISETP.GE.AND P0, PT, R18, RZ, PT ;  /* 0x000000ff1200720c */ /* 0x000fe20003f06270 */
[----:B------:R-:W-:-:S04]  /*1670*/  IMAD.HI.U32 R11, R7, R16, RZ ;  /* 0x00000010070b7227 */ /* 0x000fc800078e00ff */
[----:B------:R-:W-:Y:S01]  /*1680*/  @!P6 IMAD.IADD R17, R17, 0x1, -R53 ;  /* 0x000000011111e824 */ /* 0x000fe200078e0a35 */
[----:B------:R-:W-:Y:S01]  /*1690*/  ISETP.GT.U32.AND P6, PT, R53, R19, PT ;  /* 0x000000133500720c */ /* 0x000fe20003fc4070 */
[----:B------:R-:W-:Y:S01]  /*16a0*/  IMAD.HI.U32 R10, R7, R12, RZ ;  /* 0x0000000c070a7227 */ /* 0x000fe200078e00ff */
[----:B------:R-:W-:-:S03]  /*16b0*/  IADD3 R11, PT, PT, -R11, RZ, RZ ;  /* 0x000000ff0b0b7210 */ /* 0x000fc60007ffe1ff */
[----:B------:R-:W-:Y:S01]  /*16c0*/  @!P2 IMAD.MOV R27, RZ, RZ, -R27 ;  /* 0x000000ffff1ba224 */ /* 0x000fe200078e0a1b */
[----:B------:R-:W-:Y:S01]  /*16d0*/  ISETP.GT.U32.AND P2, PT, R53, R15, PT ;  /* 0x0000000f3500720c */ /* 0x000fe20003f44070 */
[----:B------:R-:W-:Y:S02]  /*16e0*/  IMAD.MOV R10, RZ, RZ, -R10 ;  /* 0x000000ffff0a7224 */ /* 0x000fe400078e0a0a */
[----:B------:R-:W-:Y:S02]  /*16f0*/  VIADD R34, R93, 0x16 ;  /* 0x000000165d227836 */ /* 0x000fe40000000000 */
[C---:B------:R-:W-:Y:S02]  /*1700*/  IMAD R13, R53.reuse, R11, R16 ;  /* 0x0000000b350d7224 */ /* 0x040fe400078e0210 */
[----:B------:R-:W-:Y:S01]  /*1710*/  @!P5 IMAD.MOV R33, RZ, RZ, -R33 ;  /* 0x000000ffff21d224 */ /* 0x000fe200078e0a21 */
[C---:B------:R-:W-:Y:S01]  /*1720*/  ISETP.GT.U32.AND P5, PT, R53.reuse, R23, PT ;  /* 0x000000173500720c */ /* 0x040fe20003fa4070 */
[----:B------:R-:W-:Y:S01]  /*1730*/  @!P3 IMAD.MOV R31, RZ, RZ, -R31 ;  /* 0x000000ffff1fb224 */ /* 0x000fe200078e0a1f */
[C---:B------:R-:W-:Y:S01]  /*1740*/  ISETP.GT.U32.AND P3, PT, R53.reuse, R21, PT ;  /* 0x000000153500720c */ /* 0x040fe20003f64070 */
[C---:B------:R-:W-:Y:S01]  /*1750*/  IMAD R11, R53.reuse, R10, R12 ;  /* 0x0000000a350b7224 */ /* 0x040fe200078e020c */
[----:B------:R-:W-:Y:S01]  /*1760*/  IABS R92, R34 ;  /* 0x00000022005c7213 */ /* 0x000fe20000000000 */
[----:B------:R-:W-:Y:S01]  /*1770*/  @!P1 IMAD.MOV R29, RZ, RZ, -R29 ;  /* 0x000000ffff1d9224 */ /* 0x000fe200078e0a1d */
[----:B------:R-:W-:Y:S01]  /*1780*/  ISETP.GT.U32.AND P1, PT, R53, R17, PT ;  /* 0x000000113500720c */ /* 0x000fe20003f24070 */
[--C-:B------:R-:W-:Y:S01]  /*1790*/  @!P6 IMAD.IADD R19, R19, 0x1, -R53.reuse ;  /* 0x000000011313e824 */ /* 0x100fe200078e0a35 */
[----:B------:R-:W-:Y:S01]  /*17a0*/  ISETP.GT.U32.AND P6, PT, R53, R11, PT ;  /* 0x0000000b3500720c */ /* 0x000fe20003fc4070 */
[----:B------:R-:W-:Y:S01]  /*17b0*/  @!P2 IMAD.IADD R15, R15, 0x1, -R53 ;  /* 0x000000010f0fa824 */ /* 0x000fe200078e0a35 */
[----:B------:R-:W-:Y:S01]  /*17c0*/  ISETP.GE.AND P2, PT, R26, RZ, PT ;  /* 0x000000ff1a00720c */ /* 0x000fe20003f46270 */
[----:B------:R-:W-:-:S04]  /*17d0*/  IMAD.HI.U32 R10, R7, R92, RZ ;  /* 0x0000005c070a7227 */ /* 0x000fc800078e00ff */
[----:B------:R-:W-:Y:S01]  /*17e0*/  @!P0 IMAD.MOV R25, RZ, RZ, -R25 ;  /* 0x000000ffff198224 */ /* 0x000fe200078e0a19 */
[----:B------:R-:W-:Y:S01]  /*17f0*/  ISETP.GT.U32.AND P0, PT, R53, R13, PT ;  /* 0x0000000d3500720c */ /* 0x000fe20003f04070 */
[----:B------:R-:W-:Y:S02]  /*1800*/  IMAD.MOV R10, RZ, RZ, -R10 ;  /* 0x000000ffff0a7224 */ /* 0x000fe400078e0a0a */
[--C-:B------:R-:W-:Y:S01]  /*1810*/  @!P5 IMAD.IADD R23, R23, 0x1, -R53.reuse ;  /* 0x000000011717d824 */ /* 0x100fe200078e0a35 */
[----:B------:R-:W-:Y:S01]  /*1820*/  ISETP.GE.AND P5, PT, R20, RZ, PT ;  /* 0x000000ff1400720c */ /* 0x000fe20003fa6270 */
[--C-:B------:R-:W-:Y:S01]  /*1830*/  @!P3 IMAD.IADD R21, R21, 0x1, -R53.reuse ;  /* 0x000000011515b824 */ /* 0x100fe200078e0a35 */
[----:B------:R-:W-:Y:S01]  /*1840*/  ISETP.GE.AND P3, PT, R22, RZ, PT ;  /* 0x000000ff1600720c */ /* 0x000fe20003f66270 */
[----:B------:R-:W-:Y:S01]  /*1850*/  @!P1 IMAD.IADD R17, R17, 0x1, -R53 ;  /* 0x0000000111119824 */ /* 0x000fe200078e0a35 */
[----:B------:R-:W-:Y:S01]  /*1860*/  ISETP.GE.AND P1, PT, R24, RZ, PT ;  /* 0x000000ff1800720c */ /* 0x000fe20003f26270 */
[----:B------:R-:W-:-:S02]  /*1870*/  IMAD R92, R53, R10, R92 ;  /* 0x0000000a355c7224 */ /* 0x000fc400078e025c */
[----:B------:R-:W-:Y:S01]  /*1880*/  @!P6 IMAD.IADD R11, R11, 0x1, -R53 ;  /* 0x000000010b0be824 */ /* 0x000fe200078e0a35 */
[C---:B------:R-:W-:Y:S01]  /*1890*/  ISETP.GT.U32.AND P6, PT, R53.reuse, R15, PT ;  /* 0x0000000f3500720c */ /* 0x040fe20003fc4070 */
[----:B------:R-:W-:Y:S01]  /*18a0*/  @!P2 IMAD.MOV R17, RZ, RZ, -R17 ;  /* 0x000000ffff11a224 */ /* 0x000fe200078e0a11 */
[----:B------:R-:W-:Y:S01]  /*18b0*/  ISETP.GT.U32.AND P2, PT, R53, R92, PT ;  /* 0x0000005c3500720c */ /* 0x000fe20003f44070 */
[----:B------:R-:W-:Y:S01]  /*18c0*/  VIADD R14, R93, 0x17 ;  /* 0x000000175d0e7836 */ /* 0x000fe20000000000 */
[----:B------:R-:W-:Y:S01]  /*18d0*/  @!P0 IADD3 R13, PT, PT, R13, -R53, RZ ;  /* 0x800000350d0d8210 */ /* 0x000fe20007ffe0ff */
[----:B------:R-:W-:Y:S01]  /*18e0*/  @!P5 IMAD.MOV R23, RZ, RZ, -R23 ;  /* 0x000000ffff17d224 */ /* 0x000fe200078e0a17 */
[----:B------:R-:W-:Y:S01]  /*18f0*/  ISETP.GE.AND P0, PT, R28, RZ, PT ;  /* 0x000000ff1c00720c */ /* 0x000fe20003f06270 */
[----:B------:R-:W-:Y:S01]  /*1900*/  @!P3 IMAD.MOV R21, RZ, RZ, -R21 ;  /* 0x000000ffff15b224 */ /* 0x000fe200078e0a15 */
[----:B------:R-:W-:Y:S01]  /*1910*/  ISETP.GT.U32.AND P3, PT, R53, R13, PT ;  /* 0x0000000d3500720c */ /* 0x000fe20003f64070 */
[----:B------:R-:W-:Y:S01]  /*1920*/  VIADD R16, R93, 0x18 ;  /* 0x000000185d107836 */ /* 0x000fe20000000000 */
[----:B------:R-:W-:Y:S01]  /*1930*/  IABS R90, R14 ;  /* 0x0000000e005a7213 */ /* 0x000fe20000000000 */
[----:B------:R-:W-:Y:S01]  /*1940*/  @!P1 IMAD.MOV R19, RZ, RZ, -R19 ;  /* 0x000000ffff139224 */ /* 0x000fe200078e0a13 */
[----:B------:R-:W-:Y:S01]  /*1950*/  ISETP.GT.U32.AND P5, PT, R53, R11, PT ;  /* 0x0000000b3500720c */ /* 0x000fe20003fa4070 */
[----:B------:R-:W-:Y:S01]  /*1960*/  @!P6 IMAD.IADD R15, R15, 0x1, -R53 ;  /* 0x000000010f0fe824 */ /* 0x000fe200078e0a35 */
[----:B------:R-:W-:Y:S01]  /*1970*/  ISETP.GE.AND P6, PT, R32, RZ, PT ;  /* 0x000000ff2000720c */ /* 0x000fe20003fc6270 */
[----:B------:R-:W-:Y:S01]  /*1980*/  IMAD.HI.U32 R10, R7, R90, RZ ;  /* 0x0000005a070a7227 */ /* 0x000fe200078e00ff */
[----:B------:R-:W-:-:S02]  /*1990*/  IABS R88, R16 ;  /* 0x0000001000587213 */ /* 0x000fc40000000000 */
[----:B------:R-:W-:Y:S01]  /*19a0*/  ISETP.GE.AND P1, PT, R30, RZ, PT ;  /* 0x000000ff1e00720c */ /* 0x000fe20003f26270 */
[----:B------:R-:W-:Y:S01]  /*19b0*/  @!P2 IMAD.IADD R92, R92, 0x1, -R53 ;  /* 0x000000015c5ca824 */ /* 0x000fe200078e0a35 */
[----:B------:R-:W-:Y:S01]  /*19c0*/  ISETP.GE.AND P2, PT, R16, RZ, PT ;  /* 0x000000ff1000720c */ /* 0x000fe20003f46270 */
[----:B------:R-:W-:Y:S02]  /*19d0*/  IMAD.MOV R10, RZ, RZ, -R10 ;  /* 0x000000ffff0a7224 */ /* 0x000fe400078e0a0a */
[----:B------:R-:W-:Y:S01]  /*19e0*/  @!P0 IMAD.MOV R15, RZ, RZ, -R15 ;  /* 0x000000ffff0f8224 */ /* 0x000fe200078e0a0f */
[----:B------:R-:W-:Y:S01]  /*19f0*/  ISETP.GT.U32.AND P0, PT, R53, R92, PT ;  /* 0x0000005c3500720c */ /* 0x000fe20003f04070 */
[--C-:B------:R-:W-:Y:S01]  /*1a00*/  @!P3 IMAD.IADD R13, R13, 0x1, -R53.reuse ;  /* 0x000000010d0db824 */ /* 0x100fe200078e0a35 */
[----:B------:R-:W-:Y:S01]  /*1a10*/  ISETP.GE.AND P3, PT, R34, RZ, PT ;  /* 0x000000ff2200720c */ /* 0x000fe20003f66270 */
[----:B------:R-:W-:Y:S01]  /*1a20*/  @!P5 IMAD.IADD R11, R11, 0x1, -R53 ;  /* 0x000000010b0bd824 */ /* 0x000fe200078e0a35 */
[----:B------:R-:W-:Y:S01]  /*1a30*/  ISETP.GE.AND P5, PT, R14, RZ, PT ;  /* 0x000000ff0e00720c */ /* 0x000fe20003fa6270 */
[----:B------:R-:W-:Y:S01]  /*1a40*/  IMAD R90, R53, R10, R90 ;  /* 0x0000000a355a7224 */ /* 0x000fe200078e025a */
[----:B------:R-:W-:Y:S01]  /*1a50*/  IADD3 R10, PT, PT, R93, 0x19, RZ ;  /* 0x000000195d0a7810 */ /* 0x000fe20007ffe0ff */
[----:B------:R-:W-:-:S03]  /*1a60*/  IMAD.HI.U32 R12, R7, R88, RZ ;  /* 0x00000058070c7227 */ /* 0x000fc600078e00ff */
[----:B------:R-:W-:Y:S01]  /*1a70*/  IABS R86, R10 ;  /* 0x0000000a00567213 */ /* 0x000fe20000000000 */
[----:B------:R-:W-:Y:S01]  /*1a80*/  @!P6 IMAD.MOV R11, RZ, RZ, -R11 ;  /* 0x000000ffff0be224 */ /* 0x000fe200078e0a0b */
[C---:B------:R-:W-:Y:S01]  /*1a90*/  ISETP.GT.U32.AND P6, PT, R53.reuse, R90, PT ;  /* 0x0000005a3500720c */ /* 0x040fe20003fc4070 */
[----:B------:R-:W-:Y:S02]  /*1aa0*/  IMAD.MOV R12, RZ, RZ, -R12 ;  /* 0x000000ffff0c7224 */ /* 0x000fe400078e0a0c */
[----:B------:R-:W-:Y:S02]  /*1ab0*/  @!P0 IMAD.IADD R92, R92, 0x1, -R53 ;  /* 0x000000015c5c8824 */ /* 0x000fe400078e0a35 */
[----:B------:R-:W-:Y:S02]  /*1ac0*/  IMAD R88, R53, R12, R88 ;  /* 0x0000000c35587224 */ /* 0x000fe400078e0258 */
[----:B------:R-:W-:Y:S02]  /*1ad0*/  @!P3 IMAD.MOV R92, RZ, RZ, -R92 ;  /* 0x000000ffff5cb224 */ /* 0x000fe400078e0a5c */
[----:B------:R-:W-:Y:S01]  /*1ae0*/  VIADD R12, R93, 0x1a ;  /* 0x0000001a5d0c7836 */ /* 0x000fe20000000000 */
[----:B------:R-:W-:Y:S01]  /*1af0*/  ISETP.GT.U32.AND P3, PT, R53, R88, PT ;  /* 0x000000583500720c */ /* 0x000fe20003f64070 */
[----:B------:R-:W-:Y:S01]  /*1b00*/  @!P1 IMAD.MOV R13, RZ, RZ, -R13 ;  /* 0x000000ffff0d9224 */ /* 0x000fe200078e0a0d */
[----:B------:R-:W-:Y:S01]  /*1b10*/  ISETP.GE.AND P1, PT, R10, RZ, PT ;  /* 0x000000ff0a00720c */ /* 0x000fe20003f26270 */
[----:B------:R-:W-:Y:S01]  /*1b20*/  @!P6 IMAD.IADD R90, R90, 0x1, -R53 ;  /* 0x000000015a5ae824 */ /* 0x000fe200078e0a35 */
[----:B------:R-:W-:Y:S01]  /*1b30*/  IABS R84, R12 ;  /* 0x0000000c00547213 */ /* 0x000fe20000000000 */
[----:B------:R-:W-:Y:S01]  /*1b40*/  IMAD.HI.U32 R10, R7, R86, RZ ;  /* 0x00000056070a7227 */ /* 0x000fe200078e00ff */
[----:B------:R-:W-:-:S02]  /*1b50*/  ISETP.GE.AND P0, PT, R12, RZ, PT ;  /* 0x000000ff0c00720c */ /* 0x000fc40003f06270 */
[----:B------:R-:W-:Y:S01]  /*1b60*/  ISETP.GT.U32.AND P6, PT, R53, R90, PT ;  /* 0x0000005a3500720c */ /* 0x000fe20003fc4070 */
[C---:B------:R-:W-:Y:S02]  /*1b70*/  VIADD R16, R93.reuse, 0x1b ;  /* 0x0000001b5d107836 */ /* 0x040fe40000000000 */
[----:B------:R-:W-:Y:S02]  /*1b80*/  VIADD R18, R93, 0x1c ;  /* 0x0000001c5d127836 */ /* 0x000fe40000000000 */
[----:B------:R-:W-:Y:S01]  /*1b90*/  IMAD.MOV R12, RZ, RZ, -R10 ;  /* 0x000000ffff0c7224 */ /* 0x000fe200078e0a0a */
[----:B------:R-:W-:Y:S01]  /*1ba0*/  IABS R80, R16 ;  /* 0x0000001000507213 */ /* 0x000fe20000000000 */
[----:B------:R-:W-:Y:S01]  /*1bb0*/  IMAD.HI.U32 R10, R7, R84, RZ ;  /* 0x00000054070a7227 */ /* 0x000fe200078e00ff */
[----:B------:R-:W-:-:S03]  /*1bc0*/  IABS R78, R18 ;  /* 0x00000012004e7213 */ /* 0x000fc60000000000 */
[----:B------:R-:W-:Y:S02]  /*1bd0*/  @!P3 IMAD.IADD R88, R88, 0x1, -R53 ;  /* 0x000000015858b824 */ /* 0x000fe400078e0a35 */
[C---:B------:R-:W-:Y:S02]  /*1be0*/  IMAD R86, R53.reuse, R12, R86 ;  /* 0x0000000c35567224 */ /* 0x040fe400078e0256 */
[----:B------:R-:W-:Y:S01]  /*1bf0*/  IMAD.MOV R12, RZ, RZ, -R10 ;  /* 0x000000ffff0c7224 */ /* 0x000fe200078e0a0a */
[----:B------:R-:W-:Y:S01]  /*1c00*/  ISETP.GT.U32.AND P3, PT, R53, R88, PT ;  /* 0x000000583500720c */ /* 0x000fe20003f64070 */
[----:B------:R-:W-:-:S04]  /*1c10*/  IMAD.HI.U32 R10, R7, R80, RZ ;  /* 0x00000050070a7227 */ /* 0x000fc800078e00ff */
[----:B------:R-:W-:Y:S02]  /*1c20*/  IMAD R84, R53, R12, R84 ;  /* 0x0000000c35547224 */ /* 0x000fe400078e0254 */
[----:B------:R-:W-:-:S04]  /*1c30*/  IMAD.HI.U32 R12, R7, R78, RZ ;  /* 0x0000004e070c7227 */ /* 0x000fc800078e00ff */
[--C-:B------:R-:W-:Y:S01]  /*1c40*/  @!P6 IMAD.IADD R90, R90, 0x1, -R53.reuse ;  /* 0x000000015a5ae824 */ /* 0x100fe200078e0a35 */
[C---:B------:R-:W-:Y:S01]  /*1c50*/  ISETP.GT.U32.AND P6, PT, R53.reuse, R86, PT ;  /* 0x000000563500720c */ /* 0x040fe20003fc4070 */
[----:B------:R-:W-:Y:S01]  /*1c60*/  IMAD.MOV R10, RZ, RZ, -R10 ;  /* 0x000000ffff0a7224 */ /* 0x000fe200078e0a0a */
[----:B------:R-:W-:Y:S01]  /*1c70*/  IADD3 R12, PT, PT, -R12, RZ, RZ ;  /* 0x000000ff0c0c7210 */ /* 0x000fe20007ffe1ff */
[----:B------:R-:W-:Y:S01]  /*1c80*/  @!P5 IMAD.MOV R90, RZ, RZ, -R90 ;  /* 0x000000ffff5ad224 */ /* 0x000fe200078e0a5a */
[C---:B------:R-:W-:Y:S01]  /*1c90*/  ISETP.GT.U32.AND P5, PT, R53.reuse, R84, PT ;  /* 0x000000543500720c */ /* 0x040fe20003fa4070 */
[C---:B------:R-:W-:Y:S02]  /*1ca0*/  IMAD R80, R53.reuse, R10, R80 ;  /* 0x0000000a35507224 */ /* 0x040fe400078e0250 */
[C---:B------:R-:W-:Y:S02]  /*1cb0*/  IMAD R78, R53.reuse, R12, R78 ;  /* 0x0000000c354e7224 */ /* 0x040fe400078e024e */
[----:B------:R-:W-:Y:S01]  /*1cc0*/  @!P3 IMAD.IADD R88, R88, 0x1, -R53 ;  /* 0x000000015858b824 */ /* 0x000fe200078e0a35 */
[----:B------:R-:W-:Y:S01]  /*1cd0*/  ISETP.GT.U32.AND P3, PT, R53, R80, PT ;  /* 0x000000503500720c */ /* 0x000fe20003f64070 */
[----:B------:R-:W-:-:S02]  /*1ce0*/  VIADD R20, R93, 0x1d ;  /* 0x0000001d5d147836 */ /* 0x000fc40000000000 */
[--C-:B------:R-:W-:Y:S01]  /*1cf0*/  @!P6 IMAD.IADD R86, R86, 0x1, -R53.reuse ;  /* 0x000000015656e824 */ /* 0x100fe200078e0a35 */
[----:B------:R-:W-:Y:S01]  /*1d00*/  ISETP.GT.U32.AND P6, PT, R53, R78, PT ;  /* 0x0000004e3500720c */ /* 0x000fe20003fc4070 */
[----:B------:R-:W-:Y:S01]  /*1d10*/  VIADD R22, R93, 0x1e ;  /* 0x0000001e5d167836 */ /* 0x000fe20000000000 */
[----:B------:R-:W-:Y:S01]  /*1d20*/  IABS R76, R20 ;  /* 0x00000014004c7213 */ /* 0x000fe20000000000 */
[----:B------:R-:W-:Y:S01]  /*1d30*/  @!P5 IMAD.IADD R84, R84, 0x1, -R53 ;  /* 0x000000015454d824 */ /* 0x000fe200078e0a35 */
[----:B------:R-:W-:Y:S01]  /*1d40*/  ISETP.GT.U32.AND P5, PT, R53, R86, PT ;  /* 0x000000563500720c */ /* 0x000fe20003fa4070 */
[----:B------:R-:W-:Y:S01]  /*1d50*/  VIADD R26, R93, 0x20 ;  /* 0x000000205d1a7836 */ /* 0x000fe20000000000 */
[----:B------:R-:W-:Y:S01]  /*1d60*/  IABS R74, R22 ;  /* 0x00000016004a7213 */ /* 0x000fe20000000000 */
[----:B------:R-:W-:-:S03]  /*1d70*/  IMAD.HI.U32 R14, R7, R76, RZ ;  /* 0x0000004c070e7227 */ /* 0x000fc600078e00ff */
[----:B------:R-:W-:Y:S01]  /*1d80*/  IABS R70, R26 ;  /* 0x0000001a00467213 */ /* 0x000fe20000000000 */
[--C-:B------:R-:W-:Y:S01]  /*1d90*/  @!P3 IMAD.IADD R80, R80, 0x1, -R53.reuse ;  /* 0x000000015050b824 */ /* 0x100fe200078e0a35 */
[C---:B------:R-:W-:Y:S01]  /*1da0*/  ISETP.GT.U32.AND P3, PT, R53.reuse, R84, PT ;  /* 0x000000543500720c */ /* 0x040fe20003f64070 */
[----:B------:R-:W-:Y:S02]  /*1db0*/  @!P6 IMAD.IADD R78, R78, 0x1, -R53 ;  /* 0x000000014e4ee824 */ /* 0x000fe400078e0a35 */
[----:B------:R-:W-:Y:S01]  /*1dc0*/  IMAD.MOV R14, RZ, RZ, -R14 ;  /* 0x000000ffff0e7224 */ /* 0x000fe200078e0a0e */
[----:B------:R-:W-:Y:S01]  /*1dd0*/  ISETP.GT.U32.AND P6, PT, R53, R80, PT ;  /* 0x000000503500720c */ /* 0x000fe20003fc4070 */
[----:B------:R-:W-:-:S04]  /*1de0*/  IMAD.HI.U32 R10, R7, R74, RZ ;  /* 0x0000004a070a7227 */ /* 0x000fc800078e00ff */
[----:B------:R-:W-:Y:S02]  /*1df0*/  IMAD R76, R53, R14, R76 ;  /* 0x0000000e354c7224 */ /* 0x000fe400078e024c */
[----:B------:R-:W-:Y:S02]  /*1e00*/  IMAD.MOV R10, RZ, RZ, -R10 ;  /* 0x000000ffff0a7224 */ /* 0x000fe400078e0a0a */
[----:B------:R-:W-:Y:S01]  /*1e10*/  VIADD R24, R93, 0x1f ;  /* 0x0000001f5d187836 */ /* 0x000fe20000000000 */
[----:B------:R-:W-:Y:S01]  /*1e20*/  @!P3 IADD3 R84, PT, PT, R84, -R53, RZ ;  /* 0x800000355454b210 */ /* 0x000fe20007ffe0ff */
[--C-:B------:R-:W-:Y:S01]  /*1e30*/  @!P5 IMAD.IADD R86, R86, 0x1, -R53.reuse ;  /* 0x000000015656d824 */ /* 0x100fe200078e0a35 */
[C---:B------:R-:W-:Y:S01]  /*1e40*/  ISETP.GT.U32.AND P5, PT, R53.reuse, R76, PT ;  /* 0x0000004c3500720c */ /* 0x040fe20003fa4070 */
[----:B------:R-:W-:Y:S01]  /*1e50*/  IMAD R74, R53, R10, R74 ;  /* 0x0000000a354a7224 */ /* 0x000fe200078e024a */
[----:B------:R-:W-:Y:S01]  /*1e60*/  IABS R72, R24 ;  /* 0x0000001800487213 */ /* 0x000fe20000000000 */
[----:B------:R-:W-:Y:S01]  /*1e70*/  @!P6 IMAD.IADD R80, R80, 0x1, -R53 ;  /* 0x000000015050e824 */ /* 0x000fe200078e0a35 */
[----:B------:R-:W-:Y:S01]  /*1e80*/  ISETP.GE.AND P3, PT, R16, RZ, PT ;  /* 0x000000ff1000720c */ /* 0x000fe20003f66270 */
[----:B------:R-:W-:Y:S01]  /*1e90*/  IMAD.HI.U32 R12, R7, R70, RZ ;  /* 0x00000046070c7227 */ /* 0x000fe200078e00ff */
[----:B------:R-:W-:-:S03]  /*1ea0*/  ISETP.GT.U32.AND P6, PT, R53, R74, PT ;  /* 0x0000004a3500720c */ /* 0x000fc60003fc4070 */
[----:B------:R-:W-:-:S04]  /*1eb0*/  IMAD.HI.U32 R10, R7, R72, RZ ;  /* 0x00000048070a7227 */ /* 0x000fc800078e00ff */
[----:B------:R-:W-:Y:S02]  /*1ec0*/  IMAD.MOV R12, RZ, RZ, -R12 ;  /* 0x000000ffff0c7224 */ /* 0x000fe400078e0a0c */
[----:B------:R-:W-:Y:S02]  /*1ed0*/  VIADD R28, R93, 0x21 ;  /* 0x000000215d1c7836 */ /* 0x000fe40000000000 */
[----:B------:R-:W-:Y:S02]  /*1ee0*/  IMAD.MOV R10, RZ, RZ, -R10 ;  /* 0x000000ffff0a7224 */ /* 0x000fe400078e0a0a */
[----:B------:R-:W-:Y:S01]  /*1ef0*/  @!P5 IMAD.IADD R76, R76, 0x1, -R53 ;  /* 0x000000014c4cd824 */ /* 0x000fe200078e0a35 */
[----:B------:R-:W-:Y:S01]  /*1f00*/  IABS R68, R28 ;  /* 0x0000001c00447213 */ /* 0x000fe20000000000 */
[C---:B------:R-:W-:Y:S01]  /*1f10*/  IMAD R70, R53.reuse, R12, R70 ;  /* 0x0000000c35467224 */ /* 0x040fe200078e0246 */
[----:B------:R-:W-:Y:S01]  /*1f20*/  ISETP.GE.AND P5, PT, R20, RZ, PT ;  /* 0x000000ff1400720c */ /* 0x000fe20003fa6270 */
[----:B------:R-:W-:-:S02]  /*1f30*/  IMAD R72, R53, R10, R72 ;  /* 0x0000000a35487224 */ /* 0x000fc400078e0248 */
[----:B------:R-:W-:Y:S01]  /*1f40*/  @!P6 IMAD.IADD R74, R74, 0x1, -R53 ;  /* 0x000000014a4ae824 */ /* 0x000fe200078e0a35 */
[C---:B------:R-:W-:Y:S01]  /*1f50*/  ISETP.GT.U32.AND P6, PT, R53.reuse, R76, PT ;  /* 0x0000004c3500720c */ /* 0x040fe20003fc4070 */
[----:B------:R-:W-:Y:S01]  /*1f60*/  @!P3 IMAD.MOV R80, RZ, RZ, -R80 ;  /* 0x000000ffff50b224 */ /* 0x000fe200078e0a50 */
[C---:B------:R-:W-:Y:S01]  /*1f70*/  ISETP.GT.U32.AND P3, PT, R53.reuse, R70, PT ;  /* 0x000000463500720c */ /* 0x040fe20003f64070 */
[----:B------:R-:W-:Y:S01]  /*1f80*/  @!P0 IMAD.MOV R84, RZ, RZ, -R84 ;  /* 0x000000ffff548224 */ /* 0x000fe200078e0a54 */
[----:B------:R-:W-:Y:S01]  /*1f90*/  ISETP.GT.U32.AND P0, PT, R53, R72, PT ;  /* 0x000000483500720c */ /* 0x000fe20003f04070 */
[----:B------:R-:W-:-:S04]  /*1fa0*/  IMAD.HI.U32 R14, R7, R68, RZ ;  /* 0x00000044070e7227 */ /* 0x000fc800078e00ff */
[----:B------:R-:W-:Y:S02]  /*1fb0*/  IMAD.MOV R14, RZ, RZ, -R14 ;  /* 0x000000ffff0e7224 */ /* 0x000fe400078e0a0e */
[----:B------:R-:W-:Y:S02]  /*1fc0*/  VIADD R16, R93, 0x23 ;  /* 0x000000235d107836 */ /* 0x000fe40000000000 */
[----:B------:R-:W-:Y:S02]  /*1fd0*/  IMAD R68, R53, R14, R68 ;  /* 0x0000000e35447224 */ /* 0x000fe400078e0244 */
[----:B------:R-:W-:Y:S01]  /*1fe0*/  VIADD R14, R93, 0x22 ;  /* 0x000000225d0e7836 */ /* 0x000fe20000000000 */
[----:B------:R-:W-:Y:S01]  /*1ff0*/  IABS R64, R16 ;  /* 0x0000001000407213 */ /* 0x000fe20000000000 */
[--C-:B------:R-:W-:Y:S01]  /*2000*/  @!P6 IMAD.IADD R76, R76, 0x1, -R53.reuse ;  /* 0x000000014c4ce824 */ /* 0x100fe200078e0a35 */
[C---:B------:R-:W-:Y:S01]  /*2010*/  ISETP.GT.U32.AND P6, PT, R53.reuse, R68, PT ;  /* 0x000000443500720c */ /* 0x040fe20003fc4070 */
[--C-:B------:R-:W-:Y:S01]  /*2020*/  @!P3 IMAD.IADD R70, R70, 0x1, -R53.reuse ;  /* 0x000000014646b824 */ /* 0x100fe200078e0a35 */
[----:B------:R-:W-:Y:S01]  /*2030*/  IABS R66, R14 ;  /* 0x0000000e00427213 */ /* 0x000fe20000000000 */
[----:B------:R-:W-:Y:S01]  /*2040*/  @!P0 IMAD.IADD R72, R72, 0x1, -R53 ;  /* 0x0000000148488824 */ /* 0x000fe200078e0a35 */
[----:B------:R-:W-:Y:S01]  /*2050*/  ISETP.GE.AND P0, PT, R26, RZ, PT ;  /* 0x000000ff1a00720c */ /* 0x000fe20003f06270 */
[----:B------:R-:W-:Y:S01]  /*2060*/  @!P5 IMAD.MOV R76, RZ, RZ, -R76 ;  /* 0x000000ffff4cd224 */ /* 0x000fe200078e0a4c */
[----:B------:R-:W-:Y:S01]  /*2070*/  ISETP.GT.U32.AND P5, PT, R53, R70, PT ;  /* 0x000000463500720c */ /* 0x000fe20003fa4070 */
[----:B------:R-:W-:Y:S01]  /*2080*/  IMAD.HI.U32 R12, R7, R64, RZ ;  /* 0x00000040070c7227 */ /* 0x000fe200078e00ff */
[----:B------:R-:W-:-:S03]  /*2090*/  ISETP.GT.U32.AND P3, PT, R53, R72, PT ;  /* 0x000000483500720c */ /* 0x000fc60003f64070 */
[----:B------:R-:W-:-:S04]  /*20a0*/  IMAD.HI.U32 R10, R7, R66, RZ ;  /* 0x00000042070a7227 */ /* 0x000fc800078e00ff */
[----:B------:R-:W-:Y:S02]  /*20b0*/  IMAD.MOV R12, RZ, RZ, -R12 ;  /* 0x000000ffff0c7224 */ /* 0x000fe400078e0a0c */
[----:B------:R-:W-:Y:S01]  /*20c0*/  @!P2 IMAD.MOV R88, RZ, RZ, -R88 ;  /* 0x000000ffff58a224 */ /* 0x000fe200078e0a58 */
[C---:B------:R-:W-:Y:S01]  /*20d0*/  ISETP.GT.U32.AND P2, PT, R53.reuse, R78, PT ;  /* 0x0000004e3500720c */ /* 0x040fe20003f44070 */
[----:B------:R-:W-:Y:S01]  /*20e0*/  @!P1 IMAD.MOV R86, RZ, RZ, -R86 ;  /* 0x000000ffff569224 */ /* 0x000fe200078e0a56 */
[C---:B------:R-:W-:Y:S01]  /*20f0*/  ISETP.GT.U32.AND P1, PT, R53.reuse, R74, PT ;  /* 0x0000004a3500720c */ /* 0x040fe20003f24070 */
[----:B------:R-:W-:Y:S02]  /*2100*/  IMAD.MOV R10, RZ, RZ, -R10 ;  /* 0x000000ffff0a7224 */ /* 0x000fe400078e0a0a */
[C---:B------:R-:W-:Y:S02]  /*2110*/  IMAD R64, R53.reuse, R12, R64 ;  /* 0x0000000c35407224 */ /* 0x040fe400078e0240 */
[----:B------:R-:W-:-:S02]  /*2120*/  IMAD R66, R53, R10, R66 ;  /* 0x0000000a35427224 */ /* 0x000fc400078e0242 */
[--C-:B------:R-:W-:Y:S01]  /*2130*/  @!P5 IMAD.IADD R70, R70, 0x1, -R53.reuse ;  /* 0x000000014646d824 */ /* 0x100fe200078e0a35 */
[C---:B------:R-:W-:Y:S01]  /*2140*/  ISETP.GT.U32.AND P5, PT, R53.reuse, R64, PT ;  /* 0x000000403500720c */ /* 0x040fe20003fa4070 */
[--C-:B------:R-:W-:Y:S02]  /*2150*/  @!P6 IMAD.IADD R68, R68, 0x1, -R53.reuse ;  /* 0x000000014444e824 */ /* 0x100fe400078e0a35 */
[--C-:B------:R-:W-:Y:S01]  /*2160*/  @!P3 IMAD.IADD R72, R72, 0x1, -R53.reuse ;  /* 0x000000014848b824 */ /* 0x100fe200078e0a35 */
[----:B------:R-:W-:Y:S01]  /*2170*/  ISETP.GT.U32.AND P3, PT, R53, R66, PT ;  /* 0x000000423500720c */ /* 0x000fe20003f64070 */
[--C-:B------:R-:W-:Y:S01]  /*2180*/  @!P2 IMAD.IADD R78, R78, 0x1, -R53.reuse ;  /* 0x000000014e4ea824 */ /* 0x100fe200078e0a35 */
[----:B------:R-:W-:Y:S01]  /*2190*/  ISETP.GE.AND P2, PT, R18, RZ, PT ;  /* 0x000000ff1200720c */ /* 0x000fe20003f46270 */
[----:B------:R-:W-:Y:S01]  /*21a0*/  VIADD R18, R93, 0x24 ;  /* 0x000000245d127836 */ /* 0x000fe20000000000 */
[-C--:B------:R-:W-:Y:S01]  /*21b0*/  @!P1 IADD3 R74, PT, PT, R74, -R53.reuse, RZ ;  /* 0x800000354a4a9210 */ /* 0x080fe20007ffe0ff */
[----:B------:R-:W-:Y:S01]  /*21c0*/  @!P0 IMAD.MOV R70, RZ, RZ, -R70 ;  /* 0x000000ffff468224 */ /* 0x000fe200078e0a46 */
[----:B------:R-:W-:Y:S01]  /*21d0*/  ISETP.GT.U32.AND P6, PT, R53, R68, PT ;  /* 0x000000443500720c */ /* 0x000fe20003fc4070 */
[C---:B------:R-:W-:Y:S01]  /*21e0*/  VIADD R20, R93.reuse, 0x25 ;  /* 0x000000255d147836 */ /* 0x040fe20000000000 */
[----:B------:R-:W-:Y:S01]  /*21f0*/  ISETP.GE.AND P1, PT, R24, RZ, PT ;  /* 0x000000ff1800720c */ /* 0x000fe20003f26270 */
[C---:B------:R-:W-:Y:S01]  /*2200*/  VIADD R24, R93.reuse, 0x2c ;  /* 0x0000002c5d187836 */ /* 0x040fe20000000000 */
[----:B------:R-:W-:Y:S01]  /*2210*/  IABS R62, R18 ;  /* 0x00000012003e7213 */ /* 0x000fe20000000000 */
[----:B------:R-:W-:Y:S01]  /*2220*/  VIADD R26, R93, 0x2d ;  /* 0x0000002d5d1a7836 */ /* 0x000fe20000000000 */
[----:B------:R-:W-:Y:S01]  /*2230*/  @!P5 IADD3 R64, PT, PT, R64, -R53, RZ ;  /* 0x800000354040d210 */ /* 0x000fe20007ffe0ff */
[----:B------:R-:W-:Y:S01]  /*2240*/  @!P3 IMAD.IADD R66, R66, 0x1, -R53 ;  /* 0x000000014242b824 */ /* 0x000fe200078e0a35 */
[----:B------:R-:W-:Y:S01]  /*2250*/  IABS R60, R20 ;  /* 0x00000014003c7213 */ /* 0x000fe20000000000 */
[----:B------:R-:W-:Y:S01]  /*2260*/  IMAD.HI.U32 R10, R7, R62, RZ ;  /* 0x0000003e070a7227 */ /* 0x000fe200078e00ff */
[----:B------:R-:W-:-:S02]  /*2270*/  ISETP.GT.U32.AND P0, PT, R53, R64, PT ;  /* 0x000000403500720c */ /* 0x000fc40003f04070 */
[----:B------:R-:W-:Y:S01]  /*2280*/  ISETP.GE.AND P3, PT, R16, RZ, PT ;  /* 0x000000ff1000720c */ /* 0x000fe20003f66270 */
[----:B------:R-:W-:Y:S01]  /*2290*/  @!P6 IMAD.IADD R68, R68, 0x1, -R53 ;  /* 0x000000014444e824 */ /* 0x000fe200078e0a35 */
[----:B------:R-:W-:Y:S01]  /*22a0*/  ISETP.GE.AND P6, PT, R14, RZ, PT ;  /* 0x000000ff0e00720c */ /* 0x000fe20003fc6270 */
[----:B------:R-:W-:Y:S01]  /*22b0*/  @!P1 IMAD.MOV R72, RZ, RZ, -R72 ;  /* 0x000000ffff489224 */ /* 0x000fe200078e0a48 */
[----:B------:R-:W-:Y:S01]  /*22c0*/  ISETP.GT.U32.AND P1, PT, R53, R66, PT ;  /* 0x000000423500720c */ /* 0x000fe20003f24070 */
[----:B------:R-:W-:Y:S01]  /*22d0*/  IMAD.MOV R14, RZ, RZ, -R10 ;  /* 0x000000ffff0e7224 */ /* 0x000fe200078e0a0a */
[----:B------:R-:W-:Y:S01]  /*22e0*/  ISETP.GE.AND P5, PT, R18, RZ, PT ;  /* 0x000000ff1200720c */ /* 0x000fe20003fa6270 */
[----:B------:R-:W-:Y:S01]  /*22f0*/  IMAD.HI.U32 R10, R7, R60, RZ ;  /* 0x0000003c070a7227 */ /* 0x000fe200078e00ff */
[----:B------:R-:W-:Y:S02]  /*2300*/  IABS R46, R24 ;  /* 0x00000018002e7213 */ /* 0x000fe40000000000 */
[----:B------:R-:W-:Y:S01]  /*2310*/  IABS R44, R26 ;  /* 0x0000001a002c7213 */ /* 0x000fe20000000000 */
[----:B------:R-:W-:-:S02]  /*2320*/  IMAD R62, R53, R14, R62 ;  /* 0x0000000e353e7224 */ /* 0x000fc400078e023e */
[--C-:B------:R-:W-:Y:S02]  /*2330*/  @!P0 IMAD.IADD R64, R64, 0x1, -R53.reuse ;  /* 0x0000000140408824 */ /* 0x100fe400078e0a35 */
[----:B------:R-:W-:Y:S01]  /*2340*/  IMAD.MOV R10, RZ, RZ, -R10 ;  /* 0x000000ffff0a7224 */ /* 0x000fe200078e0a0a */
[C---:B------:R-:W-:Y:S01]  /*2350*/  ISETP.GT.U32.AND P0, PT, R53.reuse, R62, PT ;  /* 0x0000003e3500720c */ /* 0x040fe20003f04070 */
[----:B------:R-:W-:Y:S02]  /*2360*/  @!P1 IMAD.IADD R66, R66, 0x1, -R53 ;  /* 0x0000000142429824 */ /* 0x000fe400078e0a35 */
[----:B------:R-:W-:Y:S02]  /*2370*/  IMAD R60, R53, R10, R60 ;  /* 0x0000000a353c7224 */ /* 0x000fe400078e023c */
[----:B------:R-:W-:Y:S01]  /*2380*/  @!P2 IMAD.MOV R78, RZ, RZ, -R78 ;  /* 0x000000ffff4ea224 */ /* 0x000fe200078e0a4e */
[----:B------:R-:W-:Y:S01]  /*2390*/  ISETP.GE.AND P2, PT, R22, RZ, PT ;  /* 0x000000ff1600720c */ /* 0x000fe20003f46270 */
[----:B------:R-:W-:-:S02]  /*23a0*/  VIADD R22, R93, 0x26 ;  /* 0x000000265d167836 */ /* 0x000fc40000000000 */
[----:B------:R-:W-:Y:S01]  /*23b0*/  @!P6 IMAD.MOV R66, RZ, RZ, -R66 ;  /* 0x000000ffff42e224 */ /* 0x000fe200078e0a42 */
[----:B------:R-:W-:Y:S01]  /*23c0*/  ISETP.GT.U32.AND P6, PT, R53, R60, PT ;  /* 0x0000003c3500720c */ /* 0x000fe20003fc4070 */
[C---:B------:R-:W-:Y:S01]  /*23d0*/  VIADD R10, R93.reuse, 0x27 ;  /* 0x000000275d0a7836 */ /* 0x040fe20000000000 */
[----:B------:R-:W-:Y:S01]  /*23e0*/  IABS R58, R22 ;  /* 0x00000016003a7213 */ /* 0x000fe20000000000 */
[----:B------:R-:W-:Y:S01]  /*23f0*/  @!P3 IMAD.MOV R64, RZ, RZ, -R64 ;  /* 0x000000ffff40b224 */ /* 0x000fe200078e0a40 */
[----:B------:R-:W-:Y:S01]  /*2400*/  @!P0 IADD3 R62, PT, PT, R62, -R53, RZ ;  /* 0x800000353e3e8210 */ /* 0x000fe20007ffe0ff */
[----:B------:R-:W-:Y:S01]  /*2410*/  VIADD R16, R93, 0x2a ;  /* 0x0000002a5d107836 */ /* 0x000fe20000000000 */
[----:B------:R-:W-:Y:S01]  /*2420*/  ISETP.GE.AND P1, PT, R22, RZ, PT ;  /* 0x000000ff1600720c */ /* 0x000fe20003f26270 */
[----:B------:R-:W-:Y:S01]  /*2430*/  IMAD.HI.U32 R12, R7, R58, RZ ;  /* 0x0000003a070c7227 */ /* 0x000fe200078e00ff */
[----:B------:R-:W-:Y:S02]  /*2440*/  ISETP.GT.U32.AND P0, PT, R53, R62, PT ;  /* 0x0000003e3500720c */ /* 0x000fe40003f04070 */
[----:B------:R-:W-:Y:S01]  /*2450*/  IABS R56, R10 ;  /* 0x0000000a00387213 */ /* 0x000fe20000000000 */
[----:B------:R-:W-:Y:S01]  /*2460*/  IMAD.MOV R12, RZ, RZ, -R12 ;  /* 0x000000ffff0c7224 */ /* 0x000fe200078e0a0c */
[----:B------:R-:W-:Y:S01]  /*2470*/  ISETP.GE.AND P3, PT, R10, RZ, PT ;  /* 0x000000ff0a00720c */ /* 0x000fe20003f66270 */
[----:B------:R-:W-:Y:S01]  /*2480*/  VIADD R22, R93, 0x28 ;  /* 0x000000285d167836 */ /* 0x000fe20000000000 */
[----:B------:R-:W-:Y:S01]  /*2490*/  IABS R50, R16 ;  /* 0x0000001000327213 */ /* 0x000fe20000000000 */
[----:B------:R-:W-:-:S02]  /*24a0*/  @!P6 IMAD.IADD R60, R60, 0x1, -R53 ;  /* 0x000000013c3ce824 */ /* 0x000fc400078e0a35 */
[----:B------:R-:W-:Y:S01]  /*24b0*/  IMAD R58, R53, R12, R58 ;  /* 0x0000000c353a7224 */ /* 0x000fe200078e023a */
[----:B------:R-:W-:Y:S01]  /*24c0*/  IABS R54, R22 ;  /* 0x0000001600367213 */ /* 0x000fe20000000000 */
[----:B------:R-:W-:Y:S01]  /*24d0*/  IMAD.HI.U32 R10, R7, R56, RZ ;  /* 0x00000038070a7227 */ /* 0x000fe200078e00ff */
[----:B------:R-:W-:-:S03]  /*24e0*/  ISETP.GT.U32.AND P6, PT, R53, R60, PT ;  /* 0x0000003c3500720c */ /* 0x000fc60003fc4070 */
[----:B------:R-:W-:Y:S01]  /*24f0*/  @!P2 IMAD.MOV R74, RZ, RZ, -R74 ;  /* 0x000000ffff4aa224 */ /* 0x000fe200078e0a4a */
[----:B------:R-:W-:Y:S01]  /*2500*/  ISETP.GE.AND P2, PT, R28, RZ, PT ;  /* 0x000000ff1c00720c */ /* 0x000fe20003f46270 */
[----:B------:R-:W-:Y:S01]  /*2510*/  @!P0 IMAD.IADD R62, R62, 0x1, -R53 ;  /* 0x000000013e3e8824 */ /* 0x000fe200078e0a35 */
[----:B------:R-:W-:Y:S01]  /*2520*/  ISETP.GT.U32.AND P0, PT, R53, R58, PT ;  /* 0x0000003a3500720c */ /* 0x000fe20003f04070 */
[----:B------:R-:W-:-:S04]  /*2530*/  IMAD.HI.U32 R12, R7, R54, RZ ;  /* 0x00000036070c7227 */ /* 0x000fc800078e00ff */
[----:B------:R-:W-:Y:S02]  /*2540*/  IMAD.MOV R10, RZ, RZ, -R10 ;  /* 0x000000ffff0a7224 */ /* 0x000fe400078e0a0a */
[----:B------:R-:W-:Y:S02]  /*2550*/  IMAD.MOV R12, RZ, RZ, -R12 ;  /* 0x000000ffff0c7224 */ /* 0x000fe400078e0a0c */
[C---:B------:R-:W-:Y:S02]  /*2560*/  IMAD R56, R53.reuse, R10, R56 ;  /* 0x0000000a35387224 */ /* 0x040fe400078e0238 */
[C---:B------:R-:W-:Y:S02]  /*2570*/  IMAD R54, R53.reuse, R12, R54 ;  /* 0x0000000c35367224 */ /* 0x040fe400078e0236 */
[--C-:B------:R-:W-:Y:S01]  /*2580*/  @!P6 IMAD.IADD R60, R60, 0x1, -R53.reuse ;  /* 0x000000013c3ce824 */ /* 0x100fe200078e0a35 */
[C---:B------:R-:W-:Y:S01]  /*2590*/  ISETP.GT.U32.AND P6, PT, R53.reuse, R56, PT ;  /* 0x000000383500720c */ /* 0x040fe20003fc4070 */
[----:B------:R-:W-:Y:S01]  /*25a0*/  @!P2 IMAD.MOV R68, RZ, RZ, -R68 ;  /* 0x000000ffff44a224 */ /* 0x000fe200078e0a44 */
[----:B------:R-:W-:Y:S01]  /*25b0*/  ISETP.GE.AND P2, PT, R20, RZ, PT ;  /* 0x000000ff1400720c */ /* 0x000fe20003f46270 */
[----:B------:R-:W-:Y:S01]  /*25c0*/  @!P0 IMAD.IADD R58, R58, 0x1, -R53 ;  /* 0x000000013a3a8824 */ /* 0x000fe200078e0a35 */
[----:B------:R-:W-:Y:S01]  /*25d0*/  ISETP.GT.U32.AND P0, PT, R53, R54, PT ;  /* 0x000000363500720c */ /* 0x000fe20003f04070 */
[----:B------:R-:W-:-:S02]  /*25e0*/  VIADD R20, R93, 0x29 ;  /* 0x000000295d147836 */ /* 0x000fc40000000000 */
[----:B------:R-:W-:Y:S02]  /*25f0*/  VIADD R18, R93, 0x2b ;  /* 0x0000002b5d127836 */ /* 0x000fe40000000000 */
[----:B------:R-:W-:Y:S01]  /*2600*/  IMAD.HI.U32 R12, R7, R50, RZ ;  /* 0x00000032070c7227 */ /* 0x000fe200078e00ff */
[----:B------:R-:W-:Y:S02]  /*2610*/  IABS R52, R20 ;  /* 0x0000001400347213 */ /* 0x000fe40000000000 */
[----:B------:R-:W-:Y:S01]  /*2620*/  IABS R48, R18 ;  /* 0x0000001200307213 */ /* 0x000fe20000000000 */
[----:B------:R-:W-:Y:S01]  /*2630*/  @!P6 IMAD.IADD R56, R56, 0x1, -R53 ;  /* 0x000000013838e824 */ /* 0x000fe200078e0a35 */
[----:B------:R-:W-:Y:S01]  /*2640*/  ISETP.GT.U32.AND P6, PT, R53, R58, PT ;  /* 0x0000003a3500720c */ /* 0x000fe20003fc4070 */
[----:B------:R-:W-:Y:S02]  /*2650*/  IMAD.HI.U32 R10, R7, R52, RZ ;  /* 0x00000034070a7227 */ /* 0x000fe400078e00ff */
[----:B------:R-:W-:-:S02]  /*2660*/  @!P0 IADD3 R54, PT, PT, R54, -R53, RZ ;  /* 0x8000003536368210 */ /* 0x000fc40007ffe0ff */
[----:B------:R-:W-:Y:S01]  /*2670*/  IMAD.MOV R10, RZ, RZ, -R10 ;  /* 0x000000ffff0a7224 */ /* 0x000fe200078e0a0a */
[----:B------:R-:W-:Y:S01]  /*2680*/  ISETP.GT.U32.AND P0, PT, R53, R56, PT ;  /* 0x000000383500720c */ /* 0x000fe20003f04070 */
[----:B------:R-:W-:-:S04]  /*2690*/  IMAD.HI.U32 R14, R7, R48, RZ ;  /* 0x00000030070e7227 */ /* 0x000fc800078e00ff */
[----:B------:R-:W-:Y:S02]  /*26a0*/  IMAD.MOV R12, RZ, RZ, -R12 ;  /* 0x000000ffff0c7224 */ /* 0x000fe400078e0a0c */
[----:B------:R-:W-:Y:S01]  /*26b0*/  @!P5 IMAD.MOV R62, RZ, RZ, -R62 ;  /* 0x000000ffff3ed224 */ /* 0x000fe200078e0a3e */
[C---:B------:R-:W-:Y:S01]  /*26c0*/  ISETP.GT.U32.AND P5, PT, R53.reuse, R54, PT ;  /* 0x000000363500720c */ /* 0x040fe20003fa4070 */
[----:B------:R-:W-:Y:S02]  /*26d0*/  IMAD R52, R53, R10, R52 ;  /* 0x0000000a35347224 */ /* 0x000fe400078e0234 */
[----:B------:R-:W-:Y:S02]  /*26e0*/  IMAD.MOV R14, RZ, RZ, -R14 ;  /* 0x000000ffff0e7224 */ /* 0x000fe400078e0a0e */
[----:B------:R-:W-:-:S04]  /*26f0*/  IMAD.HI.U32 R10, R7, R46, RZ ;  /* 0x0000002e070a7227 */ /* 0x000fc800078e00ff */
[C---:B------:R-:W-:Y:S02]  /*2700*/  IMAD R50, R53.reuse, R12, R50 ;  /* 0x0000000c35327224 */ /* 0x040fe400078e0232 */
[C---:B------:R-:W-:Y:S02]  /*2710*/  IMAD R48, R53.reuse, R14, R48 ;  /* 0x0000000e35307224 */ /* 0x040fe400078e0230 */
[----:B------:R-:W-:Y:S02]  /*2720*/  IMAD.MOV R12, RZ, RZ, -R10 ;  /* 0x000000ffff0c7224 */ /* 0x000fe400078e0a0a */
[----:B------:R-:W-:Y:S01]  /*2730*/  @!P2 IMAD.MOV R60, RZ, RZ, -R60 ;  /* 0x000000ffff3ca224 */ /* 0x000fe200078e0a3c */
[C---:B------:R-:W-:Y:S01]  /*2740*/  ISETP.GT.U32.AND P2, PT, R53.reuse, R52, PT ;  /* 0x000000343500720c */ /* 0x040fe20003f44070 */
[----:B------:R-:W-:Y:S01]  /*2750*/  @!P6 IMAD.IADD R58, R58, 0x1, -R53 ;  /* 0x000000013a3ae824 */ /* 0x000fe200078e0a35 */
[C---:B------:R-:W-:Y:S01]  /*2760*/  ISETP.GT.U32.AND P6, PT, R53.reuse, R50, PT ;  /* 0x000000323500720c */ /* 0x040fe20003fc4070 */
[----:B------:R-:W-:-:S02]  /*2770*/  IMAD R46, R53, R12, R46 ;  /* 0x0000000c352e7224 */ /* 0x000fc400078e022e */
[--C-:B------:R-:W-:Y:S01]  /*2780*/  @!P0 IMAD.IADD R56, R56, 0x1, -R53.reuse ;  /* 0x0000000138388824 */ /* 0x100fe200078e0a35 */
[----:B------:R-:W-:Y:S01]  /*2790*/  ISETP.GT.U32.AND P0, PT, R53, R48, PT ;  /* 0x000000303500720c */ /* 0x000fe20003f04070 */
[----:B------:R-:W-:Y:S02]  /*27a0*/  VIADD R14, R93, 0x2e ;  /* 0x0000002e5d0e7836 */ /* 0x000fe40000000000 */
[----:B------:R-:W-:Y:S01]  /*27b0*/  IMAD.HI.U32 R10, R7, R44, RZ ;  /* 0x0000002c070a7227 */ /* 0x000fe200078e00ff */
[----:B------:R-:W-:Y:S02]  /*27c0*/  @!P3 IADD3 R56, PT, PT, -R56, RZ, RZ ;  /* 0x000000ff3838b210 */ /* 0x000fe40007ffe1ff */
[----:B------:R-:W-:Y:S01]  /*27d0*/  IABS R42, R14 ;  /* 0x0000000e002a7213 */ /* 0x000fe20000000000 */
[----:B------:R-:W-:Y:S01]  /*27e0*/  @!P5 IMAD.IADD R54, R54, 0x1, -R53 ;  /* 0x000000013636d824 */ /* 0x000fe200078e0a35 */
[----:B------:R-:W-:Y:S01]  /*27f0*/  ISETP.GT.U32.AND P5, PT, R53, R46, PT ;  /* 0x0000002e3500720c */ /* 0x000fe20003fa4070 */
[----:B------:R-:W-:-:S02]  /*2800*/  IMAD.MOV R12, RZ, RZ, -R10 ;  /* 0x000000ffff0c7224 */ /* 0x000fc400078e0a0a */
[--C-:B------:R-:W-:Y:S01]  /*2810*/  @!P2 IMAD.IADD R52, R52, 0x1, -R53.reuse ;  /* 0x000000013434a824 */ /* 0x100fe200078e0a35 */
[----:B------:R-:W-:Y:S01]  /*2820*/  ISETP.GE.AND P2, PT, R22, RZ, PT ;  /* 0x000000ff1600720c */ /* 0x000fe20003f46270 */
[----:B------:R-:W-:Y:S01]  /*2830*/  @!P6 IMAD.IADD R50, R50, 0x1, -R53 ;  /* 0x000000013232e824 */ /* 0x000fe200078e0a35 */
[----:B------:R-:W-:Y:S01]  /*2840*/  ISETP.GE.AND P6, PT, R20, RZ, PT ;  /* 0x000000ff1400720c */ /* 0x000fe20003fc6270 */
[----:B------:R-:W-:Y:S02]  /*2850*/  IMAD R44, R53, R12, R44 ;  /* 0x0000000c352c7224 */ /* 0x000fe400078e022c */
[----:B------:R-:W-:Y:S02]  /*2860*/  VIADD R12, R93, 0x2f ;  /* 0x0000002f5d0c7836 */ /* 0x000fe40000000000 */
[----:B------:R-:W-:-:S03]  /*2870*/  IMAD.HI.U32 R10, R7, R42, RZ ;  /* 0x0000002a070a7227 */ /* 0x000fc600078e00ff */
[----:B------:R-:W-:Y:S01]  /*2880*/  IABS R40, R12 ;  /* 0x0000000c00287213 */ /* 0x000fe20000000000 */
[--C-:B------:R-:W-:Y:S01]  /*2890*/  @!P0 IMAD.IADD R48, R48, 0x1, -R53.reuse ;  /* 0x0000000130308824 */ /* 0x100fe200078e0a35 */
[C---:B------:R-:W-:Y:S01]  /*28a0*/  ISETP.GT.U32.AND P0, PT, R53.reuse, R52, PT ;  /* 0x000000343500720c */ /* 0x040fe20003f04070 */
[----:B------:R-:W-:Y:S01]  /*28b0*/  @!P1 IMAD.MOV R58, RZ, RZ, -R58 ;  /* 0x000000ffff3a9224 */ /* 0x000fe200078e0a3a */
[C---:B------:R-:W-:Y:S01]  /*28c0*/  ISETP.GT.U32.AND P1, PT, R53.reuse, R50, PT ;  /* 0x000000323500720c */ /* 0x040fe20003f24070 */
[----:B------:R-:W-:Y:S02]  /*28d0*/  IMAD.MOV R10, RZ, RZ, -R10 ;  /* 0x000000ffff0a7224 */ /* 0x000fe400078e0a0a */
[----:B------:R-:W-:Y:S01]  /*28e0*/  @!P5 IMAD.IADD R46, R46, 0x1, -R53 ;  /* 0x000000012e2ed824 */ /* 0x000fe200078e0a35 */
[C---:B------:R-:W-:Y:S01]  /*28f0*/  ISETP.GT.U32.AND P5, PT, R53.reuse, R48, PT ;  /* 0x000000303500720c */ /* 0x040fe20003fa4070 */
[----:B------:R-:W-:Y:S02]  /*2900*/  IMAD R42, R53, R10, R42 ;  /* 0x0000000a352a7224 */ /* 0x000fe400078e022a */
[----:B------:R-:W-:Y:S01]  /*2910*/  IMAD.HI.U32 R10, R7, R40, RZ ;  /* 0x00000028070a7227 */ /* 0x000fe200078e00ff */
[----:B------:R-:W-:-:S03]  /*2920*/  ISETP.GT.U32.AND P3, PT, R53, R46, PT ;  /* 0x0000002e3500720c */ /* 0x000fc60003f64070 */
[----:B------:R-:W-:Y:S01]  /*2930*/  @!P2 IMAD.MOV R54, RZ, RZ, -R54 ;  /* 0x000000ffff36a224 */ /* 0x000fe200078e0a36 */
[C---:B------:R-:W-:Y:S01]  /*2940*/  ISETP.GT.U32.AND P2, PT, R53.reuse, R44, PT ;  /* 0x0000002c3500720c */ /* 0x040fe20003f44070 */
[----:B------:R-:W-:Y:S02]  /*2950*/  IMAD.MOV R10, RZ, RZ, -R10 ;  /* 0x000000ffff0a7224 */ /* 0x000fe400078e0a0a */
[--C-:B------:R-:W-:Y:S01]  /*2960*/  @!P1 IMAD.IADD R50, R50, 0x1, -R53.reuse ;  /* 0x0000000132329824 */ /* 0x100fe200078e0a35 */
[C---:B------:R-:W-:Y:S01]  /*2970*/  ISETP.GT.U32.AND P1, PT, R53.reuse, R42, PT ;  /* 0x0000002a3500720c */ /* 0x040fe20003f24070 */
[--C-:B------:R-:W-:Y:S01]  /*2980*/  @!P0 IMAD.IADD R52, R52, 0x1, -R53.reuse ;  /* 0x0000000134348824 */ /* 0x100fe200078e0a35 */
[----:B------:R-:W-:Y:S01]  /*2990*/  ISETP.GE.AND P0, PT, R16, RZ, PT ;  /* 0x000000ff1000720c */ /* 0x000fe20003f06270 */
[C---:B------:R-:W-:Y:S02]  /*29a0*/  IMAD R40, R53.reuse, R10, R40 ;  /* 0x0000000a35287224 */ /* 0x040fe400078e0228 */
[----:B------:R-:W-:Y:S01]  /*29b0*/  @!P5 IMAD.IADD R48, R48, 0x1, -R53 ;  /* 0x000000013030d824 */ /* 0x000fe200078e0a35 */
[----:B------:R-:W-:Y:S01]  /*29c0*/  ISETP.GE.AND P5, PT, R18, RZ, PT ;  /* 0x000000ff1200720c */ /* 0x000fe20003fa6270 */
[----:B------:R-:W-:Y:S01]  /*29d0*/  @!P6 IMAD.MOV R52, RZ, RZ, -R52 ;  /* 0x000000ffff34e224 */ /* 0x000fe200078e0a34 */
[----:B------:R-:W-:Y:S01]  /*29e0*/  ISETP.GT.U32.AND P6, PT, R53, R40, PT ;  /* 0x000000283500720c */ /* 0x000fe20003fc4070 */
[----:B------:R-:W-:-:S02]  /*29f0*/  VIADD R16, R93, 0x30 ;  /* 0x000000305d107836 */ /* 0x000fc40000000000 */
[--C-:B------:R-:W-:Y:S01]  /*2a00*/  @!P2 IMAD.IADD R44, R44, 0x1, -R53.reuse ;  /* 0x000000012c2ca824 */ /* 0x100fe200078e0a35 */
[----:B------:R-:W-:Y:S01]  /*2a10*/  ISETP.GE.AND P2, PT, R26, RZ, PT ;  /* 0x000000ff1a00720c */ /* 0x000fe20003f46270 */
[--C-:B------:R-:W-:Y:S01]  /*2a20*/  @!P3 IMAD.IADD R46, R46, 0x1, -R53.reuse ;  /* 0x000000012e2eb824 */ /* 0x100fe200078e0a35 */
[----:B------:R-:W-:Y:S01]  /*2a30*/  ISETP.GE.AND P3, PT, R24, RZ, PT ;  /* 0x000000ff1800720c */ /* 0x000fe20003f66270 */
[--C-:B------:R-:W-:Y:S01]  /*2a40*/  @!P1 IMAD.IADD R42, R42, 0x1, -R53.reuse ;  /* 0x000000012a2a9824 */ /* 0x100fe200078e0a35 */
[----:B------:R-:W-:Y:S01]  /*2a50*/  IABS R38, R16 ;  /* 0x0000001000267213 */ /* 0x000fe20000000000 */
[----:B------:R-:W-:Y:S01]  /*2a60*/  @!P0 IMAD.MOV R50, RZ, RZ, -R50 ;  /* 0x000000ffff328224 */ /* 0x000fe200078e0a32 */
[----:B------:R-:W-:Y:S01]  /*2a70*/  ISETP.GT.U32.AND P1, PT, R53, R44, PT ;  /* 0x0000002c3500720c */ /* 0x000fe20003f24070 */
[----:B------:R-:W-:Y:S01]  /*2a80*/  @!P5 IMAD.MOV R48, RZ, RZ, -R48 ;  /* 0x000000ffff30d224 */ /* 0x000fe200078e0a30 */
[----:B------:R-:W-:Y:S01]  /*2a90*/  ISETP.GE.AND P5, PT, R14, RZ, PT ;  /* 0x000000ff0e00720c */ /* 0x000fe20003fa6270 */
[----:B------:R-:W-:Y:S01]  /*2aa0*/  VIADD R14, R93, 0x31 ;  /* 0x000000315d0e7836 */ /* 0x000fe20000000000 */
[----:B------:R-:W-:Y:S01]  /*2ab0*/  ISETP.GT.U32.AND P0, PT, R53, R42, PT ;  /* 0x0000002a3500720c */ /* 0x000fe20003f04070 */
[----:B------:R-:W-:-:S02]  /*2ac0*/  @!P6 IMAD.IADD R40, R40, 0x1, -R53 ;  /* 0x000000012828e824 */ /* 0x000fc400078e0a35 */
[----:B------:R-:W-:Y:S01]  /*2ad0*/  IMAD.HI.U32 R10, R7, R38, RZ ;  /* 0x00000026070a7227 */ /* 0x000fe200078e00ff */
[----:B------:R-:W-:Y:S02]  /*2ae0*/  IABS R36, R14 ;  /* 0x0000000e00247213 */ /* 0x000fe40000000000 */
[C---:B------:R-:W-:Y:S01]  /*2af0*/  ISETP.GT.U32.AND P6, PT, R53.reuse, R40, PT ;  /* 0x000000283500720c */ /* 0x040fe20003fc4070 */
[----:B------:R-:W-:Y:S02]  /*2b00*/  IMAD.MOV R10, RZ, RZ, -R10 ;  /* 0x000000ffff0a7224 */ /* 0x000fe400078e0a0a */
[----:B------:R-:W-:Y:S01]  /*2b10*/  @!P3 IMAD.MOV R46, RZ, RZ, -R46 ;  /* 0x000000ffff2eb224 */ /* 0x000fe200078e0a2e */
[----:B------:R-:W-:Y:S01]  /*2b20*/  ISETP.GE.AND P3, PT, R12, RZ, PT ;  /* 0x000000ff0c00720c */ /* 0x000fe20003f66270 */
[----:B------:R-:W-:Y:S01]  /*2b30*/  IMAD R38, R53, R10, R38 ;  /* 0x0000000a35267224 */ /* 0x000fe200078e0226 */
[----:B------:R-:W-:Y:S01]  /*2b40*/  @!P1 IADD3 R44, PT, PT, R44, -R53, RZ ;  /* 0x800000352c2c9210 */ /* 0x000fe20007ffe0ff */
[----:B------:R-:W-:Y:S01]  /*2b50*/  IMAD.HI.U32 R10, R7, R36, RZ ;  /* 0x00000024070a7227 */ /* 0x000fe200078e00ff */
[----:B------:R-:W-:-:S03]  /*2b60*/  ISETP.GE.AND P1, PT, R16, RZ, PT ;  /* 0x000000ff1000720c */ /* 0x000fc60003f26270 */
[----:B------:R-:W-:Y:S02]  /*2b70*/  IMAD.MOV R10, RZ, RZ, -R10 ;  /* 0x000000ffff0a7224 */ /* 0x000fe400078e0a0a */
[----:B------:R-:W-:Y:S01]  /*2b80*/  @!P2 IMAD.MOV R44, RZ, RZ, -R44 ;  /* 0x000000ffff2ca224 */ /* 0x000fe200078e0a2c */
[----:B------:R-:W-:Y:S01]  /*2b90*/  ISETP.GT.U32.AND P2, PT, R53, R38, PT ;  /* 0x000000263500720c */ /* 0x000fe20003f44070 */
[----:B------:R-:W-:Y:S02]  /*2ba0*/  VIADD R12, R93, 0x32 ;  /* 0x000000325d0c7836 */ /* 0x000fe40000000000 */
[C---:B------:R-:W-:Y:S02]  /*2bb0*/  IMAD R36, R53.reuse, R10, R36 ;  /* 0x0000000a35247224 */ /* 0x040fe400078e0224 */
[--C-:B------:R-:W-:Y:S01]  /*2bc0*/  @!P6 IMAD.IADD R40, R40, 0x1, -R53.reuse ;  /* 0x000000012828e824 */ /* 0x100fe200078e0a35 */
[----:B------:R-:W-:Y:S01]  /*2bd0*/  IABS R34, R12 ;  /* 0x0000000c00227213 */ /* 0x000fe20000000000 */
[----:B------:R-:W-:Y:S01]  /*2be0*/  @!P0 IMAD.IADD R42, R42, 0x1, -R53 ;  /* 0x000000012a2a8824 */ /* 0x000fe200078e0a35 */
[----:B------:R-:W-:Y:S01]  /*2bf0*/  ISETP.GE.AND P0, PT, R14, RZ, PT ;  /* 0x000000ff0e00720c */ /* 0x000fe20003f06270 */
[----:B------:R-:W-:Y:S01]  /*2c00*/  @!P3 IMAD.MOV R40, RZ, RZ, -R40 ;  /* 0x000000ffff28b224 */ /* 0x000fe200078e0a28 */
[----:B------:R-:W-:Y:S01]  /*2c10*/  ISETP.GT.U32.AND P3, PT, R53, R36, PT ;  /* 0x000000243500720c */ /* 0x000fe20003f64070 */
[----:B------:R-:W-:Y:S01]  /*2c20*/  @!P5 IMAD.MOV R42, RZ, RZ, -R42 ;  /* 0x000000ffff2ad224 */ /* 0x000fe200078e0a2a */
[----:B------:R-:W-:Y:S01]  /*2c30*/  ISETP.GE.AND P5, PT, R12, RZ, PT ;  /* 0x000000ff0c00720c */ /* 0x000fe20003fa6270 */
[----:B------:R-:W-:-:S02]  /*2c40*/  VIADD R12, R93, 0x33 ;  /* 0x000000335d0c7836 */ /* 0x000fc40000000000 */
[----:B------:R-:W-:-:S03]  /*2c50*/  IMAD.HI.U32 R10, R7, R34, RZ ;  /* 0x00000022070a7227 */ /* 0x000fc600078e00ff */
[----:B------:R-:W-:Y:S01]  /*2c60*/  IABS R32, R12 ;  /* 0x0000000c00207213 */ /* 0x000fe20000000000 */
[----:B------:R-:W-:Y:S01]  /*2c70*/  @!P2 IMAD.IADD R38, R38, 0x1, -R53 ;  /* 0x000000012626a824 */ /* 0x000fe200078e0a35 */
[----:B------:R-:W-:Y:S01]  /*2c80*/  ISETP.GE.AND P6, PT, R12, RZ, PT ;  /* 0x000000ff0c00720c */ /* 0x000fe20003fc6270 */
[----:B------:R-:W-:Y:S02]  /*2c90*/  IMAD.MOV R10, RZ, RZ, -R10 ;  /* 0x000000ffff0a7224 */ /* 0x000fe400078e0a0a */
[----:B------:R-:W-:Y:S01]  /*2ca0*/  VIADD R16, R93, 0x34 ;  /* 0x000000345d107836 */ /* 0x000fe20000000000 */
[C---:B------:R-:W-:Y:S01]  /*2cb0*/  ISETP.GT.U32.AND P2, PT, R53.reuse, R38, PT ;  /* 0x000000263500720c */ /* 0x040fe20003f44070 */
[----:B------:R-:W-:Y:S02]  /*2cc0*/  IMAD R34, R53, R10, R34 ;  /* 0x0000000a35227224 */ /* 0x000fe400078e0222 */
[----:B------:R-:W-:Y:S01]  /*2cd0*/  IMAD.HI.U32 R10, R7, R32, RZ ;  /* 0x00000020070a7227 */ /* 0x000fe200078e00ff */
[----:B------:R-:W-:-:S03]  /*2ce0*/  IABS R30, R16 ;  /* 0x00000010001e7213 */ /* 0x000fc60000000000 */
[----:B------:R-:W-:Y:S01]  /*2cf0*/  @!P3 IMAD.IADD R36, R36, 0x1, -R53 ;  /* 0x000000012424b824 */ /* 0x000fe200078e0a35 */
[----:B------:R-:W-:Y:S01]  /*2d00*/  IADD3 R10, PT, PT, -R10, RZ, RZ ;  /* 0x000000ff0a0a7210 */ /* 0x000fe20007ffe1ff */
[----:B------:R-:W-:-:S03]  /*2d10*/  IMAD.HI.U32 R12, R7, R30, RZ ;  /* 0x0000001e070c7227 */ /* 0x000fc600078e00ff */
[C---:B------:R-:W-:Y:S01]  /*2d20*/  ISETP.GT.U32.AND P3, PT, R53.reuse, R36, PT ;  /* 0x000000243500720c */ /* 0x040fe20003f64070 */
[----:B------:R-:W-:Y:S02]  /*2d30*/  IMAD.MOV R12, RZ, RZ, -R12 ;  /* 0x000000ffff0c7224 */ /* 0x000fe400078e0a0c */
[----:B------:R-:W-:Y:S01]  /*2d40*/  @!P2 IMAD.IADD R38, R38, 0x1, -R53 ;  /* 0x000000012626a824 */ /* 0x000fe200078e0a35 */
[C---:B------:R-:W-:Y:S01]  /*2d50*/  ISETP.GT.U32.AND P2, PT, R53.reuse, R34, PT ;  /* 0x000000223500720c */ /* 0x040fe20003f44070 */
[C---:B------:R-:W-:Y:S02]  /*2d60*/  IMAD R32, R53.reuse, R10, R32 ;  /* 0x0000000a35207224 */ /* 0x040fe400078e0220 */
[C---:B------:R-:W-:Y:S02]  /*2d70*/  IMAD R30, R53.reuse, R12, R30 ;  /* 0x0000000c351e7224 */ /* 0x040fe400078e021e */
[----:B------:R-:W-:Y:S01]  /*2d80*/  @!P1 IMAD.MOV R38, RZ, RZ, -R38 ;  /* 0x000000ffff269224 */ /* 0x000fe200078e0a26 */
[----:B------:R-:W-:Y:S01]  /*2d90*/  ISETP.GT.U32.AND P1, PT, R53, R32, PT ;  /* 0x000000203500720c */ /* 0x000fe20003f24070 */
[----:B------:R-:W-:-:S02]  /*2da0*/  VIADD R73, R93, 0x36 ;  /* 0x000000365d497836 */ /* 0x000fc40000000000 */
[--C-:B------:R-:W-:Y:S01]  /*2db0*/  @!P3 IMAD.IADD R36, R36, 0x1, -R53.reuse ;  /* 0x000000012424b824 */ /* 0x100fe200078e0a35 */
[----:B------:R-:W-:Y:S01]  /*2dc0*/  ISETP.GT.U32.AND P3, PT, R53, R30, PT ;  /* 0x0000001e3500720c */ /* 0x000fe20003f64070 */
[C---:B------:R-:W-:Y:S01]  /*2dd0*/  VIADD R71, R93.reuse, 0x35 ;  /* 0x000000355d477836 */ /* 0x040fe20000000000 */
[----:B------:R-:W-:Y:S01]  /*2de0*/  IABS R26, R73 ;  /* 0x00000049001a7213 */ /* 0x000fe20000000000 */
[C---:B------:R-:W-:Y:S02]  /*2df0*/  VIADD R67, R93.reuse, 0x39 ;  /* 0x000000395d437836 */ /* 0x040fe40000000000 */
[----:B------:R-:W-:Y:S01]  /*2e00*/  VIADD R55, R93, 0x38 ;  /* 0x000000385d377836 */ /* 0x000fe20000000000 */
[----:B------:R-:W-:Y:S01]  /*2e10*/  IABS R28, R71 ;  /* 0x00000047001c7213 */ /* 0x000fe20000000000 */
[----:B------:R-:W-:Y:S01]  /*2e20*/  IMAD.HI.U32 R10, R7, R26, RZ ;  /* 0x0000001a070a7227 */ /* 0x000fe200078e00ff */
[----:B------:R-:W-:Y:S02]  /*2e30*/  IABS R20, R67 ;  /* 0x0000004300147213 */ /* 0x000fe40000000000 */
[----:B------:R-:W-:Y:S01]  /*2e40*/  IABS R22, R55 ;  /* 0x0000003700167213 */ /* 0x000fe20000000000 */
[--C-:B------:R-:W-:Y:S01]  /*2e50*/  @!P1 IMAD.IADD R32, R32, 0x1, -R53.reuse ;  /* 0x0000000120209824 */ /* 0x100fe200078e0a35 */
[----:B------:R-:W-:Y:S01]  /*2e60*/  ISETP.GE.AND P1, PT, R16, RZ, PT ;  /* 0x000000ff1000720c */ /* 0x000fe20003f26270 */
[----:B------:R-:W-:-:S02]  /*2e70*/  @!P3 IMAD.IADD R30, R30, 0x1, -R53 ;  /* 0x000000011e1eb824 */ /* 0x000fc400078e0a35 */
[----:B------:R-:W-:Y:S01]  /*2e80*/  IMAD.MOV R10, RZ, RZ, -R10 ;  /* 0x000000ffff0a7224 */ /* 0x000fe200078e0a0a */
[----:B------:R-:W-:Y:S01]  /*2e90*/  ISETP.GT.U32.AND P3, PT, R53, R32, PT ;  /* 0x000000203500720c */ /* 0x000fe20003f64070 */
[----:B------:R-:W-:-:S04]  /*2ea0*/  IMAD.HI.U32 R14, R7, R28, RZ ;  /* 0x0000001c070e7227 */ /* 0x000fc800078e00ff */
[----:B------:R-:W-:Y:S02]  /*2eb0*/  IMAD R26, R53, R10, R26 ;  /* 0x0000000a351a7224 */ /* 0x000fe400078e021a */
[----:B------:R-:W-:-:S04]  /*2ec0*/  IMAD.HI.U32 R10, R7, R20, RZ ;  /* 0x00000014070a7227 */ /* 0x000fc800078e00ff */
[----:B------:R-:W-:Y:S02]  /*2ed0*/  IMAD.MOV R14, RZ, RZ, -R14 ;  /* 0x000000ffff0e7224 */ /* 0x000fe400078e0a0e */
[----:B------:R-:W-:Y:S01]  /*2ee0*/  @!P3 IMAD.IADD R32, R32, 0x1, -R53 ;  /* 0x000000012020b824 */ /* 0x000fe200078e0a35 */
[----:B------:R-:W-:Y:S01]  /*2ef0*/  ISETP.GT.U32.AND P3, PT, R53, R26, PT ;  /* 0x0000001a3500720c */ /* 0x000fe20003f64070 */
[----:B------:R-:W-:Y:S02]  /*2f00*/  VIADD R69, R93, 0x37 ;  /* 0x000000375d457836 */ /* 0x000fe40000000000 */
[----:B------:R-:W-:Y:S02]  /*2f10*/  IMAD.MOV R10, RZ, RZ, -R10 ;  /* 0x000000ffff0a7224 */ /* 0x000fe400078e0a0a */
[----:B------:R-:W-:Y:S01]  /*2f20*/  IMAD R28, R53, R14, R28 ;  /* 0x0000000e351c7224 */ /* 0x000fe200078e021c */
[----:B------:R-:W-:Y:S01]  /*2f30*/  IABS R24, R69 ;  /* 0x0000004500187213 */ /* 0x000fe20000000000 */
[----:B------:R-:W-:-:S04]  /*2f40*/  IMAD.HI.U32 R14, R7, R22, RZ ;  /* 0x00000016070e7227 */ /* 0x000fc800078e00ff */
[----:B------:R-:W-:Y:S01]  /*2f50*/  IMAD R20, R53, R10, R20 ;  /* 0x0000000a35147224 */ /* 0x000fe200078e0214 */
[----:B------:R-:W-:Y:S01]  /*2f60*/  IADD3 R14, PT, PT, -R14, RZ, RZ ;  /* 0x000000ff0e0e7210 */ /* 0x000fe20007ffe1ff */
[----:B------:R-:W-:Y:S02]  /*2f70*/  @!P3 IMAD.IADD R26, R26, 0x1, -R53 ;  /* 0x000000011a1ab824 */ /* 0x000fe400078e0a35 */
[----:B------:R-:W-:Y:S01]  /*2f80*/  VIADD R61, R93, 0x3c ;  /* 0x0000003c5d3d7836 */ /* 0x000fe20000000000 */
[----:B------:R-:W-:Y:S01]  /*2f90*/  ISETP.GT.U32.AND P3, PT, R53, R20, PT ;  /* 0x000000143500720c */ /* 0x000fe20003f64070 */
[----:B------:R-:W-:-:S04]  /*2fa0*/  IMAD.HI.U32 R12, R7, R24, RZ ;  /* 0x00000018070c7227 */ /* 0x000fc800078e00ff */
[C---:B------:R-:W-:Y:S02]  /*2fb0*/  VIADD R57, R93.reuse, 0x3a ;  /* 0x0000003a5d397836 */ /* 0x040fe40000000000 */
[----:B------:R-:W-:Y:S02]  /*2fc0*/  VIADD R63, R93, 0x3d ;  /* 0x0000003d5d3f7836 */ /* 0x000fe40000000000 */
[----:B------:R-:W-:Y:S01]  /*2fd0*/  IMAD R22, R53, R14, R22 ;  /* 0x0000000e35167224 */ /* 0x000fe200078e0216 */
[----:B------:R-:W-:Y:S01]  /*2fe0*/  IABS R14, R61 ;  /* 0x0000003d000e7213 */ /* 0x000fe20000000000 */
[----:B------:R-:W-:Y:S01]  /*2ff0*/  IMAD.MOV R12, RZ, RZ, -R12 ;  /* 0x000000ffff0c7224 */ /* 0x000fe200078e0a0c */
[----:B------:R-:W-:Y:S01]  /*3000*/  IABS R18, R57 ;  /* 0x0000003900127213 */ /* 0x000fe20000000000 */
[----:B------:R-:W-:Y:S01]  /*3010*/  VIADD R59, R93, 0x3b ;  /* 0x0000003b5d3b7836 */ /* 0x000fe20000000000 */
[----:B------:R-:W-:Y:S01]  /*3020*/  IABS R82, R63 ;  /* 0x0000003f00527213 */ /* 0x000fe20000000000 */
[----:B------:R-:W-:-:S02]  /*3030*/  IMAD R24, R53, R12, R24 ;  /* 0x0000000c35187224 */ /* 0x000fc400078e0218 */
[----:B------:R-:W-:Y:S01]  /*3040*/  IMAD.HI.U32 R12, R7, R14, RZ ;  /* 0x0000000e070c7227 */ /* 0x000fe200078e00ff */
[----:B------:R-:W-:-:S03]  /*3050*/  IABS R16, R59 ;  /* 0x0000003b00107213 */ /* 0x000fc60000000000 */
[----:B------:R-:W-:-:S04]  /*3060*/  IMAD.HI.U32 R10, R7, R18, RZ ;  /* 0x00000012070a7227 */ /* 0x000fc800078e00ff */
[----:B------:R-:W-:-:S04]  /*3070*/  IMAD.HI.U32 R65, R7, R82, RZ ;  /* 0x0000005207417227 */ /* 0x000fc800078e00ff */
[----:B------:R-:W-:Y:S02]  /*3080*/  @!P3 IMAD.IADD R20, R20, 0x1, -R53 ;  /* 0x000000011414b824 */ /* 0x000fe400078e0a35 */
[----:B------:R-:W-:Y:S02]  /*3090*/  IMAD.MOV R12, RZ, RZ, -R12 ;  /* 0x000000ffff0c7224 */ /* 0x000fe400078e0a0c */
[----:B------:R-:W-:Y:S01]  /*30a0*/  IMAD.MOV R10, RZ, RZ, -R10 ;  /* 0x000000ffff0a7224 */ /* 0x000fe200078e0a0a */
[C---:B------:R-:W-:Y:S01]  /*30b0*/  ISETP.GT.U32.AND P3, PT, R53.reuse, R20, PT ;  /* 0x000000143500720c */ /* 0x040fe20003f64070 */
[----:B------:R-:W-:Y:S02]  /*30c0*/  IMAD.MOV R65, RZ, RZ, -R65 ;  /* 0x000000ffff417224 */ /* 0x000fe400078e0a41 */
[C---:B------:R-:W-:Y:S02]  /*30d0*/  IMAD R14, R53.reuse, R12, R14 ;  /* 0x0000000c350e7224 */ /* 0x040fe400078e020e */
[----:B------:R-:W-:-:S02]  /*30e0*/  IMAD R18, R53, R10, R18 ;  /* 0x0000000a35127224 */ /* 0x000fc400078e0212 */
[----:B------:R-:W-:Y:S02]  /*30f0*/  IMAD R12, R53, R65, R82 ;  /* 0x00000041350c7224 */ /* 0x000fe400078e0252 */
[----:B------:R-:W-:-:S04]  /*3100*/  IMAD.HI.U32 R10, R7, R16, RZ ;  /* 0x00000010070a7227 */ /* 0x000fc800078e00ff */
[----:B------:R-:W-:Y:S02]  /*3110*/  VIADD R65, R93, 0x3e ;  /* 0x0000003e5d417836 */ /* 0x000fe40000000000 */
[----:B------:R-:W-:Y:S02]  /*3120*/  IMAD.MOV R10, RZ, RZ, -R10 ;  /* 0x000000ffff0a7224 */ /* 0x000fe400078e0a0a */
[----:B------:R-:W-:Y:S01]  /*3130*/  IMAD.SHL.U32 R82, R9, 0x200, RZ ;  /* 0x0000020009527824 */ /* 0x000fe200078e00ff */
[----:B------:R-:W-:Y:S01]  /*3140*/  IABS R75, R65 ;  /* 0x00000041004b7213 */ /* 0x000fe20000000000 */
[----:B------:R-:W-:Y:S02]  /*3150*/  IMAD R16, R53, R10, R16 ;  /* 0x0000000a35107224 */ /* 0x000fe400078e0210 */
[----:B------:R-:W-:Y:S01]  /*3160*/  IMAD.HI.U32 R10, R7, R91, RZ ;  /* 0x0000005b070a7227 */ /* 0x000fe200078e00ff */
[----:B------:R-:W-:-:S03]  /*3170*/  LOP3.LUT R89, R82, 0x80, R85, 0xfe, !PT ;  /* 0x0000008052597812 */ /* 0x000fc600078efe55 */
[----:B------:R-:W-:-:S04]  /*3180*/  IMAD.HI.U32 R7, R7, R75, RZ ;  /* 0x0000004b07077227 */ /* 0x000fc800078e00ff */
[----:B------:R-:W-:Y:S01]  /*3190*/  @!P3 IMAD.IADD R20, R20, 0x1, -R53 ;  /* 0x000000011414b824 */ /* 0x000fe200078e0a35 */
[----:B------:R-:W-:Y:S01]  /*31a0*/  ISETP.GE.AND P3, PT, R71, RZ, PT ;  /* 0x000000ff4700720c */ /* 0x000fe20003f66270 */
[----:B------:R-:W-:Y:S02]  /*31b0*/  IMAD.MOV R71, RZ, RZ, -R10 ;  /* 0x000000ffff477224 */ /* 0x000fe400078e0a0a */
[----:B------:R-:W-:Y:S01]  /*31c0*/  IMAD.MOV R10, RZ, RZ, -R7 ;  /* 0x000000ffff0a7224 */ /* 0x000fe200078e0a07 */
[----:B------:R-:W-:Y:S01]  /*31d0*/  LOP3.LUT R7, R82, 0x7f, R3, 0xf8, !PT ;  /* 0x0000007f52077812 */ /* 0x000fe200078ef803 */
[----:B------:R-:W-:Y:S02]  /*31e0*/  @!P2 IMAD.IADD R34, R34, 0x1, -R53 ;  /* 0x000000012222a824 */ /* 0x000fe400078e0a35 */
[----:B------:R-:W-:Y:S02]  /*31f0*/  @!P0 IMAD.MOV R36, RZ, RZ, -R36 ;  /* 0x000000ffff248224 */ /* 0x000fe400078e0a24 */
[----:B------:R0:W-:Y:S01]  /*3200*/  STL [R1+0x22d4], R7 ;  /* 0x0022d40701007387 */ /* 0x0001e20000100800 */
[C---:B------:R-:W-:Y:S01]  /*3210*/  ISETP.GT.U32.AND P2, PT, R53.reuse, R34, PT ;  /* 0x000000223500720c */ /* 0x040fe20003f44070 */
[----:B------:R-:W-:-:S02]  /*3220*/  IMAD R10, R53, R10, R75 ;  /* 0x0000000a350a7224 */ /* 0x000fc400078e024b */
[----:B------:R-:W2:Y:S01]  /*3230*/  LDL R82, [R1+0x22d4] ;  /* 0x0022d40001527983 */ /* 0x000ea20000100800 */
[----:B------:R-:W-:Y:S02]  /*3240*/  IMAD R91, R53, R71, R91 ;  /* 0x00000047355b7224 */ /* 0x000fe400078e025b */
[----:B------:R-:W-:-:S07]  /*3250*/  @!P6 IMAD.MOV R32, RZ, RZ, -R32 ;  /* 0x000000ffff20e224 */ /* 0x000fce00078e0a20 */
[----:B------:R-:W-:Y:S01]  /*3260*/  @!P2 IMAD.IADD R34, R34, 0x1, -R53 ;  /* 0x000000012222a824 */ /* 0x000fe200078e0a35 */
[----:B------:R-:W-:-:S03]  /*3270*/  ISETP.GT.U32.AND P2, PT, R53, R28, PT ;  /* 0x0000001c3500720c */ /* 0x000fc60003f44070 */
[----:B------:R-:W-:-:S10]  /*3280*/  @!P5 IMAD.MOV R34, RZ, RZ, -R34 ;  /* 0x000000ffff22d224 */ /* 0x000fd400078e0a22 */
[----:B------:R-:W-:Y:S01]  /*3290*/  @!P2 IMAD.IADD R28, R28, 0x1, -R53 ;  /* 0x000000011c1ca824 */ /* 0x000fe200078e0a35 */
[----:B------:R-:W-:-:S04]  /*32a0*/  ISETP.GT.U32.AND P2, PT, R53, R30, PT ;  /* 0x0000001e3500720c */ /* 0x000fc80003f44070 */
[----:B------:R-:W-:-:S09]  /*32b0*/  ISETP.GT.U32.AND P0, PT, R53, R28, PT ;  /* 0x0000001c3500720c */ /* 0x000fd20003f04070 */
[----:B------:R-:W-:Y:S01]  /*32c0*/  @!P2 IMAD.IADD R30, R30, 0x1, -R53 ;  /* 0x000000011e1ea824 */ /* 0x000fe200078e0a35 */
[----:B------:R-:W-:-:S03]  /*32d0*/  ISETP.GT.U32.AND P2, PT, R53, R24, PT ;  /* 0x000000183500720c */ /* 0x000fc60003f44070 */
[----:B------:R-:W-:Y:S01]  /*32e0*/  @!P0 IMAD.IADD R28, R28, 0x1, -R53 ;  /* 0x000000011c1c8824 */ /* 0x000fe200078e0a35 */
[----:B------:R-:W-:Y:S01]  /*32f0*/  ISETP.GT.U32.AND P0, PT, R53, R22, PT ;  /* 0x000000163500720c */ /* 0x000fe20003f04070 */
[----:B------:R-:W-:-:S08]  /*3300*/  @!P1 IMAD.MOV R30, RZ, RZ, -R30 ;  /* 0x000000ffff1e9224 */ /* 0x000fd000078e0a1e */
[----:B------:R-:W-:Y:S02]  /*3310*/  @!P2 IADD3 R24, PT, PT, R24, -R53, RZ ;  /* 0x800000351818a210 */ /* 0x000fe40007ffe0ff */
[C---:B------:R-:W-:Y:S02]  /*3320*/  ISETP.GT.U32.AND P2, PT, R53.reuse, R26, PT ;  /* 0x0000001a3500720c */ /* 0x040fe40003f44070 */
[----:B------:R-:W-:Y:S01]  /*3330*/  @!P0 IMAD.IADD R22, R22, 0x1, -R53 ;  /* 0x0000000116168824 */ /* 0x000fe200078e0a35 */
[----:B------:R-:W-:-:S04]  /*3340*/  ISETP.GT.U32.AND P0, PT, R53, R24, PT ;  /* 0x000000183500720c */ /* 0x000fc80003f04070 */
[----:B------:R-:W-:-:S06]  /*3350*/  ISETP.GT.U32.AND P5, PT, R53, R22, PT ;  /* 0x000000163500720c */ /* 0x000fcc0003fa4070 */
[--C-:B------:R-:W-:Y:S01]  /*3360*/  @!P2 IMAD.IADD R26, R26, 0x1, -R53.reuse ;  /* 0x000000011a1aa824 */ /* 0x100fe200078e0a35 */
[C---:B------:R-:W-:Y:S02]  /*3370*/  ISETP.GT.U32.AND P2, PT, R53.reuse, R18, PT ;  /* 0x000000123500720c */ /* 0x040fe40003f44070 */
[----:B------:R-:W-:Y:S01]  /*3380*/  @!P0 IMAD.IADD R24, R24, 0x1, -R53 ;  /* 0x0000000118188824 */ /* 0x000fe200078e0a35 */
[----:B------:R-:W-:-:S03]  /*3390*/  ISETP.GT.U32.AND P0, PT, R53, R16, PT ;  /* 0x000000103500720c */ /* 0x000fc60003f04070 */
[----:B------:R-:W-:Y:S01]  /*33a0*/  @!P5 IMAD.IADD R22, R22, 0x1, -R53 ;  /* 0x000000011616d824 */ /* 0x000fe200078e0a35 */
[----:B------:R-:W-:-:S06]  /*33b0*/  ISETP.GT.U32.AND P5, PT, R53, R14, PT ;  /* 0x0000000e3500720c */ /* 0x000fcc0003fa4070 */
[--C-:B------:R-:W-:Y:S01]  /*33c0*/  @!P2 IMAD.IADD R18, R18, 0x1, -R53.reuse ;  /* 0x000000011212a824 */ /* 0x100fe200078e0a35 */
[----:B------:R-:W-:Y:S02]  /*33d0*/  ISETP.GT.U32.AND P2, PT, R53, R12, PT ;  /* 0x0000000c3500720c */ /* 0x000fe40003f44070 */
[----:B------:R-:W-:Y:S01]  /*33e0*/  @!P0 IMAD.IADD R16, R16, 0x1, -R53 ;  /* 0x0000000110108824 */ /* 0x000fe200078e0a35 */
[----:B------:R-:W-:-:S03]  /*33f0*/  ISETP.GE.AND P0, PT, R73, RZ, PT ;  /* 0x000000ff4900720c */ /* 0x000fc60003f06270 */
[----:B------:R-:W-:Y:S02]  /*3400*/  @!P5 IADD3 R14, PT, PT, R14, -R53, RZ ;  /* 0x800000350e0ed210 */ /* 0x000fe40007ffe0ff */
[C---:B------:R-:W-:Y:S02]  /*3410*/  ISETP.GT.U32.AND P5, PT, R53.reuse, R18, PT ;  /* 0x000000123500720c */ /* 0x040fe40003fa4070 */
[C---:B------:R-:W-:Y:S02]  /*3420*/  ISETP.GT.U32.AND P1, PT, R53.reuse, R14, PT ;  /* 0x0000000e3500720c */ /* 0x040fe40003f24070 */
[----:B------:R-:W-:Y:S01]  /*3430*/  ISETP.GT.U32.AND P6, PT, R53, R16, PT ;  /* 0x000000103500720c */ /* 0x000fe20003fc4070 */
[----:B------:R-:W-:-:S05]  /*3440*/  @!P2 IMAD.IADD R12, R12, 0x1, -R53 ;  /* 0x000000010c0ca824 */ /* 0x000fca00078e0a35 */
[----:B------:R-:W-:-:S03]  /*3450*/  ISETP.GT.U32.AND P2, PT, R53, R12, PT ;  /* 0x0000000c3500720c */ /* 0x000fc60003f44070 */
[--C-:B------:R-:W-:Y:S01]  /*3460*/  @!P5 IMAD.IADD R18, R18, 0x1, -R53.reuse ;  /* 0x000000011212d824 */ /* 0x100fe200078e0a35 */
[C---:B------:R-:W-:Y:S01]  /*3470*/  ISETP.GT.U32.AND P5, PT, R53.reuse, R10, PT ;  /* 0x0000000a3500720c */ /* 0x040fe20003fa4070 */
[--C-:B------:R-:W-:Y:S01]  /*3480*/  @!P1 IMAD.IADD R14, R14, 0x1, -R53.reuse ;  /* 0x000000010e0e9824 */ /* 0x100fe200078e0a35 */
[----:B------:R-:W-:Y:S01]  /*3490*/  ISETP.GT.U32.AND P1, PT, R53, R91, PT ;  /* 0x0000005b3500720c */ /* 0x000fe20003f24070 */
[----:B------:R-:W-:Y:S01]  /*34a0*/  @!P6 IMAD.IADD R16, R16, 0x1, -R53 ;  /* 0x000000011010e824 */ /* 0x000fe200078e0a35 */
[----:B------:R-:W-:Y:S02]  /*34b0*/  IABS R9, R89 ;  /* 0x0000005900097213 */ /* 0x000fe40000000000 */
[----:B------:R-:W-:-:S07]  /*34c0*/  ISETP.GE.AND P6, PT, R69, RZ, PT ;  /* 0x000000ff4500720c */ /* 0x000fce0003fc6270 */
[--C-:B------:R-:W-:Y:S02]  /*34d0*/  @!P5 IMAD.IADD R10, R10, 0x1, -R53.reuse ;  /* 0x000000010a0ad824 */ /* 0x100fe400078e0a35 */
[----:B------:R-:W-:-:S03]  /*34e0*/  @!P1 IMAD.IADD R91, R91, 0x1, -R53 ;  /* 0x000000015b5b9824 */ /* 0x000fc600078e0a35 */
[----:B------:R-:W-:Y:S01]  /*34f0*/  ISETP.GT.U32.AND P5, PT, R53, R10, PT ;  /* 0x0000000a3500720c */ /* 0x000fe20003fa4070 */
[----:B------:R-:W-:Y:S01]  /*3500*/  @!P2 IMAD.IADD R12, R12, 0x1, -R53 ;  /* 0x000000010c0ca824 */ /* 0x000fe200078e0a35 */
[----:B------:R-:W-:Y:S01]  /*3510*/  ISETP.GE.AND P2, PT, R55, RZ, PT ;  /* 0x000000ff3700720c */ /* 0x000fe20003f46270 */
[----:B------:R-:W-:Y:S01]  /*3520*/  IMAD.HI.U32 R71, R6, R9, RZ ;  /* 0x0000000906477227 */ /* 0x000fe200078e00ff */
[----:B------:R-:W-:-:S03]  /*3530*/  ISETP.GT.U32.AND P1, PT, R53, R91, PT ;  /* 0x0000005b3500720c */ /* 0x000fc60003f24070 */
[----:B------:R-:W-:-:S04]  /*3540*/  IMAD.MOV R71, RZ, RZ, -R71 ;  /* 0x000000ffff477224 */ /* 0x000fc800078e0a47 */
[----:B------:R-:W-:Y:S02]  /*3550*/  IMAD R9, R0, R71, R9 ;  /* 0x0000004700097224 */ /* 0x000fe400078e0209 */
[----:B------:R-:W-:-:S04]  /*3560*/  @!P5 IMAD.IADD R10, R10, 0x1, -R53 ;  /* 0x000000010a0ad824 */ /* 0x000fc800078e0a35 */
[----:B------:R-:W-:Y:S01]  /*3570*/  @!P1 IMAD.IADD R91, R91, 0x1, -R53 ;  /* 0x000000015b5b9824 */ /* 0x000fe200078e0a35 */
[----:B------:R-:W-:Y:S01]  /*3580*/  ISETP.GT.U32.AND P1, PT, R0, R9, PT ;  /* 0x000000090000720c */ /* 0x000fe20003f24070 */
[----:B------:R-:W-:Y:S02]  /*3590*/  @!P3 IMAD.MOV R28, RZ, RZ, -R28 ;  /* 0x000000ffff1cb224 */ /* 0x000fe400078e0a1c */
[----:B------:R-:W-:Y:S02]  /*35a0*/  @!P0 IMAD.MOV R26, RZ, RZ, -R26 ;  /* 0x000000ffff1a8224 */ /* 0x000fe400078e0a1a */
[----:B------:R-:W-:Y:S01]  /*35b0*/  @!P6 IMAD.MOV R24, RZ, RZ, -R24 ;  /* 0x000000ffff18e224 */ /* 0x000fe200078e0a18 */
[----:B------:R-:W-:Y:S01]  /*35c0*/  ISETP.GE.AND P6, PT, R67, RZ, PT ;  /* 0x000000ff4300720c */ /* 0x000fe20003fc6270 */
[----:B------:R-:W-:Y:S01]  /*35d0*/  @!P2 IMAD.MOV R22, RZ, RZ, -R22 ;  /* 0x000000ffff16a224 */ /* 0x000fe200078e0a16 */
[----:B------:R-:W-:-:S05]  /*35e0*/  ISETP.GE.AND P2, PT, R93, RZ, PT ;  /* 0x000000ff5d00720c */ /* 0x000fca0003f46270 */
[----:B------:R-:W-:-:S05]  /*35f0*/  @!P1 IMAD.IADD R9, R9, 0x1, -R0 ;  /* 0x0000000109099824 */ /* 0x000fca00078e0a00 */
[----:B------:R-:W-:Y:S01]  /*3600*/  ISETP.GT.U32.AND P1, PT, R0, R9, PT ;  /* 0x000000090000720c */ /* 0x000fe20003f24070 */
[----:B------:R-:W-:Y:S01]  /*3610*/  @!P6 IMAD.MOV R20, RZ, RZ, -R20 ;  /* 0x000000ffff14e224 */ /* 0x000fe200078e0a14 */
[----:B------:R-:W-:Y:S01]  /*3620*/  ISETP.GE.AND P6, PT, R89, RZ, PT ;  /* 0x000000ff5900720c */ /* 0x000fe20003fc6270 */
[----:B------:R-:W-:-:S10]  /*3630*/  @!P2 IMAD.MOV R91, RZ, RZ, -R91 ;  /* 0x000000ffff5ba224 */ /* 0x000fd400078e0a5b */
[----:B------:R-:W-:Y:S01]  /*3640*/  @!P1 IADD3 R9, PT, PT, R9, -R0, RZ ;  /* 0x8000000009099210 */ /* 0x000fe20007ffe0ff */
[----:B------:R-:W-:Y:S04]  /*3650*/  STL [R1+0x22d8], R89 ;  /* 0x0022d85901007387 */ /* 0x000fe80000100800 */
[----:B------:R-:W-:Y:S01]  /*3660*/  @!P6 IMAD.MOV R9, RZ, RZ, -R9 ;  /* 0x000000ffff09e224 */ /* 0x000fe200078e0a09 */
[----:B-1----:R-:W-:Y:S02]  /*3670*/  R2UR UR5, R2 ;  /* 0x00000000020572ca */ /* 0x002fe400000e0000 */
[----:B--2---:R-:W-:Y:S02]  /*3680*/  IABS R73, R82 ;  /* 0x0000005200497213 */ /* 0x004fe40000000000 */
[----:B------:R-:W-:-:S02]  /*3690*/  LOP3.LUT R87, R82, 0x100, RZ, 0xfc, !PT ;  /* 0x0000010052577812 */ /* 0x000fc400078efcff */
[----:B------:R-:W-:Y:S01]  /*36a0*/  LOP3.LUT R83, R82, 0x180, RZ, 0xfc, !PT ;  /* 0x0000018052537812 */ /* 0x000fe200078efcff */
[----:B0-----:R-:W-:Y:S01]  /*36b0*/  IMAD.HI.U32 R7, R6, R73, RZ ;  /* 0x0000004906077227 */ /* 0x001fe200078e00ff */
[----:B------:R-:W-:Y:S02]  /*36c0*/  IABS R69, R87 ;  /* 0x0000005700457213 */ /* 0x000fe40000000000 */
[----:B------:R-:W-:Y:S01]  /*36d0*/  IABS R55, R83 ;  /* 0x0000005300377213 */ /* 0x000fe20000000000 */
[----:B------:R-:W-:-:S04]  /*36e0*/  IMAD.MOV R7, RZ, RZ, -R7 ;  /* 0x000000ffff077224 */ /* 0x000fc800078e0a07 */
[----:B------:R-:W-:Y:S02]  /*36f0*/  IMAD R7, R0, R7, R73 ;  /* 0x0000000700077224 */ /* 0x000fe400078e0249 */
[----:B------:R-:W-:-:S04]  /*3700*/  IMAD.HI.U32 R73, R6, R69, RZ ;  /* 0x0000004506497227 */ /* 0x000fc800078e00ff */
[----:B------:R-:W-:Y:S01]  /*3710*/  IMAD.HI.U32 R6, R6, R55, RZ ;  /* 0x0000003706067227 */ /* 0x000fe200078e00ff */
[----:B------:R-:W-:-:S03]  /*3720*/  ISETP.GT.U32.AND P5, PT, R0, R7, PT ;  /* 0x000000070000720c */ /* 0x000fc60003fa4070 */
[----:B------:R-:W-:Y:S01]  /*3730*/  IMAD.MOV R75, RZ, RZ, -R6 ;  /* 0x000000ffff4b7224 */ /* 0x000fe200078e0a06 */
[----:B------:R-:W-:Y:S01]  /*3740*/  IADD3 R73, PT, PT, -R73, RZ, RZ ;  /* 0x000000ff49497210 */ /* 0x000fe20007ffe1ff */
[----:B------:R-:W0:Y:S02]  /*3750*/  S2R R6, SR_TID.X ;  /* 0x0000000000067919 */ /* 0x000e240000002100 */
[C---:B------:R-:W-:Y:S02]  /*3760*/  IMAD R55, R0.reuse, R75, R55 ;  /* 0x0000004b00377224 */ /* 0x040fe400078e0237 */
[----:B------:R-:W-:-:S03]  /*3770*/  IMAD R53, R0, R73, R69 ;  /* 0x0000004900357224 */ /* 0x000fc600078e0245 */
[C---:B------:R-:W-:Y:S01]  /*3780*/  ISETP.GT.U32.AND P0, PT, R0.reuse, R55, PT ;  /* 0x000000370000720c */ /* 0x040fe20003f04070 */
[----:B------:R-:W-:Y:S01]  /*3790*/  @!P5 IMAD.IADD R7, R7, 0x1, -R0 ;  /* 0x000000010707d824 */ /* 0x000fe200078e0a00 */
[----:B------:R-:W-:-:S04]  /*37a0*/  ISETP.GT.U32.AND P3, PT, R0, R53, PT ;  /* 0x000000350000720c */ /* 0x000fc80003f64070 */
[----:B------:R-:W-:-:S07]  /*37b0*/  ISETP.GT.U32.AND P5, PT, R0, R7, PT ;  /* 0x000000070000720c */ /* 0x000fce0003fa4070 */
[--C-:B------:R-:W-:Y:S02]  /*37c0*/  @!P0 IMAD.IADD R55, R55, 0x1, -R0.reuse ;  /* 0x0000000137378824 */ /* 0x100fe400078e0a00 */
[----:B------:R-:W-:-:S04]  /*37d0*/  @!P3 IMAD.IADD R53, R53, 0x1, -R0 ;  /* 0x000000013535b824 */ /* 0x000fc800078e0a00 */
[----:B------:R-:W-:Y:S01]  /*37e0*/  @!P5 IMAD.IADD R7, R7, 0x1, -R0 ;  /* 0x000000010707d824 */ /* 0x000fe200078e0a00 */
[C---:B------:R-:W-:Y:S02]  /*37f0*/  ISETP.GT.U32.AND P0, PT, R0.reuse, R53, PT ;  /* 0x000000350000720c */ /* 0x040fe40003f04070 */
[----:B------:R-:W-:Y:S02]  /*3800*/  ISETP.GT.U32.AND P5, PT, R0, R55, PT ;  /* 0x000000370000720c */ /* 0x000fe40003fa4070 */
[----:B------:R-:W-:Y:S02]  /*3810*/  ISETP.GE.AND P3, PT, R82, RZ, PT ;  /* 0x000000ff5200720c */ /* 0x000fe40003f66270 */
[----:B0-----:R-:W-:Y:S02]  /*3820*/  SHF.R.U32.HI R6, RZ, 0x5, R6 ;  /* 0x00000005ff067819 */ /* 0x001fe40000011606 */
[----:B------:R-:W-:Y:S02]  /*3830*/  ISETP.GE.AND P2, PT, R87, RZ, PT ;  /* 0x000000ff5700720c */ /* 0x000fe40003f46270 */
[----:B------:R-:W-:Y:S01]  /*3840*/  ISETP.GE.AND P1, PT, R83, RZ, PT ;  /* 0x000000ff5300720c */ /* 0x000fe20003f26270 */
[----:B------:R-:W-:-:S02]  /*3850*/  IMAD.SHL.U32 R6, R6, 0x200000, RZ ;  /* 0x0020000006067824 */ /* 0x000fc400078e00ff */
[--C-:B------:R-:W-:Y:S02]  /*3860*/  @!P0 IMAD.IADD R53, R53, 0x1, -R0.reuse ;  /* 0x0000000135358824 */ /* 0x100fe400078e0a00 */
[----:B------:R-:W-:Y:S01]  /*3870*/  @!P5 IMAD.IADD R55, R55, 0x1, -R0 ;  /* 0x000000013737d824 */ /* 0x000fe200078e0a00 */
[----:B------:R-:W-:Y:S01]  /*3880*/  LOP3.LUT R6, R6, 0x600000, RZ, 0xc0, !PT ;  /* 0x0060000006067812 */ /* 0x000fe200078ec0ff */
[----:B------:R-:W-:-:S03]  /*3890*/  @!P3 IMAD.MOV R7, RZ, RZ, -R7 ;  /* 0x000000ffff07b224 */ /* 0x000fc600078e0a07 */
[----:B------:R-:W-:Y:S01]  /*38a0*/  R2UR UR4, R6 ;  /* 0x00000000060472ca */ /* 0x000fe200000e0000 */
[----:B------:R-:W-:Y:S01]  /*38b0*/  @!P2 IMAD.MOV R53, RZ, RZ, -R53 ;  /* 0x000000ffff35a224 */ /* 0x000fe200078e0a35 */
[----:B------:R-:W-:Y:S01]  /*38c0*/  ISETP.NE.AND P2, PT, R4, RZ, PT ;  /* 0x000000ff0400720c */ /* 0x000fe20003f45270 */
[----:B------:R-:W-:Y:S01]  /*38d0*/  @!P1 IMAD.MOV R55, RZ, RZ, -R55 ;  /* 0x000000ffff379224 */ /* 0x000fe200078e0a37 */
[----:B------:R-:W-:Y:S01]  /*38e0*/  LOP3.LUT R6, RZ, R4, RZ, 0x33, !PT ;  /* 0x00000004ff067212 */ /* 0x000fe200078e33ff */
[----:B------:R0:W-:Y:S03]  /*38f0*/  STL [R1+0x22e0], R87 ;  /* 0x0022e05701007387 */ /* 0x0001e60000100800 */
[C---:B------:R-:W-:Y:S01]  /*3900*/  SEL R0, R6.reuse, R7, !P2 ;  /* 0x0000000706007207 */ /* 0x040fe20005000000 */
[----:B------:R1:W-:Y:S01]  /*3910*/  STL [R1+0x22dc], R83 ;  /* 0x0022dc5301007387 */ /* 0x0003e20000100800 */
[C---:B------:R-:W-:Y:S01]  /*3920*/  SEL R2, R6.reuse, R9, !P2 ;  /* 0x0000000906027207 */ /* 0x040fe20005000000 */
[----:B------:R-:W2:Y:S01]  /*3930*/  LDC R7, c[0x0][0x3a4] ;  /* 0x0000e900ff077b82 */ /* 0x000ea20000000800 */
[C---:B------:R-:W-:Y:S01]  /*3940*/  SEL R4, R6.reuse, R53, !P2 ;  /* 0x0000003506047207 */ /* 0x040fe20005000000 */
[----:B------:R-:W-:Y:S01]  /*3950*/  STL [R1+0x3f60], R93 ;  /* 0x003f605d01007387 */ /* 0x000fe20000100800 */
[----:B------:R-:W-:-:S02]  /*3960*/  SEL R6, R6, R55, !P2 ;  /* 0x0000003706067207 */ /* 0x000fc40005000000 */
[----:B------:R-:W-:Y:S01]  /*3970*/  ISETP.NE.AND P2, PT, R5, RZ, PT ;  /* 0x000000ff0500720c */ /* 0x000fe20003f45270 */
[----:B------:R-:W-:Y:S01]  /*3980*/  STL [R1+0x4270], R93 ;  /* 0x0042705d01007387 */ /* 0x000fe20000100800 */
[----:B------:R-:W-:Y:S02]  /*3990*/  LOP3.LUT R9, RZ, R5, RZ, 0x33, !PT ;  /* 0x00000005ff097212 */ /* 0x000fe400078e33ff */
[----:B------:R-:W-:Y:S01]  /*39a0*/  ISETP.GE.AND P3, PT, R57, RZ, PT ;  /* 0x000000ff3900720c */ /* 0x000fe20003f66270 */
[----:B------:R-:W-:Y:S01]  /*39b0*/  STL [R1+0x4274], R93 ;  /* 0x0042745d01007387 */ /* 0x000fe20000100800 */
[----:B0-----:R-:W-:Y:S02]  /*39c0*/  SEL R87, R9, R51, !P2 ;  /* 0x0000003309577207 */ /* 0x001fe40005000000 */
[----:B------:R-:W-:Y:S01]  /*39d0*/  ISETP.GE.AND P0, PT, R59, RZ, PT ;  /* 0x000000ff3b00720c */ /* 0x000fe20003f06270 */
[----:B------:R-:W-:Y:S01]  /*39e0*/  STL [R1+0x4278], R93 ;  /* 0x0042785d01007387 */ /* 0x000fe20000100800 */
[----:B------:R-:W-:-:S02]  /*39f0*/  ISETP.GE.AND P6, PT, R61, RZ, PT ;  /* 0x000000ff3d00720c */ /* 0x000fc40003fc6270 */
[----:B------:R-:W-:Y:S01]  /*3a00*/  ISETP.GE.AND P5, PT, R63, RZ, PT ;  /* 0x000000ff3f00720c */ /* 0x000fe20003fa6270 */
[----:B------:R-:W-:Y:S01]  /*3a10*/  STL [R1+0x427c], R93 ;  /* 0x00427c5d01007387 */ /* 0x000fe20000100800 */
[----:B------:R-:W-:Y:S01]  /*3a20*/  ISETP.GE.AND P1, PT, R65, RZ, PT ;  /* 0x000000ff4100720c */ /* 0x000fe20003f26270 */
[----:B------:R-:W-:Y:S01]  /*3a30*/  UIADD3 UR9, UPT, UPT, UR5, UR4, URZ ;  /* 0x0000000405097290 */ /* 0x000fe2000fffe0ff */
[----:B------:R-:W0:Y:S01]  /*3a40*/  LDC R5, c[0x0][0x3a0] ;  /* 0x0000e800ff057b82 */ /* 0x000e220000000800 */
[----:B------:R-:W-:Y:S04]  /*3a50*/  STL [R1+0x4280], R93 ;  /* 0x0042805d01007387 */ /* 0x000fe80000100800 */
[----:B------:R-:W-:Y:S01]  /*3a60*/  STL [R1+0x4284], R93 ;  /* 0x0042845d01007387 */ /* 0x000fe20000100800 */
[C---:B------:R-:W-:Y:S01]  /*3a70*/  SEL R89, R9.reuse, R49, !P2 ;  /* 0x0000003109597207 */ /* 0x040fe20005000000 */
[----:B------:R-:W-:Y:S01]  /*3a80*/  UMOV UR8, 0x1 ;  /* 0x0000000100087882 */ /* 0x000fe20000000000 */
[----:B-1----:R-:W1:Y:S01]  /*3a90*/  LDC.64 R82, c[0x0][0x380] ;  /* 0x0000e000ff527b82 */ /* 0x002e620000000a00 */
[----:B------:R-:W-:Y:S04]  /*3aa0*/  STL [R1+0x4288], R93 ;  /* 0x0042885d01007387 */ /* 0x000fe80000100800 */
[----:B------:R-:W-:Y:S04]  /*3ab0*/  STL [R1+0x428c], R93 ;  /* 0x00428c5d01007387 */ /* 0x000fe80000100800 */
[----:B------:R-:W-:Y:S04]  /*3ac0*/  STL [R1+0x4290], R93 ;  /* 0x0042905d01007387 */ /* 0x000fe80000100800 */
[----:B------:R3:W-:Y:S04]  /*3ad0*/  STL [R1+0x4294], R93 ;  /* 0x0042945d01007387 */ /* 0x0007e80000100800 */
[----:B------:R4:W-:Y:S01]  /*3ae0*/  STL [R1+0x2a6c], R87 ;  /* 0x002a6c5701007387 */ /* 0x0009e20000100800 */
[----:B---3--:R-:W-:-:S03]  /*3af0*/  SEL R93, R9, R47, !P2 ;  /* 0x0000002f095d7207 */ /* 0x008fc60005000000 */
[----:B------:R3:W-:Y:S01]  /*3b00*/  STL [R1+0x2a70], R89 ;  /* 0x002a705901007387 */ /* 0x0007e20000100800 */
[----:B----4-:R-:W-:-:S03]  /*3b10*/  SEL R87, R9, R45, !P2 ;  /* 0x0000002d09577207 */ /* 0x010fc60005000000 */
[----:B------:R4:W-:Y:S04]  /*3b20*/  STL [R1+0x2a74], R93 ;  /* 0x002a745d01007387 */ /* 0x0009e80000100800 */
[----:B------:R0:W-:Y:S01]  /*3b30*/  STL [R1+0x2a78], R87 ;  /* 0x002a785701007387 */ /* 0x0001e20000100800 */
[C---:B---3--:R-:W-:Y:S02]  /*3b40*/  SEL R89, R9.reuse, R43, !P2 ;  /* 0x0000002b09597207 */ /* 0x048fe40005000000 */
[----:B----4-:R-:W-:-:S03]  /*3b50*/  SEL R93, R9, R41, !P2 ;  /* 0x00000029095d7207 */ /* 0x010fc60005000000 */
[----:B------:R3:W-:Y:S01]  /*3b60*/  STL [R1+0x2a7c], R89 ;  /* 0x002a7c5901007387 */ /* 0x0007e20000100800 */
[----:B0-----:R-:W-:-:S03]  /*3b70*/  SEL R87, R9, R39, !P2 ;  /* 0x0000002709577207 */ /* 0x001fc60005000000 */
[----:B------:R0:W-:Y:S04]  /*3b80*/  STL [R1+0x2a80], R93 ;  /* 0x002a805d01007387 */ /* 0x0001e80000100800 */
[----:B------:R4:W-:Y:S01]  /*3b90*/  STL [R1+0x2a84], R87 ;  /* 0x002a845701007387 */ /* 0x0009e20000100800 */
[C---:B---3--:R-:W-:Y:S02]  /*3ba0*/  SEL R89, R9.reuse, R37, !P2 ;  /* 0x0000002509597207 */ /* 0x048fe40005000000 */
[----:B0-----:R-:W-:-:S03]  /*3bb0*/  SEL R93, R9, R35, !P2 ;  /* 0x00000023095d7207 */ /* 0x001fc60005000000 */
[----:B------:R0:W-:Y:S01]  /*3bc0*/  STL [R1+0x2a88], R89 ;  /* 0x002a885901007387 */ /* 0x0001e20000100800 */
[----:B----4-:R-:W-:-:S03]  /*3bd0*/  SEL R87, R9, R33, !P2 ;  /* 0x0000002109577207 */ /* 0x010fc60005000000 */
[----:B------:R3:W-:Y:S04]  /*3be0*/  STL [R1+0x2a8c], R93 ;  /* 0x002a8c5d01007387 */ /* 0x0007e80000100800 */
[----:B------:R4:W-:Y:S01]  /*3bf0*/  STL [R1+0x2a90], R87 ;  /* 0x002a905701007387 */ /* 0x0009e20000100800 */
[C---:B0-----:R-:W-:Y:S02]  /*3c00*/  SEL R89, R9.reuse, R31, !P2 ;  /* 0x0000001f09597207 */ /* 0x041fe40005000000 */
[----:B---3--:R-:W-:-:S03]  /*3c10*/  SEL R93, R9, R29, !P2 ;  /* 0x0000001d095d7207 */ /* 0x008fc60005000000 */
        /* <DEDUP_REMOVED lines=20> */
[----:B------:R-:W-:Y:S01]  /*3d60*/  STL [R1+0x2abc], R93 ;  /* 0x002abc5d01007387 */ /* 0x000fe20000100800 */
[C---:B------:R-:W-:Y:S01]  /*3d70*/  SEL R88, R9.reuse, R88, !P2 ;  /* 0x0000005809587207 */ /* 0x040fe20005000000 */
[----:B------:R-:W-:Y:S01]  /*3d80*/  @!P3 IMAD.MOV R18, RZ, RZ, -R18 ;  /* 0x000000ffff12b224 */ /* 0x000fe200078e0a12 */
[----:B------:R-:W3:Y:S01]  /*3d90*/  LDCU.64 UR6, c[0x0][0x358] ;  /* 0x00006b00ff0677ac */ /* 0x000ee20008000a00 */
[----:B------:R4:W-:Y:S01]  /*3da0*/  STL [R1+0x2ac0], R87 ;  /* 0x002ac05701007387 */ /* 0x0009e20000100800 */
[----:B------:R-:W-:Y:S01]  /*3db0*/  @!P0 IMAD.MOV R16, RZ, RZ, -R16 ;  /* 0x000000ffff108224 */ /* 0x000fe200078e0a10 */
[C---:B0-----:R-:W-:Y:S01]  /*3dc0*/  SEL R89, R9.reuse, R90, !P2 ;  /* 0x0000005a09597207 */ /* 0x041fe20005000000 */
[----:B------:R-:W-:Y:S02]  /*3dd0*/  @!P6 IMAD.MOV R14, RZ, RZ, -R14 ;  /* 0x000000ffff0ee224 */ /* 0x000fe400078e0a0e */
[----:B------:R-:W-:Y:S02]  /*3de0*/  @!P5 IMAD.MOV R12, RZ, RZ, -R12 ;  /* 0x000000ffff0cd224 */ /* 0x000fe400078e0a0c */
[----:B------:R-:W-:Y:S01]  /*3df0*/  @!P1 IMAD.MOV R10, RZ, RZ, -R10 ;  /* 0x000000ffff0a9224 */ /* 0x000fe200078e0a0a */
[----:B------:R-:W-:Y:S01]  /*3e00*/  STTM.x64 tmem[UR9], RZ ;  /* 0x000000ff000079ed */ /* 0x000fe20008340009 */
[-C--:B--2---:R-:W-:Y:S01]  /*3e10*/  IMAD R0, R0, R7.reuse, RZ ;  /* 0x0000000700007224 */ /* 0x084fe200078e02ff */
[C---:B----4-:R-:W-:Y:S01]  /*3e20*/  SEL R87, R9.reuse, R86, !P2 ;  /* 0x0000005609577207 */ /* 0x050fe20005000000 */
[----:B------:R-:W-:Y:S01]  /*3e30*/  STL [R1+0x2ac4], R89 ;  /* 0x002ac45901007387 */ /* 0x000fe20000100800 */
[C---:B------:R-:W-:Y:S01]  /*3e40*/  SEL R86, R9.reuse, R84, !P2 ;  /* 0x0000005409567207 */ /* 0x040fe20005000000 */
[-C--:B------:R-:W-:Y:S01]  /*3e50*/  IMAD R2, R2, R7.reuse, RZ ;  /* 0x0000000702027224 */ /* 0x080fe200078e02ff */
[----:B------:R-:W-:Y:S01]  /*3e60*/  SEL R84, R9, R80, !P2 ;  /* 0x0000005009547207 */ /* 0x000fe20005000000 */
[----:B------:R-:W-:Y:S01]  /*3e70*/  STL [R1+0x2ac8], R88 ;  /* 0x002ac85801007387 */ /* 0x000fe20000100800 */
[----:B------:R-:W-:-:S02]  /*3e80*/  IMAD R4, R4, R7, RZ ;  /* 0x0000000704047224 */ /* 0x000fc400078e02ff */
[----:B------:R-:W-:Y:S01]  /*3e90*/  IMAD R6, R6, R7, RZ ;  /* 0x0000000706067224 */ /* 0x000fe200078e02ff */
[----:B------:R-:W-:Y:S01]  /*3ea0*/  STL [R1+0x2acc], R87 ;  /* 0x002acc5701007387 */ /* 0x000fe20000100800 */
[C---:B------:R-:W-:Y:S01]  /*3eb0*/  SEL R91, R9.reuse, R91, !P2 ;  /* 0x0000005b095b7207 */ /* 0x040fe20005000000 */
[----:B------:R-:W0:Y:S02]  /*3ec0*/  LDC R92, c[0x0][0x3a8] ;  /* 0x0000ea00ff5c7b82 */ /* 0x000e240000000800 */
[----:B------:R-:W-:Y:S04]  /*3ed0*/  STL.64 [R1+0x4ac8], R80 ;  /* 0x004ac85001007387 */ /* 0x000fe80000100a00 */
[----:B------:R-:W-:Y:S04]  /*3ee0*/  STL [R1+0x2ad0], R86 ;  /* 0x002ad05601007387 */ /* 0x000fe80000100800 */
[----:B------:R-:W-:Y:S04]  /*3ef0*/  STL.64 [R1+0x4ae8], R80 ;  /* 0x004ae85001007387 */ /* 0x000fe80000100a00 */
[----:B------:R2:W-:Y:S04]  /*3f00*/  STL [R1+0x2ad4], R84 ;  /* 0x002ad45401007387 */ /* 0x0005e80000100800 */
[----:B------:R-:W-:Y:S04]  /*3f10*/  STL.64 [R1+0x4b08], R80 ;  /* 0x004b085001007387 */ /* 0x000fe80000100a00 */
        /* <DEDUP_REMOVED lines=33> */
[----:B------:R-:W-:Y:S01]  /*4130*/  STL.64 [R1+0x4f48], R80 ;  /* 0x004f485001007387 */ /* 0x000fe20000100a00 */
[----:B--2---:R-:W-:-:S03]  /*4140*/  SEL R84, R9, R78, !P2 ;  /* 0x0000004e09547207 */ /* 0x004fc60005000000 */
        /* <DEDUP_REMOVED lines=8> */
[----:B------:R-:W-:Y:S04]  /*41d0*/  STL [R1+0x2ad8], R84 ;  /* 0x002ad85401007387 */ /* 0x000fe80000100800 */
        /* <DEDUP_REMOVED lines=44> */
[----:B------:R2:W-:Y:S04]  /*44a0*/  STL.64 [R1+0x5018], R78 ;  /* 0x0050184e01007387 */ /* 0x0005e80000100a00 */
[----:B------:R-:W-:Y:S04]  /*44b0*/  STL.64 [R1+0x4a58], R76 ;  /* 0x004a584c01007387 */ /* 0x000fe80000100a00 */
[----:B------:R-:W-:Y:S01]  /*44c0*/  STL.64 [R1+0x4a80], R76 ;  /* 0x004a804c01007387 */ /* 0x000fe20000100a00 */
[----:B--2---:R-:W-:-:S05]  /*44d0*/  SEL R78, R9, R76, !P2 ;  /* 0x0000004c094e7207 */ /* 0x004fca0005000000 */
[----:B------:R-:W-:Y:S04]  /*44e0*/  STL [R1+0x2adc], R78 ;  /* 0x002adc4e01007387 */ /* 0x000fe80000100800 */
[----:B------:R-:W-:Y:S04]  /*44f0*/  STL.64 [R1+0x4aa0], R76 ;  /* 0x004aa04c01007387 */ /* 0x000fe80000100a00 */
[----:B------:R2:W-:Y:S04]  /*4500*/  STL.64 [R1+0x4ac0], R76 ;  /* 0x004ac04c01007387 */ /* 0x0005e80000100a00 */
[----:B------:R-:W-:Y:S04]  /*4510*/  STL.64 [R1+0x49e0], R74 ;  /* 0x0049e04a01007387 */ /* 0x000fe80000100a00 */
[----:B------:R-:W-:Y:S01]  /*4520*/  STL.64 [R1+0x4a00], R74 ;  /* 0x004a004a01007387 */ /* 0x000fe20000100a00 */
[----:B--2---:R-:W-:-:S05]  /*4530*/  SEL R76, R9, R74, !P2 ;  /* 0x0000004a094c7207 */ /* 0x004fca0005000000 */
[----:B------:R2:W-:Y:S04]  /*4540*/  STL [R1+0x2ae0], R76 ;  /* 0x002ae04c01007387 */ /* 0x0005e80000100800 */
[----:B------:R-:W-:Y:S04]  /*4550*/  STL.64 [R1+0x4a20], R74 ;  /* 0x004a204a01007387 */ /* 0x000fe80000100a00 */
[----:B------:R-:W-:Y:S01]  /*4560*/  STL.64 [R1+0x4a40], R74 ;  /* 0x004a404a01007387 */ /* 0x000fe20000100a00 */
[----:B--2---:R-:W-:-:S03]  /*4570*/  SEL R76, R9, R72, !P2 ;  /* 0x00000048094c7207 */ /* 0x004fc60005000000 */
[----:B------:R-:W-:Y:S04]  /*4580*/  STL.64 [R1+0x4a60], R74 ;  /* 0x004a604a01007387 */ /* 0x000fe80000100a00 */
[----:B------:R-:W-:Y:S04]  /*4590*/  STL.64 [R1+0x4ad0], R74 ;  /* 0x004ad04a01007387 */ /* 0x000fe80000100a00 */
[----:B------:R-:W-:Y:S04]  /*45a0*/  STL.64 [R1+0x49e8], R72 ;  /* 0x0049e84801007387 */ /* 0x000fe80000100a00 */
        /* <DEDUP_REMOVED lines=247> */
[----:B------:R2:W-:Y:S01]  /*5520*/  STL [R1+0x2b30], R76 ;  /* 0x002b304c01007387 */ /* 0x0005e20000100800 */
[----:B------:R-:W-:-:S03]  /*5530*/  SEL R77, R9, R30, !P2 ;  /* 0x0000001e094d7207 */ /* 0x000fc60005000000 */
[----:B------:R-:W-:Y:S04]  /*5540*/  STL.64 [R1+0x46a0], R34 ;  /* 0x0046a02201007387 */ /* 0x000fe80000100a00 */
[----:B------:R-:W-:Y:S01]  /*5550*/  STL.64 [R1+0x46c0], R34 ;  /* 0x0046c02201007387 */ /* 0x000fe20000100a00 */
[----:B--2---:R-:W-:-:S03]  /*5560*/  SEL R76, R9, R32, !P2 ;  /* 0x00000020094c7207 */ /* 0x004fc60005000000 */
[----:B------:R-:W-:Y:S04]  /*5570*/  STL.64 [R1+0x4690], R32 ;  /* 0x0046902001007387 */ /* 0x000fe80000100a00 */
[----:B------:R-:W-:Y:S04]  /*5580*/  STL.64 [R1+0x46b0], R32 ;  /* 0x0046b02001007387 */ /* 0x000fe80000100a00 */
[----:B------:R2:W-:Y:S01]  /*5590*/  STL [R1+0x2b34], R76 ;  /* 0x002b344c01007387 */ /* 0x0005e20000100800 */
[----:B------:R-:W-:-:S03]  /*55a0*/  SEL R78, R9, R26, !P2 ;  /* 0x0000001a094e7207 */ /* 0x000fc60005000000 */
[----:B------:R-:W-:Y:S01]  /*55b0*/  STL.64 [R1+0x46d0], R32 ;  /* 0x0046d02001007387 */ /* 0x000fe20000100a00 */
[----:B--2---:R-:W-:-:S03]  /*55c0*/  SEL R76, R9, R28, !P2 ;  /* 0x0000001c094c7207 */ /* 0x004fc60005000000 */
[----:B------:R2:W-:Y:S04]  /*55d0*/  STL [R1+0x2b38], R77 ;  /* 0x002b384d01007387 */ /* 0x0005e80000100800 */
[----:B------:R4:W-:Y:S01]  /*55e0*/  STL [R1+0x2b3c], R76 ;  /* 0x002b3c4c01007387 */ /* 0x0009e20000100800 */
[----:B--2---:R-:W-:-:S03]  /*55f0*/  SEL R77, R9, R24, !P2 ;  /* 0x00000018094d7207 */ /* 0x004fc60005000000 */
[----:B------:R2:W-:Y:S01]  /*5600*/  STL [R1+0x2b40], R78 ;  /* 0x002b404e01007387 */ /* 0x0005e20000100800 */
[----:B----4-:R-:W-:-:S03]  /*5610*/  SEL R76, R9, R22, !P2 ;  /* 0x00000016094c7207 */ /* 0x010fc60005000000 */
[----:B------:R4:W-:Y:S04]  /*5620*/  STL [R1+0x2b44], R77 ;  /* 0x002b444d01007387 */ /* 0x0009e80000100800 */
[----:B------:R0:W-:Y:S01]  /*5630*/  STL [R1+0x2b48], R76 ;  /* 0x002b484c01007387 */ /* 0x0001e20000100800 */
[C---:B--2---:R-:W-:Y:S02]  /*5640*/  SEL R78, R9.reuse, R20, !P2 ;  /* 0x00000014094e7207 */ /* 0x044fe40005000000 */
[----:B----4-:R-:W-:-:S03]  /*5650*/  SEL R77, R9, R18, !P2 ;  /* 0x00000012094d7207 */ /* 0x010fc60005000000 */
[----:B------:R2:W-:Y:S01]  /*5660*/  STL [R1+0x2b4c], R78 ;  /* 0x002b4c4e01007387 */ /* 0x0005e20000100800 */
[----:B0-----:R-:W-:-:S03]  /*5670*/  SEL R76, R9, R16, !P2 ;  /* 0x00000010094c7207 */ /* 0x001fc60005000000 */
[----:B------:R0:W-:Y:S01]  /*5680*/  STL [R1+0x2b50], R77 ;  /* 0x002b504d01007387 */ /* 0x0001e20000100800 */
[----:B------:R-:W-:Y:S02]  /*5690*/  ISETP.NE.U32.AND P1, PT, R85, RZ, PT ;  /* 0x000000ff5500720c */ /* 0x000fe40003f25070 */
[C---:B------:R-:W-:Y:S01]  /*56a0*/  SEL R93, R9.reuse, R8, !P2 ;  /* 0x00000008095d7207 */ /* 0x040fe20005000000 */
[----:B------:R4:W-:Y:S01]  /*56b0*/  STL [R1+0x2b54], R76 ;  /* 0x002b544c01007387 */ /* 0x0009e20000100800 */
[C---:B--2---:R-:W-:Y:S01]  /*56c0*/  SEL R78, R9.reuse, R14, !P2 ;  /* 0x0000000e094e7207 */ /* 0x044fe20005000000 */
[----:B------:R-:W-:Y:S01]  /*56d0*/  STTM.x64 tmem[UR9+0x40], RZ ;  /* 0x000040ff000079ed */ /* 0x000fe20008340009 */
[C---:B0-----:R-:W-:Y:S01]  /*56e0*/  SEL R77, R9.reuse, R12, !P2 ;  /* 0x0000000c094d7207 */ /* 0x041fe20005000000 */
[----:B------:R-:W-:Y:S02]  /*56f0*/  STTM.x64 tmem[UR9+0x80], RZ ;  /* 0x000080ff000079ed */ /* 0x000fe40008340009 */
[----:B------:R-:W-:Y:S01]  /*5700*/  STL [R1+0x2b58], R78 ;  /* 0x002b584e01007387 */ /* 0x000fe20000100800 */
[----:B----4-:R-:W-:Y:S01]  /*5710*/  SEL R76, R9, R10, !P2 ;  /* 0x0000000a094c7207 */ /* 0x010fe20005000000 */
[----:B------:R-:W-:Y:S02]  /*5720*/  STTM.x64 tmem[UR9+0xc0], RZ ;  /* 0x0000c0ff000079ed */ /* 0x000fe40008340009 */
[----:B------:R-:W-:Y:S01]  /*5730*/  STL [R1+0x2b5c], R77 ;  /* 0x002b5c4d01007387 */ /* 0x000fe20000100800 */
[----:B------:R-:W0:Y:S03]  /*5740*/  FENCE.VIEW.ASYNC.T ;  /* 0x00000000000073c6 */ /* 0x000e260000000200 */
[----:B------:R-:W-:Y:S04]  /*5750*/  STL [R1+0x42d4], R93 ;  /* 0x0042d45d01007387 */ /* 0x000fe80000100800 */
[----:B------:R2:W-:Y:S01]  /*5760*/  STL [R1+0x2b60], R76 ;  /* 0x002b604c01007387 */ /* 0x0005e20000100800 */
[----:B0-----:R-:W-:Y:S01]  /*5770*/  VOTEU.ALL UP0, P1 ;  /* 0x0000000000ff7886 */ /* 0x001fe20000800000 */
[----:B--2---:R-:W-:-:S04]  /*5780*/  IMAD.U32 R76, RZ, RZ, UR76 ;  /* 0x0000004cff4c7e24 */ /* 0x004fc8000f8e00ff */
[----:B------:R-:W-:Y:S01]  /*5790*/  VIADD R90, R76, 0x90000 ;  /* 0x000900004c5a7836 */ /* 0x000fe20000000000 */
[----:B------:R-:W-:-:S04]  /*57a0*/  @!UP0 UIADD3 UR10, UPT, UPT, -UR8, 0x100000, URZ ;  /* 0x00100000080a8890 */ /* 0x000fc8000fffe1ff */
[----:B------:R-:W-:Y:S02]  /*57b0*/  @!UP0 USHF.L.U32 UR11, UR10, 0xb, URZ ;  /* 0x0000000b0a0b8899 */ /* 0x000fe400080006ff */
[----:B------:R-:W-:Y:S01]  /*57c0*/  @!UP0 USHF.L.U32 UR10, UR10, 0x1, URZ ;  /* 0x000000010a0a8899 */ /* 0x000fe200080006ff */
[----:B------:R-:W-:Y:S01]  /*57d0*/  R2UR UR4, R90 ;  /* 0x000000005a0472ca */ /* 0x000fe200000e0000 */
[----:B------:R-:W-:Y:S01]  /*57e0*/  VOTEU.ALL UP1, P1 ;  /* 0x0000000000ff7886 */ /* 0x000fe20000820000 */
[----:B------:R-:W-:Y:S01]  /*57f0*/  BAR.SYNC.DEFER_BLOCKING 0x0 ;  /* 0x0000000000007b1d */ /* 0x000fe20000010000 */
[----:B------:R-:W-:Y:S01]  /*5800*/  VIADD R7, R5, 0xffffffff ;  /* 0xffffffff05077836 */ /* 0x000fe20000000000 */
[----:B-1----:R-:W-:-:S04]  /*5810*/  LEA R88, P0, R0, R82, 0x1 ;  /* 0x0000005200587211 */ /* 0x002fc800078008ff */
[----:B------:R-:W-:Y:S02]  /*5820*/  ISETP.GE.U32.AND P6, PT, R7, 0x7fffff00, PT ;  /* 0x7fffff000700780c */ /* 0x000fe40003fc6070 */
[-C--:B------:R-:W-:Y:S01]  /*5830*/  LEA R86, P2, R2, R82.reuse, 0x1 ;  /* 0x0000005202567211 */ /* 0x080fe200078408ff */
[----:B------:R-:W0:Y:S02]  /*5840*/  FENCE.VIEW.ASYNC.S ;  /* 0x00000000000073c6 */ /* 0x000e240000000000 */
[----:B0-----:R-:W0:Y:S01]  /*5850*/  @!UP1 SYNCS.EXCH.64 URZ, [UR4], UR10 ;  /* 0x0000000a04ff95b2 */ /* 0x001e220008000100 */
[-C--:B------:R-:W-:Y:S02]  /*5860*/  LEA R84, P3, R4, R82.reuse, 0x1 ;  /* 0x0000005204547211 */ /* 0x080fe400078608ff */
[----:B------:R-:W-:Y:S02]  /*5870*/  LEA R82, P5, R6, R82, 0x1 ;  /* 0x0000005206527211 */ /* 0x000fe400078a08ff */
[----:B------:R-:W-:-:S02]  /*5880*/  LEA.HI.X.SX32 R89, R0, R83, 0x1, P0 ;  /* 0x0000005300597211 */ /* 0x000fc400000f0eff */
[-C--:B------:R-:W-:Y:S02]  /*5890*/  LEA.HI.X.SX32 R87, R2, R83.reuse, 0x1, P2 ;  /* 0x0000005302577211 */ /* 0x080fe400010f0eff */
[-C--:B------:R-:W-:Y:S02]  /*58a0*/  LEA.HI.X.SX32 R85, R4, R83.reuse, 0x1, P3 ;  /* 0x0000005304557211 */ /* 0x080fe400018f0eff */
[----:B------:R-:W-:Y:S02]  /*58b0*/  PRMT R70, RZ, 0x7610, R70 ;  /* 0x00007610ff467816 */ /* 0x000fe40000000046 */
[----:B------:R-:W-:Y:S01]  /*58c0*/  LEA.HI.X.SX32 R83, R6, R83, 0x1, P5 ;  /* 0x0000005306537211 */ /* 0x000fe200028f0eff */
[----:B0-----:R-:W-:Y:S01]  /*58d0*/  BAR.SYNC.DEFER_BLOCKING 0x0 ;  /* 0x0000000000007b1d */ /* 0x001fe20000010000 */
[----:B------:R-:W-:Y:S02]  /*58e0*/  PRMT R71, RZ, 0x7610, R71 ;  /* 0x00007610ff477816 */ /* 0x000fe40000000047 */
[----:B------:R-:W-:-:S02]  /*58f0*/  PRMT R74, RZ, 0x7610, R74 ;  /* 0x00007610ff4a7816 */ /* 0x000fc4000000004a */
[----:B------:R-:W-:Y:S01]  /*5900*/  PRMT R75, RZ, 0x7610, R75 ;  /* 0x00007610ff4b7816 */ /* 0x000fe2000000004b */
[----:B---3--:R-:W2:Y:S04]  /*5910*/  @!P6 LDG.E.U16 R70, desc[UR6][R82.64] ;  /* 0x000000065246e981 */ /* 0x008ea8000c1e1500 */
[----:B------:R-:W3:Y:S04]  /*5920*/  @!P6 LDG.E.U16 R71, desc[UR6][R84.64] ;  /* 0x000000065447e981 */ /* 0x000ee8000c1e1500 */
[----:B------:R-:W4:Y:S04]  /*5930*/  @!P6 LDG.E.U16 R74, desc[UR6][R86.64] ;  /* 0x00000006564ae981 */ /* 0x000f28000c1e1500 */
[----:B------:R-:W4:Y:S01]  /*5940*/  @!P6 LDG.E.U16 R75, desc[UR6][R88.64] ;  /* 0x00000006584be981 */ /* 0x000f22000c1e1500 */
[----:B------:R-:W-:-:S03]  /*5950*/  VIADD R0, R5, 0xfffffffc ;  /* 0xfffffffc05007836 */ /* 0x000fc60000000000 */
[----:B------:R-:W-:Y:S02]  /*5960*/  STL [R1+0x4510], R93 ;  /* 0x0045105d01007387 */ /* 0x000fe40000100800 */
[----:B------:R-:W-:Y:S01]  /*5970*/  ISETP.GE.U32.AND P2, PT, R0, 0x7ffffefd, PT ;  /* 0x7ffffefd0000780c */ /* 0x000fe20003f46070 */
[----:B------:R-:W-:Y:S01]  /*5980*/  VIADD R0, R5, 0xfffffffa ;  /* 0xfffffffa05007836 */ /* 0x000fe20000000000 */
[----:B------:R-:W-:Y:S04]  /*5990*/  STL [R1+0x2b68], R76 ;  /* 0x002b684c01007387 */ /* 0x000fe80000100800 */
[----:B------:R-:W-:Y:S01]  /*59a0*/  STL [R1+0x42d8], R91 ;  /* 0x0042d85b01007387 */ /* 0x000fe20000100800 */
[----:B------:R-:W-:-:S03]  /*59b0*/  ISETP.GE.U32.AND P5, PT, R0, 0x7ffffefb, PT ;  /* 0x7ffffefb0000780c */ /* 0x000fc60003fa6070 */
[----:B------:R-:W-:Y:S01]  /*59c0*/  STL [R1+0x3f64], R90 ;  /* 0x003f645a01007387 */ /* 0x000fe20000100800 */
[----:B------:R-:W-:-:S03]  /*59d0*/  IMAD.U32 R0, RZ, RZ, UR9 ;  /* 0x00000009ff007e24 */ /* 0x000fc6000f8e00ff */
[----:B------:R-:W-:Y:S04]  /*59e0*/  STL [R1+0x40d8], R90 ;  /* 0x0040d85a01007387 */ /* 0x000fe80000100800 */
[----:B------:R-:W-:Y:S04]  /*59f0*/  STL [R1+0x4298], R90 ;  /* 0x0042985a01007387 */ /* 0x000fe80000100800 */
[----:B------:R-:W-:Y:S04]  /*5a00*/  STL.64 [R1+0x4420], R90 ;  /* 0x0044205a01007387 */ /* 0x000fe80000100a00 */
[----:B------:R-:W-:Y:S01]  /*5a10*/  STL.64 [R1+0x4480], R90 ;  /* 0x0044805a01007387 */ /* 0x000fe20000100a00 */
[----:B------:R-:W-:-:S03]  /*5a20*/  VIADD R8, R5, 0xfffffffd ;  /* 0xfffffffd05087836 */ /* 0x000fc60000000000 */
[----:B------:R-:W-:Y:S04]  /*5a30*/  STL.64 [R1+0x44a0], R90 ;  /* 0x0044a05a01007387 */ /* 0x000fe80000100a00 */
[----:B------:R-:W-:Y:S04]  /*5a40*/  STL.64 [R1+0x44c0], R90 ;  /* 0x0044c05a01007387 */ /* 0x000fe80000100a00 */
[----:B------:R-:W-:Y:S04]  /*5a50*/  STL.64 [R1+0x44e0], R90 ;  /* 0x0044e05a01007387 */ /* 0x000fe80000100a00 */
[----:B------:R-:W-:Y:S04]  /*5a60*/  STL.64 [R1+0x4500], R90 ;  /* 0x0045005a01007387 */ /* 0x000fe80000100a00 */
[----:B------:R0:W-:Y:S01]  /*5a70*/  STL [R1+0x3f5c], R0 ;  /* 0x003f5c0001007387 */ /* 0x0001e20000100800 */
[----:B------:R-:W-:Y:S01]  /*5a80*/  ISETP.GE.U32.AND P0, PT, R8, 0x7ffffefe, PT ;  /* 0x7ffffefe0800780c */ /* 0x000fe20003f06070 */
[----:B0-----:R-:W-:-:S05]  /*5a90*/  VIADD R0, R5, 0xfffffff9 ;  /* 0xfffffff905007836 */ /* 0x001fca0000000000 */
[----:B------:R-:W-:Y:S01]  /*5aa0*/  ISETP.GE.U32.AND P6, PT, R0, 0x7ffffefa, PT ;  /* 0x7ffffefa0000780c */ /* 0x000fe20003fc6070 */
[----:B------:R-:W-:Y:S01]  /*5ab0*/  IMAD.SHL.U32 R0, R92, 0x2, RZ ;  /* 0x000000025c007824 */ /* 0x000fe200078e00ff */
[----:B------:R-:W-:Y:S02]  /*5ac0*/  PRMT R81, RZ, 0x7610, R81 ;  /* 0x00007610ff517816 */ /* 0x000fe40000000051 */
[----:B------:R-:W-:Y:S01]  /*5ad0*/  PRMT R72, RZ, 0x7610, R72 ;  /* 0x00007610ff487816 */ /* 0x000fe20000000048 */
[C---:B------:R-:W-:Y:S01]  /*5ae0*/  IMAD.WIDE R78, R0.reuse, 0x2, R86 ;  /* 0x00000002004e7825 */ /* 0x040fe200078e0256 */
[----:B------:R-:W-:Y:S02]  /*5af0*/  PRMT R73, RZ, 0x7610, R73 ;  /* 0x00007610ff497816 */ /* 0x000fe40000000049 */
[----:B------:R-:W-:Y:S01]  /*5b00*/  PRMT R80, RZ, 0x7610, R80 ;  /* 0x00007610ff507816 */ /* 0x000fe20000000050 */
[----:B------:R-:W-:-:S05]  /*5b10*/  IMAD.WIDE R76, R0, 0x2, R84 ;  /* 0x00000002004c7825 */ /* 0x000fca00078e0254 */
[----:B------:R0:W4:Y:S04]  /*5b20*/  @!P0 LDG.E.U16 R73, desc[UR6][R76.64] ;  /* 0x000000064c498981 */ /* 0x000128000c1e1500 */
[----:B------:R-:W4:Y:S04]  /*5b30*/  @!P0 LDG.E.U16 R80, desc[UR6][R78.64] ;  /* 0x000000064e508981 */ /* 0x000f28000c1e1500 */
[----:B--2---:R-:W-:Y:S04]  /*5b40*/  STL [R1+0x1c0], R70 ;  /* 0x0001c04601007387 */ /* 0x004fe80000100800 */
[----:B---3--:R1:W-:Y:S04]  /*5b50*/  STL [R1+0x1d0], R71 ;  /* 0x0001d04701007387 */ /* 0x0083e80000100800 */
[----:B----4-:R-:W-:Y:S04]  /*5b60*/  STL [R1+0x1d4], R74 ;  /* 0x0001d44a01007387 */ /* 0x010fe80000100800 */
[----:B------:R2:W-:Y:S01]  /*5b70*/  STL [R1+0x1d8], R75 ;  /* 0x0001d84b01007387 */ /* 0x0005e20000100800 */
[----:B-1----:R-:W-:-:S04]  /*5b80*/  IMAD.WIDE R70, R0, 0x2, R88 ;  /* 0x0000000200467825 */ /* 0x002fc800078e0258 */
[----:B--2---:R-:W-:Y:S01]  /*5b90*/  IMAD.WIDE R74, R0, 0x2, R82 ;  /* 0x00000002004a7825 */ /* 0x004fe200078e0252 */
[----:B------:R1:W-:Y:S04]  /*5ba0*/  STL.64 [R1+0x2288], R70 ;  /* 0x0022884601007387 */ /* 0x0003e80000100a00 */
[----:B------:R2:W-:Y:S04]  /*5bb0*/  STL.64 [R1+0x2280], R78 ;  /* 0x0022804e01007387 */ /* 0x0005e80000100a00 */
[----:B------:R-:W3:Y:S04]  /*5bc0*/  @!P0 LDG.E.U16 R81, desc[UR6][R70.64] ;  /* 0x0000000646518981 */ /* 0x000ee8000c1e1500 */
[----:B------:R4:W3:Y:S04]  /*5bd0*/  @!P0 LDG.E.U16 R72, desc[UR6][R74.64] ;  /* 0x000000064a488981 */ /* 0x0008e8000c1e1500 */
[----:B-1----:R-:W3:Y:S04]  /*5be0*/  LDL.LU.64 R70, [R1+0x5020] ;  /* 0x0050200001467983 */ /* 0x002ee80000300a00 */
[----:B------:R0:W-:Y:S04]  /*5bf0*/  STL.64 [R1+0x2278], R76 ;  /* 0x0022784c01007387 */ /* 0x0001e80000100a00 */
[----:B--2---:R-:W2:Y:S01]  /*5c00*/  LDL.LU.64 R78, [R1+0x5018] ;  /* 0x00501800014e7983 */ /* 0x004ea20000300a00 */
[----:B------:R-:W-:-:S03]  /*5c10*/  VIADD R0, R5, 0xfffffff8 ;  /* 0xfffffff805007836 */ /* 0x000fc60000000000 */
[----:B------:R4:W-:Y:S02]  /*5c20*/  STL.64 [R1+0x2270], R74 ;  /* 0x0022704a01007387 */ /* 0x0009e40000100a00 */
[----:B------:R-:W-:Y:S01]  /*5c30*/  ISETP.GE.U32.AND P0, PT, R0, 0x7ffffef9, PT ;  /* 0x7ffffef90000780c */ /* 0x000fe20003f06070 */
[----:B------:R-:W-:-:S04]  /*5c40*/  IMAD R0, R92, 0x3, RZ ;  /* 0x000000035c007824 */ /* 0x000fc800078e02ff */
[----:B0-----:R-:W-:-:S04]  /*5c50*/  IMAD.WIDE R76, R0, 0x2, R84 ;  /* 0x00000002004c7825 */ /* 0x001fc800078e0254 */
[----:B----4-:R-:W-:Y:S01]  /*5c60*/  IMAD.WIDE R74, R0, 0x2, R82 ;  /* 0x00000002004a7825 */ /* 0x010fe200078e0252 */
[----:B---3--:R-:W-:Y:S04]  /*5c70*/  STL [R1+0x2fc], R72 ;  /* 0x0002fc4801007387 */ /* 0x008fe80000100800 */
[----:B------:R0:W-:Y:S01]  /*5c80*/  STL [R1+0x300], R73 ;  /* 0x0003004901007387 */ /* 0x0001e20000100800 */
[----:B------:R-:W-:-:S03]  /*5c90*/  PRMT R70, RZ, 0x7610, R70 ;  /* 0x00007610ff467816 */ /* 0x000fc60000000046 */
[----:B------:R-:W-:Y:S01]  /*5ca0*/  STL [R1+0x304], R80 ;  /* 0x0003045001007387 */ /* 0x000fe20000100800 */
[----:B------:R-:W-:-:S03]  /*5cb0*/  PRMT R71, RZ, 0x7610, R71 ;  /* 0x00007610ff477816 */ /* 0x000fc60000000047 */
[----:B------:R1:W-:Y:S01]  /*5cc0*/  STL [R1+0x308], R81 ;  /* 0x0003085101007387 */ /* 0x0003e20000100800 */
[----:B--2---:R-:W-:Y:S01]  /*5cd0*/  PRMT R79, RZ, 0x7610, R79 ;  /* 0x00007610ff4f7816 */ /* 0x004fe2000000004f */
[C---:B0-----:R-:W-:Y:S01]  /*5ce0*/  IMAD.WIDE R72, R0.reuse, 0x2, R88 ;  /* 0x0000000200487825 */ /* 0x041fe200078e0258 */
[----:B------:R-:W-:Y:S01]  /*5cf0*/  PRMT R78, RZ, 0x7610, R78 ;  /* 0x00007610ff4e7816 */ /* 0x000fe2000000004e */
[----:B------:R-:W2:Y:S04]  /*5d00*/  @!P2 LDG.E.U16 R70, desc[UR6][R74.64] ;  /* 0x000000064a46a981 */ /* 0x000ea8000c1e1500 */
[----:B------:R0:W3:Y:S01]  /*5d10*/  @!P2 LDG.E.U16 R71, desc[UR6][R76.64] ;  /* 0x000000064c47a981 */ /* 0x0000e2000c1e1500 */
[----:B-1----:R-:W-:-:S03]  /*5d20*/  IMAD.WIDE R80, R0, 0x2, R86 ;  /* 0x0000000200507825 */ /* 0x002fc600078e0256 */
[----:B------:R1:W-:Y:S04]  /*5d30*/  STL.64 [R1+0x2268], R72 ;  /* 0x0022684801007387 */ /* 0x0003e80000100a00 */
[----:B------:R4:W-:Y:S04]  /*5d40*/  STL.64 [R1+0x2260], R80 ;  /* 0x0022605001007387 */ /* 0x0009e80000100a00 */
[----:B------:R-:W3:Y:S04]  /*5d50*/  @!P2 LDG.E.U16 R79, desc[UR6][R72.64] ;  /* 0x00000006484fa981 */ /* 0x000ee8000c1e1500 */
[----:B------:R-:W3:Y:S04]  /*5d60*/  @!P2 LDG.E.U16 R78, desc[UR6][R80.64] ;  /* 0x00000006504ea981 */ /* 0x000ee8000c1e1500 */
[----:B-1----:R-:W3:Y:S04]  /*5d70*/  LDL.LU.64 R72, [R1+0x5010] ;  /* 0x0050100001487983 */ /* 0x002ee80000300a00 */
[----:B------:R0:W-:Y:S04]  /*5d80*/  STL.64 [R1+0x2258], R76 ;  /* 0x0022584c01007387 */ /* 0x0001e80000100a00 */
[----:B----4-:R-:W4:Y:S01]  /*5d90*/  LDL.LU.64 R80, [R1+0x5008] ;  /* 0x0050080001507983 */ /* 0x010f220000300a00 */
[C---:B------:R-:W-:Y:S01]  /*5da0*/  IADD3 R2, PT, PT, R5.reuse, -0x5, RZ ;  /* 0xfffffffb05027810 */ /* 0x040fe20007ffe0ff */
[----:B------:R-:W-:-:S03]  /*5db0*/  VIADD R0, R5, 0xfffffff7 ;  /* 0xfffffff705007836 */ /* 0x000fc60000000000 */
[----:B------:R-:W-:Y:S01]  /*5dc0*/  ISETP.GE.U32.AND P3, PT, R2, 0x7ffffefc, PT ;  /* 0x7ffffefc0200780c */ /* 0x000fe20003f66070 */
[----:B------:R1:W-:Y:S01]  /*5dd0*/  STL.64 [R1+0x2250], R74 ;  /* 0x0022504a01007387 */ /* 0x0003e20000100a00 */
[----:B------:R-:W-:Y:S01]  /*5de0*/  ISETP.GE.U32.AND P2, PT, R0, 0x7ffffef8, PT ;  /* 0x7ffffef80000780c */ /* 0x000fe20003f46070 */
[----:B------:R-:W-:-:S04]  /*5df0*/  IMAD.SHL.U32 R0, R92, 0x4, RZ ;  /* 0x000000045c007824 */ /* 0x000fc800078e00ff */
[----:B0-----:R-:W-:-:S04]  /*5e00*/  IMAD.WIDE R76, R0, 0x2, R84 ;  /* 0x00000002004c7825 */ /* 0x001fc800078e0254 */
[C---:B-1----:R-:W-:Y:S01]  /*5e10*/  IMAD.WIDE R74, R0.reuse, 0x2, R82 ;  /* 0x00000002004a7825 */ /* 0x042fe200078e0252 */
[----:B--2---:R-:W-:Y:S04]  /*5e20*/  STL [R1+0x29dc], R70 ;  /* 0x0029dc4601007387 */ /* 0x004fe80000100800 */
[----:B---3--:R0:W-:Y:S02]  /*5e30*/  STL [R1+0x29e0], R71 ;  /* 0x0029e04701007387 */ /* 0x0081e40000100800 */
[----:B0-----:R-:W-:Y:S02]  /*5e40*/  IMAD.WIDE R70, R0, 0x2, R88 ;  /* 0x0000000200467825 */ /* 0x001fe400078e0258 */
[----:B------:R-:W-:Y:S04]  /*5e50*/  STL [R1+0x29e4], R78 ;  /* 0x0029e44e01007387 */ /* 0x000fe80000100800 */
[----:B------:R0:W-:Y:S01]  /*5e60*/  STL [R1+0x29e8], R79 ;  /* 0x0029e84f01007387 */ /* 0x0001e20000100800 */
[----:B------:R-:W-:-:S02]  /*5e70*/  PRMT R72, RZ, 0x7610, R72 ;  /* 0x00007610ff487816 */ /* 0x000fc40000000048 */
[----:B------:R-:W-:Y:S01]  /*5e80*/  PRMT R73, RZ, 0x7610, R73 ;  /* 0x00007610ff497816 */ /* 0x000fe20000000049 */
[----:B------:R1:W-:Y:S04]  /*5e90*/  STL.64 [R1+0x2248], R70 ;  /* 0x0022484601007387 */ /* 0x0003e80000100a00 */
[----:B------:R-:W2:Y:S01]  /*5ea0*/  @!P3 LDG.E.U16 R72, desc[UR6][R74.64] ;  /* 0x000000064a48b981 */ /* 0x000ea2000c1e1500 */
[----:B----4-:R-:W-:Y:S01]  /*5eb0*/  PRMT R81, RZ, 0x7610, R81 ;  /* 0x00007610ff517816 */ /* 0x010fe20000000051 */
[----:B0-----:R-:W-:Y:S01]  /*5ec0*/  IMAD.WIDE R78, R0, 0x2, R86 ;  /* 0x00000002004e7825 */ /* 0x001fe200078e0256 */
[----:B------:R-:W-:Y:S01]  /*5ed0*/  PRMT R80, RZ, 0x7610, R80 ;  /* 0x00007610ff507816 */ /* 0x000fe20000000050 */
[----:B------:R0:W3:Y:S04]  /*5ee0*/  @!P3 LDG.E.U16 R73, desc[UR6][R76.64] ;  /* 0x000000064c49b981 */ /* 0x0000e8000c1e1500 */
[----:B------:R4:W-:Y:S04]  /*5ef0*/  STL.64 [R1+0x2240], R78 ;  /* 0x0022404e01007387 */ /* 0x0009e80000100a00 */
[----:B------:R-:W3:Y:S04]  /*5f00*/  @!P3 LDG.E.U16 R81, desc[UR6][R70.64] ;  /* 0x000000064651b981 */ /* 0x000ee8000c1e1500 */
[----:B------:R-:W3:Y:S04]  /*5f10*/  @!P3 LDG.E.U16 R80, desc[UR6][R78.64] ;  /* 0x000000064e50b981 */ /* 0x000ee8000c1e1500 */
[----:B-1----:R-:W3:Y:S04]  /*5f20*/  LDL.LU.64 R70, [R1+0x5000] ;  /* 0x0050000001467983 */ /* 0x002ee80000300a00 */
[----:B------:R0:W-:Y:S04]  /*5f30*/  STL.64 [R1+0x2238], R76 ;  /* 0x0022384c01007387 */ /* 0x0001e80000100a00 */
[----:B----4-:R-:W4:Y:S01]  /*5f40*/  LDL.LU.64 R78, [R1+0x4ff8] ;  /* 0x004ff800014e7983 */ /* 0x010f220000300a00 */
[----:B------:R-:W-:-:S03]  /*5f50*/  VIADD R0, R5, 0xfffffff6 ;  /* 0xfffffff605007836 */ /* 0x000fc60000000000 */
[----:B------:R1:W-:Y:S02]  /*5f60*/  STL.64 [R1+0x2230], R74 ;  /* 0x0022304a01007387 */ /* 0x0003e40000100a00 */
[----:B------:R-:W-:Y:S01]  /*5f70*/  ISETP.GE.U32.AND P3, PT, R0, 0x7ffffef7, PT ;  /* 0x7ffffef70000780c */ /* 0x000fe20003f66070 */
[----:B------:R-:W-:-:S04]  /*5f80*/  IMAD R0, R92, 0x5, RZ ;  /* 0x000000055c007824 */ /* 0x000fc800078e02ff */
        /* <DEDUP_REMOVED lines=96> */
[----:B------:R-:W-:-:S03]  /*6590*/  IADD3 R0, PT, PT, R5, -0xe, RZ ;  /* 0xfffffff205007810 */ /* 0x000fc60007ffe0ff */
[----:B------:R1:W-:Y:S01]  /*65a0*/  STL.64 [R1+0x21b0], R74 ;  /* 0x0021b04a01007387 */ /* 0x0003e20000100a00 */
        /* <DEDUP_REMOVED lines=1943> */
[----:B------:R-:W2:Y:S04]  /*df20*/  @!P6 LDG.E.U16 R81, desc[UR6][R70.64] ;  /* 0x000000064651e981 */ /* 0x000ea8000c1e1500 */
[----:B------:R-:W2:Y:S04]  /*df30*/  @!P6 LDG.E.U16 R80, desc[UR6][R78.64] ;  /* 0x000000064e50e981 */ /* 0x000ea8000c1e1500 */
[----:B-1----:R-:W3:Y:S04]  /*df40*/  LDL.LU.64 R70, [R1+0x4ae0] ;  /* 0x004ae00001467983 */ /* 0x002ee80000300a00 */
[----:B------:R0:W-:Y:S04]  /*df50*/  STL.64 [R1+0x17f8], R76 ;  /* 0x0017f84c01007387 */ /* 0x0001e80000100a00 */
[----:B----4-:R-:W4:Y:S01]  /*df60*/  LDL.LU.64 R78, [R1+0x4ad8] ;  /* 0x004ad800014e7983 */ /* 0x010f220000300a00 */
[----:B------:R-:W-:-:S05]  /*df70*/  VIADD R0, R5, 0xffffffa4 ;  /* 0xffffffa405007836 */ /* 0x000fca0000000000 */
[----:B------:R-:W-:Y:S01]  /*df80*/  ISETP.GE.U32.AND P6, PT, R0, 0x7ffffea5, PT ;  /* 0x7ffffea50000780c */ /* 0x000fe20003fc6070 */
[----:B------:R-:W-:Y:S01]  /*df90*/  IMAD R0, R92, 0x57, RZ ;  /* 0x000000575c007824 */ /* 0x000fe200078e02ff */
[----:B------:R1:W-:Y:S01]  /*dfa0*/  STL.64 [R1+0x17f0], R74 ;  /* 0x0017f04a01007387 */ /* 0x0003e20000100a00 */
[----:B------:R-:W-:Y:S02]  /*dfb0*/  PRMT R68, RZ, 0x7610, R68 ;  /* 0x00007610ff447816 */ /* 0x000fe40000000044 */
[----:B------:R-:W-:Y:S01]  /*dfc0*/  PRMT R69, RZ, 0x7610, R69 ;  /* 0x00007610ff457816 */ /* 0x000fe20000000045 */
[----:B0-----:R-:W-:-:S05]  /*dfd0*/  IMAD.WIDE R76, R0, 0x2, R84 ;  /* 0x00000002004c7825 */ /* 0x001fca00078e0254 */
[----:B------:R0:W4:Y:S01]  /*dfe0*/  @!P0 LDG.E.U16 R69, desc[UR6][R76.64] ;  /* 0x000000064c458981 */ /* 0x000122000c1e1500 */
[----:B-1----:R-:W-:-:S03]  /*dff0*/  IMAD.WIDE R74, R0, 0x2, R88 ;  /* 0x00000002004a7825 */ /* 0x002fc600078e0258 */
[----:B--2---:R-:W-:Y:S04]  /*e000*/  STL [R1+0x27b4], R80 ;  /* 0x0027b45001007387 */ /* 0x004fe80000100800 */
[----:B------:R1:W-:Y:S04]  /*e010*/  STL [R1+0x27b8], R81 ;  /* 0x0027b85101007387 */ /* 0x0003e80000100800 */
[----:B------:R-:W-:Y:S04]  /*e020*/  STL [R1+0x27ac], R72 ;  /* 0x0027ac4801007387 */ /* 0x000fe80000100800 */
[----:B---3--:R2:W-:Y:S01]  /*e030*/  STL [R1+0x27b0], R73 ;  /* 0x0027b04901007387 */ /* 0x0085e20000100800 */
[----:B----4-:R-:W-:Y:S01]  /*e040*/  PRMT R79, RZ, 0x7610, R79 ;  /* 0x00007610ff4f7816 */ /* 0x010fe2000000004f */
[C---:B-1----:R-:W-:Y:S01]  /*e050*/  IMAD.WIDE R80, R0.reuse, 0x2, R86 ;  /* 0x0000000200507825 */ /* 0x042fe200078e0256 */
[----:B------:R-:W-:Y:S01]  /*e060*/  PRMT R78, RZ, 0x7610, R78 ;  /* 0x00007610ff4e7816 */ /* 0x000fe2000000004e */
[----:B------:R1:W-:Y:S02]  /*e070*/  STL.64 [R1+0x17e8], R74 ;  /* 0x0017e84a01007387 */ /* 0x0003e40000100a00 */
[----:B--2---:R-:W-:-:S02]  /*e080*/  IMAD.WIDE R72, R0, 0x2, R82 ;  /* 0x0000000200487825 */ /* 0x004fc400078e0252 */
[----:B------:R2:W-:Y:S04]  /*e090*/  STL.64 [R1+0x17e0], R80 ;  /* 0x0017e05001007387 */ /* 0x0005e80000100a00 */
[----:B------:R-:W3:Y:S04]  /*e0a0*/  @!P0 LDG.E.U16 R79, desc[UR6][R74.64] ;  /* 0x000000064a4f8981 */ /* 0x000ee8000c1e1500 */
[----:B------:R-:W4:Y:S04]  /*e0b0*/  @!P0 LDG.E.U16 R78, desc[UR6][R80.64] ;  /* 0x00000006504e8981 */ /* 0x000f28000c1e1500 */
[----:B------:R0:W3:Y:S04]  /*e0c0*/  @!P0 LDG.E.U16 R68, desc[UR6][R72.64] ;  /* 0x0000000648448981 */ /* 0x0000e8000c1e1500 */
[----:B-1----:R-:W3:Y:S04]  /*e0d0*/  LDL.LU.64 R74, [R1+0x4ad0] ;  /* 0x004ad000014a7983 */ /* 0x002ee80000300a00 */
[----:B------:R0:W-:Y:S04]  /*e0e0*/  STL.64 [R1+0x17d8], R76 ;  /* 0x0017d84c01007387 */ /* 0x0001e80000100a00 */
[----:B--2---:R-:W2:Y:S01]  /*e0f0*/  LDL.LU.64 R80, [R1+0x4ac8] ;  /* 0x004ac80001507983 */ /* 0x004ea20000300a00 */
[----:B------:R-:W-:-:S03]  /*e100*/  VIADD R0, R5, 0xffffffa3 ;  /* 0xffffffa305007836 */ /* 0x000fc60000000000 */
[----:B------:R1:W-:Y:S02]  /*e110*/  STL.64 [R1+0x17d0], R72 ;  /* 0x0017d04801007387 */ /* 0x0003e40000100a00 */
[----:B------:R-:W-:Y:S01]  /*e120*/  ISETP.GE.U32.AND P0, PT, R0, 0x7ffffea4, PT ;  /* 0x7ffffea40000780c */ /* 0x000fe20003f06070 */
[----:B------:R-:W-:Y:S01]  /*e130*/  IMAD R0, R92, 0x58, RZ ;  /* 0x000000585c007824 */ /* 0x000fe200078e02ff */
[----:B------:R-:W-:-:S03]  /*e140*/  PRMT R91, RZ, 0x7610, R91 ;  /* 0x00007610ff5b7816 */ /* 0x000fc6000000005b */
[----:B0-----:R-:W-:-:S04]  /*e150*/  IMAD.WIDE R76, R0, 0x2, R88 ;  /* 0x00000002004c7825 */ /* 0x001fc800078e0258 */
[----:B-1----:R-:W-:-:S05]  /*e160*/  IMAD.WIDE R72, R0, 0x2, R84 ;  /* 0x0000000200487825 */ /* 0x002fca00078e0254 */
[----:B------:R-:W2:Y:S04]  /*e170*/  @!P2 LDG.E.U16 R91, desc[UR6][R72.64] ;  /* 0x00000006485ba981 */ /* 0x000ea8000c1e1500 */
[----:B----4-:R-:W-:Y:S04]  /*e180*/  STL [R1+0x28e0], R78 ;  /* 0x0028e04e01007387 */ /* 0x010fe80000100800 */
[----:B---3--:R0:W-:Y:S04]  /*e190*/  STL [R1+0x28e4], R79 ;  /* 0x0028e44f01007387 */ /* 0x0081e80000100800 */
[----:B------:R-:W-:Y:S01]  /*e1a0*/  STL [R1+0x28d8], R68 ;  /* 0x0028d84401007387 */ /* 0x000fe20000100800 */
[----:B------:R-:W-:-:S02]  /*e1b0*/  PRMT R75, RZ, 0x7610, R75 ;  /* 0x00007610ff4b7816 */ /* 0x000fc4000000004b */
[----:B------:R-:W-:Y:S01]  /*e1c0*/  PRMT R74, RZ, 0x7610, R74 ;  /* 0x00007610ff4a7816 */ /* 0x000fe2000000004a */
[----:B------:R1:W-:Y:S01]  /*e1d0*/  STL [R1+0x28dc], R69 ;  /* 0x0028dc4501007387 */ /* 0x0003e20000100800 */
[C---:B0-----:R-:W-:Y:S01]  /*e1e0*/  IMAD.WIDE R78, R0.reuse, 0x2, R86 ;  /* 0x00000002004e7825 */ /* 0x041fe200078e0256 */
[----:B--2---:R-:W-:Y:S02]  /*e1f0*/  PRMT R81, RZ, 0x7610, R81 ;  /* 0x00007610ff517816 */ /* 0x004fe40000000051 */
[----:B------:R0:W-:Y:S04]  /*e200*/  STL.64 [R1+0x17c8], R76 ;  /* 0x0017c84c01007387 */ /* 0x0001e80000100a00 */
[----:B------:R-:W2:Y:S01]  /*e210*/  @!P2 LDG.E.U16 R75, desc[UR6][R76.64] ;  /* 0x000000064c4ba981 */ /* 0x000ea2000c1e1500 */
[----:B-1----:R-:W-:-:S03]  /*e220*/  IMAD.WIDE R68, R0, 0x2, R82 ;  /* 0x0000000200447825 */ /* 0x002fc600078e0252 */
[----:B------:R1:W-:Y:S04]  /*e230*/  STL.64 [R1+0x17c0], R78 ;  /* 0x0017c04e01007387 */ /* 0x0003e80000100a00 */
[----:B------:R-:W3:Y:S04]  /*e240*/  @!P2 LDG.E.U16 R81, desc[UR6][R68.64] ;  /* 0x000000064451a981 */ /* 0x000ee8000c1e1500 */
[----:B0-----:R-:W4:Y:S04]  /*e250*/  LDL.LU.64 R76, [R1+0x4ac0] ;  /* 0x004ac000014c7983 */ /* 0x001f280000300a00 */
[----:B------:R1:W2:Y:S01]  /*e260*/  @!P2 LDG.E.U16 R74, desc[UR6][R78.64] ;  /* 0x000000064e4aa981 */ /* 0x0002a2000c1e1500 */
[----:B------:R-:W-:-:S03]  /*e270*/  VIADD R0, R5, 0xffffffa2 ;  /* 0xffffffa205007836 */ /* 0x000fc60000000000 */
[----:B------:R0:W-:Y:S02]  /*e280*/  STL.64 [R1+0x17b8], R72 ;  /* 0x0017b84801007387 */ /* 0x0001e40000100a00 */
[----:B------:R-:W-:Y:S01]  /*e290*/  ISETP.GE.U32.AND P2, PT, R0, 0x7ffffea3, PT ;  /* 0x7ffffea30000780c */ /* 0x000fe20003f46070 */
[----:B------:R-:W-:Y:S01]  /*e2a0*/  IMAD R0, R92, 0x59, RZ ;  /* 0x000000595c007824 */ /* 0x000fe200078e02ff */
[----:B------:R0:W-:Y:S01]  /*e2b0*/  STL.64 [R1+0x17b0], R68 ;  /* 0x0017b04401007387 */ /* 0x0001e20000100a00 */
[----:B------:R-:W-:-:S03]  /*e2c0*/  PRMT R70, RZ, 0x7610, R70 ;  /* 0x00007610ff467816 */ /* 0x000fc60000000046 */
[----:B------:R-:W-:Y:S01]  /*e2d0*/  STL [R1+0x4574], R91 ;  /* 0x0045745b01007387 */ /* 0x000fe20000100800 */
[----:B------:R-:W-:Y:S01]  /*e2e0*/  PRMT R71, RZ, 0x7610, R71 ;  /* 0x00007610ff477816 */ /* 0x000fe20000000047 */
[----:B-1----:R-:W-:-:S04]  /*e2f0*/  IMAD.WIDE R78, R0, 0x2, R86 ;  /* 0x00000002004e7825 */ /* 0x002fc800078e0256 */
[----:B0-----:R-:W-:-:S04]  /*e300*/  IMAD.WIDE R72, R0, 0x2, R82 ;  /* 0x0000000200487825 */ /* 0x001fc800078e0252 */
[C---:B------:R-:W-:Y:S01]  /*e310*/  IMAD.WIDE R68, R0.reuse, 0x2, R88 ;  /* 0x0000000200447825 */ /* 0x040fe200078e0258 */
[----:B------:R-:W2:Y:S04]  /*e320*/  @!P3 LDG.E.U16 R70, desc[UR6][R72.64] ;  /* 0x000000064846b981 */ /* 0x000ea8000c1e1500 */
[----:B---3--:R-:W-:Y:S01]  /*e330*/  STL [R1+0x4578], R81 ;  /* 0x0045785101007387 */ /* 0x008fe20000100800 */
[----:B----4-:R-:W-:Y:S02]  /*e340*/  PRMT R77, RZ, 0x7610, R77 ;  /* 0x00007610ff4d7816 */ /* 0x010fe4000000004d */
[----:B------:R-:W-:Y:S01]  /*e350*/  PRMT R76, RZ, 0x7610, R76 ;  /* 0x00007610ff4c7816 */ /* 0x000fe2000000004c */
[----:B--2---:R-:W-:Y:S04]  /*e360*/  STL [R1+0x4], R74 ;  /* 0x0000044a01007387 */ /* 0x004fe80000100800 */
[----:B------:R0:W-:Y:S04]  /*e370*/  STL [R1+0x8], R75 ;  /* 0x0000084b01007387 */ /* 0x0001e80000100800 */
[----:B------:R1:W-:Y:S04]  /*e380*/  STL.64 [R1+0x17a8], R68 ;  /* 0x0017a84401007387 */ /* 0x0003e80000100a00 */
[----:B------:R-:W2:Y:S01]  /*e390*/  @!P3 LDG.E.U16 R77, desc[UR6][R68.64] ;  /* 0x00000006444db981 */ /* 0x000ea2000c1e1500 */
[----:B0-----:R-:W-:-:S03]  /*e3a0*/  IMAD.WIDE R74, R0, 0x2, R84 ;  /* 0x00000002004a7825 */ /* 0x001fc600078e0254 */
[----:B------:R0:W-:Y:S04]  /*e3b0*/  STL.64 [R1+0x17a0], R78 ;  /* 0x0017a04e01007387 */ /* 0x0001e80000100a00 */
[----:B------:R3:W4:Y:S04]  /*e3c0*/  @!P3 LDG.E.U16 R71, desc[UR6][R74.64] ;  /* 0x000000064a47b981 */ /* 0x000728000c1e1500 */
[----:B-1----:R-:W2:Y:S04]  /*e3d0*/  LDL.LU.64 R68, [R1+0x4ab8] ;  /* 0x004ab80001447983 */ /* 0x002ea80000300a00 */
[----:B------:R3:W-:Y:S04]  /*e3e0*/  STL.64 [R1+0x1798], R74 ;  /* 0x0017984a01007387 */ /* 0x0007e80000100a00 */
[----:B------:R-:W2:Y:S04]  /*e3f0*/  @!P3 LDG.E.U16 R76, desc[UR6][R78.64] ;  /* 0x000000064e4cb981 */ /* 0x000ea8000c1e1500 */
[----:B0-----:R-:W2:Y:S01]  /*e400*/  LDL.LU.64 R78, [R1+0x4ab0] ;  /* 0x004ab000014e7983 */ /* 0x001ea20000300a00 */
[----:B------:R-:W-:-:S03]  /*e410*/  VIADD R0, R5, 0xffffffa1 ;  /* 0xffffffa105007836 */ /* 0x000fc60000000000 */
[----:B------:R0:W-:Y:S02]  /*e420*/  STL.64 [R1+0x1790], R72 ;  /* 0x0017904801007387 */ /* 0x0001e40000100a00 */
[----:B------:R-:W-:Y:S01]  /*e430*/  ISETP.GE.U32.AND P3, PT, R0, 0x7ffffea2, PT ;  /* 0x7ffffea20000780c */ /* 0x000fe20003f66070 */
[----:B------:R-:W-:Y:S01]  /*e440*/  IMAD R0, R92, 0x5a, RZ ;  /* 0x0000005a5c007824 */ /* 0x000fe200078e02ff */
[----:B------:R-:W-:Y:S03]  /*e450*/  STL [R1+0xf0], R70 ;  /* 0x0000f04601007387 */ /* 0x000fe60000100800 */
[----:B---3--:R-:W-:-:S04]  /*e460*/  IMAD.WIDE R74, R0, 0x2, R84 ;  /* 0x00000002004a7825 */ /* 0x008fc800078e0254 */
[C---:B0-----:R-:W-:Y:S01]  /*e470*/  IMAD.WIDE R72, R0.reuse, 0x2, R82 ;  /* 0x0000000200487825 */ /* 0x041fe200078e0252 */
[----:B----4-:R0:W-:Y:S01]  /*e480*/  STL [R1+0xf4], R71 ;  /* 0x0000f44701007387 */ /* 0x0101e20000100800 */
[----:B--2---:R-:W-:Y:S02]  /*e490*/  PRMT R68, RZ, 0x7610, R68 ;  /* 0x00007610ff447816 */ /* 0x004fe40000000044 */
[----:B------:R-:W-:Y:S01]  /*e4a0*/  PRMT R69, RZ, 0x7610, R69 ;  /* 0x00007610ff457816 */ /* 0x000fe20000000045 */
[----:B0-----:R-:W-:-:S03]  /*e4b0*/  IMAD.WIDE R70, R0, 0x2, R88 ;  /* 0x0000000200467825 */ /* 0x001fc600078e0258 */
[----:B------:R-:W2:Y:S04]  /*e4c0*/  @!P5 LDG.E.U16 R68, desc[UR6][R72.64] ;  /* 0x000000064844d981 */ /* 0x000ea8000c1e1500 */
[----:B------:R-:W-:Y:S04]  /*e4d0*/  STL [R1+0xf8], R76 ;  /* 0x0000f84c01007387 */ /* 0x000fe80000100800 */
[----:B------:R0:W-:Y:S01]  /*e4e0*/  STL [R1+0xfc], R77 ;  /* 0x0000fc4d01007387 */ /* 0x0001e20000100800 */
[----:B------:R-:W-:Y:S02]  /*e4f0*/  PRMT R79, RZ, 0x7610, R79 ;  /* 0x00007610ff4f7816 */ /* 0x000fe4000000004f */
[----:B------:R-:W-:Y:S01]  /*e500*/  PRMT R78, RZ, 0x7610, R78 ;  /* 0x00007610ff4e7816 */ /* 0x000fe2000000004e */
[----:B------:R1:W-:Y:S01]  /*e510*/  STL.64 [R1+0x1788], R70 ;  /* 0x0017884601007387 */ /* 0x0003e20000100a00 */
[----:B0-----:R-:W-:-:S03]  /*e520*/  IMAD.WIDE R76, R0, 0x2, R86 ;  /* 0x00000002004c7825 */ /* 0x001fc600078e0256 */
[----:B------:R-:W3:Y:S04]  /*e530*/  @!P5 LDG.E.U16 R79, desc[UR6][R70.64] ;  /* 0x00000006464fd981 */ /* 0x000ee8000c1e1500 */
[----:B------:R0:W-:Y:S04]  /*e540*/  STL.64 [R1+0x1780], R76 ;  /* 0x0017804c01007387 */ /* 0x0001e80000100a00 */
[----:B------:R4:W3:Y:S04]  /*e550*/  @!P5 LDG.E.U16 R69, desc[UR6][R74.64] ;  /* 0x000000064a45d981 */ /* 0x0008e8000c1e1500 */
[----:B-1----:R-:W3:Y:S04]  /*e560*/  LDL.LU.64 R70, [R1+0x4aa8] ;  /* 0x004aa80001467983 */ /* 0x002ee80000300a00 */
[----:B------:R4:W-:Y:S04]  /*e570*/  STL.64 [R1+0x1778], R74 ;  /* 0x0017784a01007387 */ /* 0x0009e80000100a00 */
[----:B------:R-:W3:Y:S04]  /*e580*/  @!P5 LDG.E.U16 R78, desc[UR6][R76.64] ;  /* 0x000000064c4ed981 */ /* 0x000ee8000c1e1500 */
[----:B0-----:R-:W3:Y:S01]  /*e590*/  LDL.LU.64 R76, [R1+0x4aa0] ;  /* 0x004aa000014c7983 */ /* 0x001ee20000300a00 */
[----:B------:R-:W-:-:S03]  /*e5a0*/  VIADD R0, R5, 0xffffffa0 ;  /* 0xffffffa005007836 */ /* 0x000fc60000000000 */
[----:B------:R0:W-:Y:S02]  /*e5b0*/  STL.64 [R1+0x1770], R72 ;  /* 0x0017704801007387 */ /* 0x0001e40000100a00 */
[----:B------:R-:W-:Y:S01]  /*e5c0*/  ISETP.GE.U32.AND P5, PT, R0, 0x7ffffea1, PT ;  /* 0x7ffffea10000780c */ /* 0x000fe20003fa6070 */
[----:B------:R-:W-:-:S04]  /*e5d0*/  IMAD R0, R92, 0x5b, RZ ;  /* 0x0000005b5c007824 */ /* 0x000fc800078e02ff */
[----:B----4-:R-:W-:-:S04]  /*e5e0*/  IMAD.WIDE R74, R0, 0x2, R84 ;  /* 0x00000002004a7825 */ /* 0x010fc800078e0254 */
[C---:B0-----:R-:W-:Y:S01]  /*e5f0*/  IMAD.WIDE R72, R0.reuse, 0x2, R82 ;  /* 0x0000000200487825 */ /* 0x041fe200078e0252 */
[----:B--2---:R-:W-:Y:S04]  /*e600*/  STL [R1+0x31c], R68 ;  /* 0x00031c4401007387 */ /* 0x004fe80000100800 */
[----:B---3--:R0:W-:Y:S01]  /*e610*/  STL [R1+0x320], R69 ;  /* 0x0003204501007387 */ /* 0x0081e20000100800 */
[----:B------:R-:W-:Y:S02]  /*e620*/  PRMT R70, RZ, 0x7610, R70 ;  /* 0x00007610ff467816 */ /* 0x000fe40000000046 */
        /* <DEDUP_REMOVED lines=49> */
[----:B------:R-:W-:Y:S01]  /*e940*/  PRMT R70, RZ, 0x7610, R70 ;  /* 0x00007610ff467816 */ /* 0x000fe20000000046 */
[----:B0-----:R-:W-:Y:S01]  /*e950*/  IMAD.WIDE R68, R0, 0x2, R88 ;  /* 0x0000000200447825 */ /* 0x001fe200078e0258 */
[----:B------:R-:W-:Y:S01]  /*e960*/  PRMT R71, RZ, 0x7610, R71 ;  /* 0x00007610ff477816 */ /* 0x000fe20000000047 */
[----:B------:R-:W-:Y:S04]  /*e970*/  STL [R1+0x2534], R78 ;  /* 0x0025344e01007387 */ /* 0x000fe80000100800 */
[----:B------:R0:W-:Y:S01]  /*e980*/  STL [R1+0x2538], R79 ;  /* 0x0025384f01007387 */ /* 0x0001e20000100800 */
[----:B------:R-:W-:-:S03]  /*e990*/  PRMT R77, RZ, 0x7610, R77 ;  /* 0x00007610ff4d7816 */ /* 0x000fc6000000004d */
[----:B------:R-:W2:Y:S01]  /*e9a0*/  @!P2 LDG.E.U16 R70, desc[UR6][R72.64] ;  /* 0x000000064846a981 */ /* 0x000ea2000c1e1500 */
[----:B------:R-:W-:Y:S01]  /*e9b0*/  PRMT R76, RZ, 0x7610, R76 ;  /* 0x00007610ff4c7816 */ /* 0x000fe2000000004c */
[----:B0-----:R-:W-:Y:S02]  /*e9c0*/  IMAD.WIDE R78, R0, 0x2, R86 ;  /* 0x00000002004e7825 */ /* 0x001fe400078e0256 */
[----:B------:R0:W-:Y:S04]  /*e9d0*/  STL.64 [R1+0x1728], R68 ;  /* 0x0017284401007387 */ /* 0x0001e80000100a00 */
[----:B------:R1:W-:Y:S04]  /*e9e0*/  STL.64 [R1+0x1720], R78 ;  /* 0x0017204e01007387 */ /* 0x0003e80000100a00 */
[----:B------:R-:W3:Y:S04]  /*e9f0*/  @!P2 LDG.E.U16 R77, desc[UR6][R68.64] ;  /* 0x00000006444da981 */ /* 0x000ee8000c1e1500 */
[----:B------:R-:W4:Y:S04]  /*ea00*/  @!P2 LDG.E.U16 R76, desc[UR6][R78.64] ;  /* 0x000000064e4ca981 */ /* 0x000f28000c1e1500 */
[----:B------:R1:W2:Y:S04]  /*ea10*/  @!P2 LDG.E.U16 R71, desc[UR6][R74.64] ;  /* 0x000000064a47a981 */ /* 0x0002a8000c1e1500 */
[----:B0-----:R-:W2:Y:S04]  /*ea20*/  LDL.LU.64 R68, [R1+0x4a78] ;  /* 0x004a780001447983 */ /* 0x001ea80000300a00 */
[----:B------:R0:W-:Y:S04]  /*ea30*/  STL.64 [R1+0x1718], R74 ;  /* 0x0017184a01007387 */ /* 0x0001e80000100a00 */
[----:B-1----:R-:W2:Y:S01]  /*ea40*/  LDL.LU.64 R78, [R1+0x4a70] ;  /* 0x004a7000014e7983 */ /* 0x002ea20000300a00 */
[----:B------:R-:W-:-:S05]  /*ea50*/  VIADD R0, R5, 0xffffff9d ;  /* 0xffffff9d05007836 */ /* 0x000fca0000000000 */
[----:B------:R-:W-:Y:S01]  /*ea60*/  ISETP.GE.U32.AND P2, PT, R0, 0x7ffffe9e, PT ;  /* 0x7ffffe9e0000780c */ /* 0x000fe20003f46070 */
[----:B------:R-:W-:Y:S01]  /*ea70*/  IMAD R0, R92, 0x5e, RZ ;  /* 0x0000005e5c007824 */ /* 0x000fe200078e02ff */
[----:B------:R1:W-:Y:S03]  /*ea80*/  STL.64 [R1+0x1710], R72 ;  /* 0x0017104801007387 */ /* 0x0003e60000100a00 */
[----:B0-----:R-:W-:-:S04]  /*ea90*/  IMAD.WIDE R74, R0, 0x2, R86 ;  /* 0x00000002004a7825 */ /* 0x001fc800078e0256 */
[C---:B-1----:R-:W-:Y:S01]  /*eaa0*/  IMAD.WIDE R72, R0.reuse, 0x2, R88 ;  /* 0x0000000200487825 */ /* 0x042fe200078e0258 */
[----:B----4-:R-:W-:Y:S04]  /*eab0*/  STL [R1+0x2674], R76 ;  /* 0x0026744c01007387 */ /* 0x010fe80000100800 */
[----:B---3--:R0:W-:Y:S04]  /*eac0*/  STL [R1+0x2678], R77 ;  /* 0x0026784d01007387 */ /* 0x0081e80000100800 */
[----:B--2---:R-:W-:Y:S04]  /*ead0*/  STL [R1+0x266c], R70 ;  /* 0x00266c4601007387 */ /* 0x004fe80000100800 */
[----:B------:R1:W-:Y:S01]  /*eae0*/  STL [R1+0x2670], R71 ;  /* 0x0026704701007387 */ /* 0x0003e20000100800 */
[----:B------:R-:W-:Y:S01]  /*eaf0*/  PRMT R79, RZ, 0x7610, R79 ;  /* 0x00007610ff4f7816 */ /* 0x000fe2000000004f */
[----:B0-----:R-:W-:Y:S01]  /*eb00*/  IMAD.WIDE R76, R0, 0x2, R84 ;  /* 0x00000002004c7825 */ /* 0x001fe200078e0254 */
[----:B------:R-:W-:Y:S01]  /*eb10*/  PRMT R78, RZ, 0x7610, R78 ;  /* 0x00007610ff4e7816 */ /* 0x000fe2000000004e */
[----:B------:R0:W-:Y:S01]  /*eb20*/  STL.64 [R1+0x1708], R72 ;  /* 0x0017084801007387 */ /* 0x0001e20000100a00 */
[----:B------:R-:W-:-:S03]  /*eb30*/  PRMT R68, RZ, 0x7610, R68 ;  /* 0x00007610ff447816 */ /* 0x000fc60000000044 */
[----:B------:R2:W-:Y:S04]  /*eb40*/  STL.64 [R1+0x1700], R74 ;  /* 0x0017004a01007387 */ /* 0x0005e80000100a00 */
[----:B------:R-:W3:Y:S01]  /*eb50*/  @!P3 LDG.E.U16 R79, desc[UR6][R72.64] ;  /* 0x00000006484fb981 */ /* 0x000ee2000c1e1500 */
[----:B------:R-:W-:Y:S01]  /*eb60*/  PRMT R69, RZ, 0x7610, R69 ;  /* 0x00007610ff457816 */ /* 0x000fe20000000045 */
[----:B-1----:R-:W-:Y:S02]  /*eb70*/  IMAD.WIDE R70, R0, 0x2, R82 ;  /* 0x0000000200467825 */ /* 0x002fe400078e0252 */
[----:B------:R-:W4:Y:S04]  /*eb80*/  @!P3 LDG.E.U16 R78, desc[UR6][R74.64] ;  /* 0x000000064a4eb981 */ /* 0x000f28000c1e1500 */
[----:B------:R-:W3:Y:S04]  /*eb90*/  @!P3 LDG.E.U16 R68, desc[UR6][R70.64] ;  /* 0x000000064644b981 */ /* 0x000ee8000c1e1500 */
[----:B0-----:R-:W3:Y:S04]  /*eba0*/  LDL.LU.64 R72, [R1+0x4a68] ;  /* 0x004a680001487983 */ /* 0x001ee80000300a00 */
[----:B------:R0:W-:Y:S04]  /*ebb0*/  STL.64 [R1+0x16f8], R76 ;  /* 0x0016f84c01007387 */ /* 0x0001e80000100a00 */
[----:B--2---:R-:W2:Y:S04]  /*ebc0*/  LDL.LU.64 R74, [R1+0x4a60] ;  /* 0x004a6000014a7983 */ /* 0x004ea80000300a00 */
[----:B------:R0:W2:Y:S01]  /*ebd0*/  @!P3 LDG.E.U16 R69, desc[UR6][R76.64] ;  /* 0x000000064c45b981 */ /* 0x0000a2000c1e1500 */
[----:B------:R-:W-:-:S03]  /*ebe0*/  VIADD R0, R5, 0xffffff9c ;  /* 0xffffff9c05007836 */ /* 0x000fc60000000000 */
[----:B------:R1:W-:Y:S02]  /*ebf0*/  STL.64 [R1+0x16f0], R70 ;  /* 0x0016f04601007387 */ /* 0x0003e40000100a00 */
[----:B------:R-:W-:Y:S01]  /*ec00*/  ISETP.GE.U32.AND P3, PT, R0, 0x7ffffe9d, PT ;  /* 0x7ffffe9d0000780c */ /* 0x000fe20003f66070 */
[----:B------:R-:W-:-:S04]  /*ec10*/  IMAD R0, R92, 0x5f, RZ ;  /* 0x0000005f5c007824 */ /* 0x000fc800078e02ff */
[----:B0-----:R-:W-:Y:S01]  /*ec20*/  IMAD.WIDE R76, R0, 0x2, R88 ;  /* 0x00000002004c7825 */ /* 0x001fe200078e0258 */
[----:B------:R-:W-:-:S03]  /*ec30*/  PRMT R64, RZ, 0x7610, R64 ;  /* 0x00007610ff407816 */ /* 0x000fc60000000040 */
[----:B-1----:R-:W-:Y:S01]  /*ec40*/  IMAD.WIDE R70, R0, 0x2, R84 ;  /* 0x0000000200467825 */ /* 0x002fe200078e0254 */
[----:B------:R-:W-:-:S06]  /*ec50*/  PRMT R65, RZ, 0x7610, R65 ;  /* 0x00007610ff417816 */ /* 0x000fcc0000000041 */
[----:B------:R0:W2:Y:S04]  /*ec60*/  @!P5 LDG.E.U16 R65, desc[UR6][R70.64] ;  /* 0x000000064641d981 */ /* 0x0000a8000c1e1500 */
[----:B----4-:R-:W-:Y:S04]  /*ec70*/  STL [R1+0x27a4], R78 ;  /* 0x0027a44e01007387 */ /* 0x010fe80000100800 */
[----:B---3--:R1:W-:Y:S04]  /*ec80*/  STL [R1+0x27a8], R79 ;  /* 0x0027a84f01007387 */ /* 0x0083e80000100800 */
[----:B------:R-:W-:Y:S01]  /*ec90*/  STL [R1+0x279c], R68 ;  /* 0x00279c4401007387 */ /* 0x000fe20000100800 */
[----:B-1----:R-:W-:Y:S01]  /*eca0*/  IMAD.WIDE R78, R0, 0x2, R86 ;  /* 0x00000002004e7825 */ /* 0x002fe200078e0256 */
[----:B--2---:R-:W-:-:S02]  /*ecb0*/  PRMT R74, RZ, 0x7610, R74 ;  /* 0x00007610ff4a7816 */ /* 0x004fc4000000004a */
[----:B------:R-:W-:Y:S01]  /*ecc0*/  PRMT R75, RZ, 0x7610, R75 ;  /* 0x00007610ff4b7816 */ /* 0x000fe2000000004b */
[----:B------:R1:W-:Y:S04]  /*ecd0*/  STL [R1+0x27a0], R69 ;  /* 0x0027a04501007387 */ /* 0x0003e80000100800 */
[----:B------:R-:W2:Y:S04]  /*ece0*/  @!P5 LDG.E.U16 R74, desc[UR6][R78.64] ;  /* 0x000000064e4ad981 */ /* 0x000ea8000c1e1500 */
[----:B------:R-:W3:Y:S04]  /*ecf0*/  @!P5 LDG.E.U16 R75, desc[UR6][R76.64] ;  /* 0x000000064c4bd981 */ /* 0x000ee8000c1e1500 */
[----:B------:R4:W-:Y:S01]  /*ed00*/  STL.64 [R1+0x16e8], R76 ;  /* 0x0016e84c01007387 */ /* 0x0009e20000100a00 */
[----:B-1----:R-:W-:-:S03]  /*ed10*/  IMAD.WIDE R68, R0, 0x2, R82 ;  /* 0x0000000200447825 */ /* 0x002fc600078e0252 */
[----:B------:R1:W-:Y:S04]  /*ed20*/  STL.64 [R1+0x16e0], R78 ;  /* 0x0016e04e01007387 */ /* 0x0003e80000100a00 */
[----:B------:R0:W3:Y:S04]  /*ed30*/  @!P5 LDG.E.U16 R64, desc[UR6][R68.64] ;  /* 0x000000064440d981 */ /* 0x0000e8000c1e1500 */
[----:B----4-:R-:W4:Y:S04]  /*ed40*/  LDL.LU.64 R76, [R1+0x4a58] ;  /* 0x004a5800014c7983 */ /* 0x010f280000300a00 */
[----:B------:R0:W-:Y:S04]  /*ed50*/  STL.64 [R1+0x16d8], R70 ;  /* 0x0016d84601007387 */ /* 0x0001e80000100a00 */
[----:B-1----:R-:W4:Y:S01]  /*ed60*/  LDL.LU.64 R78, [R1+0x4a50] ;  /* 0x004a5000014e7983 */ /* 0x002f220000300a00 */
[----:B------:R-:W-:-:S04]  /*ed70*/  IADD3 R0, PT, PT, R5, -0x65, RZ ;  /* 0xffffff9b05007810 */ /* 0x000fc80007ffe0ff */
[----:B------:R-:W-:Y:S01]  /*ed80*/  ISETP.GE.U32.AND P5, PT, R0, 0x7ffffe9c, PT ;  /* 0x7ffffe9c0000780c */ /* 0x000fe20003fa6070 */
[----:B------:R-:W-:Y:S01]  /*ed90*/  IMAD R0, R92, 0x60, RZ ;  /* 0x000000605c007824 */ /* 0x000fe200078e02ff */
[----:B------:R1:W-:Y:S01]  /*eda0*/  STL.64 [R1+0x16d0], R68 ;  /* 0x0016d04401007387 */ /* 0x0003e20000100a00 */
[----:B------:R-:W-:Y:S02]  /*edb0*/  PRMT R80, RZ, 0x7610, R80 ;  /* 0x00007610ff507816 */ /* 0x000fe40000000050 */
[----:B0-----:R-:W-:-:S04]  /*edc0*/  IMAD.WIDE R70, R0, 0x2, R86 ;  /* 0x0000000200467825 */ /* 0x001fc800078e0256 */
[C---:B-1----:R-:W-:Y:S01]  /*edd0*/  IMAD.WIDE R68, R0.reuse, 0x2, R84 ;  /* 0x0000000200447825 */ /* 0x042fe200078e0254 */
[----:B--2---:R-:W-:Y:S04]  /*ede0*/  STL [R1+0x28d0], R74 ;  /* 0x0028d04a01007387 */ /* 0x004fe80000100800 */
[----:B---3--:R0:W-:Y:S02]  /*edf0*/  STL [R1+0x28d4], R75 ;  /* 0x0028d44b01007387 */ /* 0x0081e40000100800 */
[----:B0-----:R-:W-:Y:S02]  /*ee00*/  IMAD.WIDE R74, R0, 0x2, R88 ;  /* 0x00000002004a7825 */ /* 0x001fe400078e0258 */
[----:B------:R-:W-:Y:S04]  /*ee10*/  STL [R1+0x28c8], R64 ;  /* 0x0028c84001007387 */ /* 0x000fe80000100800 */
[----:B------:R0:W2:Y:S01]  /*ee20*/  @!P6 LDG.E.U16 R80, desc[UR6][R74.64] ;  /* 0x000000064a50e981 */ /* 0x0000a2000c1e1500 */
[----:B----4-:R-:W-:-:S02]  /*ee30*/  PRMT R77, RZ, 0x7610, R77 ;  /* 0x00007610ff4d7816 */ /* 0x010fc4000000004d */
[----:B------:R-:W-:Y:S02]  /*ee40*/  PRMT R79, RZ, 0x7610, R79 ;  /* 0x00007610ff4f7816 */ /* 0x000fe4000000004f */
[----:B------:R-:W-:Y:S01]  /*ee50*/  PRMT R78, RZ, 0x7610, R78 ;  /* 0x00007610ff4e7816 */ /* 0x000fe2000000004e */
[----:B------:R1:W-:Y:S04]  /*ee60*/  STL [R1+0x28cc], R65 ;  /* 0x0028cc4101007387 */ /* 0x0003e80000100800 */
[----:B------:R3:W4:Y:S04]  /*ee70*/  @!P6 LDG.E.U16 R79, desc[UR6][R70.64] ;  /* 0x00000006464fe981 */ /* 0x000728000c1e1500 */
[----:B------:R0:W4:Y:S01]  /*ee80*/  @!P6 LDG.E.U16 R78, desc[UR6][R68.64] ;  /* 0x00000006444ee981 */ /* 0x000122000c1e1500 */
[----:B-1----:R-:W-:-:S05]  /*ee90*/  IMAD.WIDE R64, R0, 0x2, R82 ;  /* 0x0000000200407825 */ /* 0x002fca00078e0252 */
[----:B------:R1:W4:Y:S01]  /*eea0*/  @!P6 LDG.E.U16 R77, desc[UR6][R64.64] ;  /* 0x00000006404de981 */ /* 0x000322000c1e1500 */
[----:B------:R-:W-:-:S03]  /*eeb0*/  VIADD R0, R5, 0xffffff9a ;  /* 0xffffff9a05007836 */ /* 0x000fc60000000000 */
[----:B------:R0:W-:Y:S04]  /*eec0*/  STL.64 [R1+0x16c8], R74 ;  /* 0x0016c84a01007387 */ /* 0x0001e80000100a00 */
[----:B------:R3:W-:Y:S01]  /*eed0*/  STL.64 [R1+0x16c0], R70 ;  /* 0x0016c04601007387 */ /* 0x0007e20000100a00 */
[----:B------:R-:W-:-:S03]  /*eee0*/  ISETP.GE.U32.AND P6, PT, R0, 0x7ffffe9b, PT ;  /* 0x7ffffe9b0000780c */ /* 0x000fc60003fc6070 */
[----:B------:R1:W-:Y:S01]  /*eef0*/  STL.64 [R1+0x16b8], R68 ;  /* 0x0016b84401007387 */ /* 0x0003e20000100a00 */
[----:B------:R-:W-:Y:S01]  /*ef00*/  IMAD R0, R92, 0x61, RZ ;  /* 0x000000615c007824 */ /* 0x000fe200078e02ff */
[----:B------:R-:W-:Y:S02]  /*ef10*/  PRMT R73, RZ, 0x7610, R73 ;  /* 0x00007610ff497816 */ /* 0x000fe40000000049 */
[----:B------:R-:W-:Y:S01]  /*ef20*/  PRMT R66, RZ, 0x7610, R66 ;  /* 0x00007610ff427816 */ /* 0x000fe20000000042 */
[C---:B0-----:R-:W-:Y:S01]  /*ef30*/  IMAD.WIDE R74, R0.reuse, 0x2, R86 ;  /* 0x00000002004a7825 */ /* 0x041fe200078e0256 */
[----:B------:R-:W-:Y:S02]  /*ef40*/  PRMT R67, RZ, 0x7610, R67 ;  /* 0x00007610ff437816 */ /* 0x000fe40000000043 */
[----:B------:R-:W-:Y:S01]  /*ef50*/  PRMT R72, RZ, 0x7610, R72 ;  /* 0x00007610ff487816 */ /* 0x000fe20000000048 */
[----:B---3--:R-:W-:-:S04]  /*ef60*/  IMAD.WIDE R70, R0, 0x2, R84 ;  /* 0x0000000200467825 */ /* 0x008fc800078e0254 */
[C---:B-1----:R-:W-:Y:S01]  /*ef70*/  IMAD.WIDE R68, R0.reuse, 0x2, R82 ;  /* 0x0000000200447825 */ /* 0x042fe200078e0252 */
[----:B------:R-:W3:Y:S04]  /*ef80*/  @!P0 LDG.E.U16 R67, desc[UR6][R70.64] ;  /* 0x0000000646438981 */ /* 0x000ee8000c1e1500 */
[----:B------:R-:W3:Y:S04]  /*ef90*/  @!P0 LDG.E.U16 R66, desc[UR6][R68.64] ;  /* 0x0000000644428981 */ /* 0x000ee8000c1e1500 */
[----:B------:R-:W3:Y:S04]  /*efa0*/  @!P0 LDG.E.U16 R72, desc[UR6][R74.64] ;  /* 0x000000064a488981 */ /* 0x000ee8000c1e1500 */
[----:B--2---:R-:W-:Y:S04]  /*efb0*/  STL [R1+0x457c], R80 ;  /* 0x00457c5001007387 */ /* 0x004fe80000100800 */
[----:B------:R0:W-:Y:S04]  /*efc0*/  STL.64 [R1+0x16b0], R64 ;  /* 0x0016b04001007387 */ /* 0x0001e80000100a00 */
[----:B------:R-:W-:Y:S04]  /*efd0*/  STL.64 [R1+0x45f0], R80 ;  /* 0x0045f05001007387 */ /* 0x000fe80000100a00 */
[----:B------:R-:W-:Y:S04]  /*efe0*/  STL.64 [R1+0x4610], R80 ;  /* 0x0046105001007387 */ /* 0x000fe80000100a00 */
[----:B------:R-:W-:Y:S01]  /*eff0*/  STL.64 [R1+0x4630], R80 ;  /* 0x0046305001007387 */ /* 0x000fe20000100a00 */
[----:B0-----:R-:W-:-:S03]  /*f000*/  IMAD.WIDE R64, R0, 0x2, R88 ;  /* 0x0000000200407825 */ /* 0x001fc600078e0258 */
[----:B----4-:R-:W-:Y:S04]  /*f010*/  STL [R1+0x4580], R79 ;  /* 0x0045804f01007387 */ /* 0x010fe80000100800 */
[----:B------:R-:W-:Y:S04]  /*f020*/  STL [R1+0x4584], R78 ;  /* 0x0045844e01007387 */ /* 0x000fe80000100800 */
[----:B------:R-:W-:Y:S04]  /*f030*/  STL.64 [R1+0x45e0], R78 ;  /* 0x0045e04e01007387 */ /* 0x000fe80000100a00 */
[----:B------:R-:W-:Y:S04]  /*f040*/  STL.64 [R1+0x4600], R78 ;  /* 0x0046004e01007387 */ /* 0x000fe80000100a00 */
[----:B------:R-:W-:Y:S04]  /*f050*/  STL.64 [R1+0x4620], R78 ;  /* 0x0046204e01007387 */ /* 0x000fe80000100a00 */
[----:B------:R-:W-:Y:S04]  /*f060*/  STL [R1+0x4588], R77 ;  /* 0x0045884d01007387 */ /* 0x000fe80000100800 */
[----:B------:R0:W-:Y:S04]  /*f070*/  STL.64 [R1+0x16a8], R64 ;  /* 0x0016a84001007387 */ /* 0x0001e80000100a00 */
[----:B------:R1:W-:Y:S04]  /*f080*/  STL.64 [R1+0x16a0], R74 ;  /* 0x0016a04a01007387 */ /* 0x0003e80000100a00 */
[----:B------:R-:W2:Y:S04]  /*f090*/  @!P0 LDG.E.U16 R73, desc[UR6][R64.64] ;  /* 0x0000000640498981 */ /* 0x000ea8000c1e1500 */
[----:B0-----:R-:W4:Y:S04]  /*f0a0*/  LDL.LU.64 R64, [R1+0x4a48] ;  /* 0x004a480001407983 */ /* 0x001f280000300a00 */
[----:B------:R0:W-:Y:S04]  /*f0b0*/  STL.64 [R1+0x1698], R70 ;  /* 0x0016984601007387 */ /* 0x0001e80000100a00 */
[----:B-1----:R-:W4:Y:S01]  /*f0c0*/  LDL.LU.64 R74, [R1+0x4a40] ;  /* 0x004a4000014a7983 */ /* 0x002f220000300a00 */
[----:B------:R-:W-:-:S03]  /*f0d0*/  VIADD R0, R5, 0xffffff99 ;  /* 0xffffff9905007836 */ /* 0x000fc60000000000 */
[----:B------:R1:W-:Y:S02]  /*f0e0*/  STL.64 [R1+0x1690], R68 ;  /* 0x0016904401007387 */ /* 0x0003e40000100a00 */
[----:B------:R-:W-:Y:S01]  /*f0f0*/  ISETP.GE.U32.AND P0, PT, R0, 0x7ffffe9a, PT ;  /* 0x7ffffe9a0000780c */ /* 0x000fe20003f06070 */
[----:B------:R-:W-:Y:S01]  /*f100*/  IMAD R0, R92, 0x62, RZ ;  /* 0x000000625c007824 */ /* 0x000fe200078e02ff */
[----:B---3--:R-:W-:Y:S04]  /*f110*/  STL [R1+0xe0], R66 ;  /* 0x0000e04201007387 */ /* 0x008fe80000100800 */
[----:B------:R3:W-:Y:S01]  /*f120*/  STL [R1+0xe4], R67 ;  /* 0x0000e44301007387 */ /* 0x0007e20000100800 */
[----:B0-----:R-:W-:-:S03]  /*f130*/  IMAD.WIDE R70, R0, 0x2, R84 ;  /* 0x0000000200467825 */ /* 0x001fc600078e0254 */
[----:B------:R-:W-:Y:S01]  /*f140*/  STL [R1+0xe8], R72 ;  /* 0x0000e84801007387 */ /* 0x000fe20000100800 */
[----:B-1----:R-:W-:-:S04]  /*f150*/  IMAD.WIDE R68, R0, 0x2, R82 ;  /* 0x0000000200447825 */ /* 0x002fc800078e0252 */
[C---:B---3--:R-:W-:Y:S01]  /*f160*/  IMAD.WIDE R66, R0.reuse, 0x2, R88 ;  /* 0x0000000200427825 */ /* 0x048fe200078e0258 */
[----:B--2---:R0:W-:Y:S04]  /*f170*/  STL [R1+0xec], R73 ;  /* 0x0000ec4901007387 */ /* 0x0041e80000100800 */
[----:B------:R1:W-:Y:S01]  /*f180*/  STL.64 [R1+0x1688], R66 ;  /* 0x0016884201007387 */ /* 0x0003e20000100a00 */
[----:B----4-:R-:W-:Y:S01]  /*f190*/  PRMT R64, RZ, 0x7610, R64 ;  /* 0x00007610ff407816 */ /* 0x010fe20000000040 */
[----:B0-----:R-:W-:Y:S01]  /*f1a0*/  IMAD.WIDE R72, R0, 0x2, R86 ;  /* 0x0000000200487825 */ /* 0x001fe200078e0256 */
[----:B------:R-:W-:Y:S02]  /*f1b0*/  PRMT R65, RZ, 0x7610, R65 ;  /* 0x00007610ff417816 */ /* 0x000fe40000000041 */
[----:B------:R-:W-:-:S02]  /*f1c0*/  PRMT R75, RZ, 0x7610, R75 ;  /* 0x00007610ff4b7816 */ /* 0x000fc4000000004b */
[----:B------:R-:W-:Y:S01]  /*f1d0*/  PRMT R74, RZ, 0x7610, R74 ;  /* 0x00007610ff4a7816 */ /* 0x000fe2000000004a */
[----:B------:R0:W-:Y:S04]  /*f1e0*/  STL.64 [R1+0x1680], R72 ;  /* 0x0016804801007387 */ /* 0x0001e80000100a00 */
[----:B------:R-:W2:Y:S04]  /*f1f0*/  @!P2 LDG.E.U16 R75, desc[UR6][R66.64] ;  /* 0x00000006424ba981 */ /* 0x000ea8000c1e1500 */
[----:B------:R-:W3:Y:S04]  /*f200*/  @!P2 LDG.E.U16 R64, desc[UR6][R68.64] ;  /* 0x000000064440a981 */ /* 0x000ee8000c1e1500 */
[----:B------:R4:W2:Y:S04]  /*f210*/  @!P2 LDG.E.U16 R65, desc[UR6][R70.64] ;  /* 0x000000064641a981 */ /* 0x0008a8000c1e1500 */
[----:B-1----:R-:W2:Y:S04]  /*f220*/  LDL.LU.64 R66, [R1+0x4a38] ;  /* 0x004a380001427983 */ /* 0x002ea80000300a00 */
[----:B------:R4:W-:Y:S04]  /*f230*/  STL.64 [R1+0x1678], R70 ;  /* 0x0016784601007387 */ /* 0x0009e80000100a00 */
[----:B------:R-:W2:Y:S04]  /*f240*/  @!P2 LDG.E.U16 R74, desc[UR6][R72.64] ;  /* 0x00000006484aa981 */ /* 0x000ea8000c1e1500 */
[----:B0-----:R-:W2:Y:S01]  /*f250*/  LDL.LU.64 R72, [R1+0x4a30] ;  /* 0x004a300001487983 */ /* 0x001ea20000300a00 */
[----:B------:R-:W-:-:S03]  /*f260*/  VIADD R0, R5, 0xffffff98 ;  /* 0xffffff9805007836 */ /* 0x000fc60000000000 */
[----:B------:R0:W-:Y:S02]  /*f270*/  STL.64 [R1+0x1670], R68 ;  /* 0x0016704401007387 */ /* 0x0001e40000100a00 */
[----:B------:R-:W-:Y:S01]  /*f280*/  ISETP.GE.U32.AND P2, PT, R0, 0x7ffffe99, PT ;  /* 0x7ffffe990000780c */ /* 0x000fe20003f46070 */
[----:B------:R-:W-:-:S04]  /*f290*/  IMAD R0, R92, 0x63, RZ ;  /* 0x000000635c007824 */ /* 0x000fc800078e02ff */
[----:B----4-:R-:W-:-:S04]  /*f2a0*/  IMAD.WIDE R70, R0, 0x2, R84 ;  /* 0x0000000200467825 */ /* 0x010fc800078e0254 */
[C---:B0-----:R-:W-:Y:S01]  /*f2b0*/  IMAD.WIDE R68, R0.reuse, 0x2, R82 ;  /* 0x0000000200447825 */ /* 0x041fe200078e0252 */
[----:B---3--:R-:W-:Y:S04]  /*f2c0*/  STL [R1+0x30c], R64 ;  /* 0x00030c4001007387 */ /* 0x008fe80000100800 */
[----:B--2---:R0:W-:Y:S01]  /*f2d0*/  STL [R1+0x310], R65 ;  /* 0x0003104101007387 */ /* 0x0041e20000100800 */
        /* <DEDUP_REMOVED lines=72> */
[----:B-1----:R-:W-:Y:S01]  /*f760*/  IMAD.WIDE R68, R0, 0x2, R88 ;  /* 0x0000000200447825 */ /* 0x002fe200078e0258 */
[----:B----4-:R-:W-:Y:S04]  /*f770*/  STL [R1+0x2664], R72 ;  /* 0x0026644801007387 */ /* 0x010fe80000100800 */
[----:B---3--:R0:W-:Y:S04]  /*f780*/  STL [R1+0x2668], R73 ;  /* 0x0026684901007387 */ /* 0x0081e80000100800 */
[----:B--2---:R-:W-:Y:S01]  /*f790*/  STL [R1+0x265c], R66 ;  /* 0x00265c4201007387 */ /* 0x004fe20000100800 */
[----:B------:R-:W-:-:S03]  /*f7a0*/  PRMT R64, RZ, 0x7610, R64 ;  /* 0x00007610ff407816 */ /* 0x000fc60000000040 */
[----:B------:R1:W-:Y:S01]  /*f7b0*/  STL [R1+0x2660], R67 ;  /* 0x0026604301007387 */ /* 0x0003e20000100800 */
[----:B------:R-:W-:Y:S01]  /*f7c0*/  PRMT R75, RZ, 0x7610, R75 ;  /* 0x00007610ff4b7816 */ /* 0x000fe2000000004b */
[----:B0-----:R-:W-:Y:S01]  /*f7d0*/  IMAD.WIDE R72, R0, 0x2, R84 ;  /* 0x0000000200487825 */ /* 0x001fe200078e0254 */
[----:B------:R-:W-:Y:S01]  /*f7e0*/  PRMT R74, RZ, 0x7610, R74 ;  /* 0x00007610ff4a7816 */ /* 0x000fe2000000004a */
[----:B------:R0:W-:Y:S01]  /*f7f0*/  STL.64 [R1+0x1608], R68 ;  /* 0x0016084401007387 */ /* 0x0001e20000100a00 */
[----:B------:R-:W-:-:S03]  /*f800*/  PRMT R65, RZ, 0x7610, R65 ;  /* 0x00007610ff417816 */ /* 0x000fc60000000041 */
[----:B------:R2:W-:Y:S01]  /*f810*/  STL.64 [R1+0x1600], R70 ;  /* 0x0016004601007387 */ /* 0x0005e20000100a00 */
[----:B-1----:R-:W-:-:S03]  /*f820*/  IMAD.WIDE R66, R0, 0x2, R82 ;  /* 0x0000000200427825 */ /* 0x002fc600078e0252 */
[----:B------:R-:W3:Y:S04]  /*f830*/  @!P0 LDG.E.U16 R75, desc[UR6][R68.64] ;  /* 0x00000006444b8981 */ /* 0x000ee8000c1e1500 */
        /* <DEDUP_REMOVED lines=22> */
[----:B------:R2:W-:Y:S04]  /*f9a0*/  STL.64 [R1+0x15e8], R72 ;  /* 0x0015e84801007387 */ /* 0x0005e80000100a00 */
[----:B------:R-:W3:Y:S01]  /*f9b0*/  @!P2 LDG.E.U16 R70, desc[UR6][R74.64] ;  /* 0x000000064a46a981 */ /* 0x000ee2000c1e1500 */
[----:B-1----:R-:W-:-:S03]  /*f9c0*/  IMAD.WIDE R64, R0, 0x2, R82 ;  /* 0x0000000200407825 */ /* 0x002fc600078e0252 */
[----:B------:R1:W-:Y:S04]  /*f9d0*/  STL.64 [R1+0x15e0], R74 ;  /* 0x0015e04a01007387 */ /* 0x0003e80000100a00 */
[----:B------:R-:W4:Y:S04]  /*f9e0*/  @!P2 LDG.E.U16 R71, desc[UR6][R72.64] ;  /* 0x000000064847a981 */ /* 0x000f28000c1e1500 */
[----:B------:R0:W4:Y:S04]  /*f9f0*/  @!P2 LDG.E.U16 R60, desc[UR6][R64.64] ;  /* 0x00000006403ca981 */ /* 0x000128000c1e1500 */
[----:B--2---:R-:W2:Y:S04]  /*fa00*/  LDL.LU.64 R72, [R1+0x49e8] ;  /* 0x0049e80001487983 */ /* 0x004ea80000300a00 */
[----:B------:R0:W-:Y:S04]  /*fa10*/  STL.64 [R1+0x15d8], R66 ;  /* 0x0015d84201007387 */ /* 0x0001e80000100a00 */
[----:B-1----:R-:W2:Y:S01]  /*fa20*/  LDL.LU.64 R74, [R1+0x49e0] ;  /* 0x0049e000014a7983 */ /* 0x002ea20000300a00 */
[----:B------:R-:W-:Y:S01]  /*fa30*/  VIADD R0, R5, 0xffffff93 ;  /* 0xffffff9305007836 */ /* 0x000fe20000000000 */
[----:B------:R-:W-:-:S02]  /*fa40*/  PRMT R76, RZ, 0x7610, R76 ;  /* 0x00007610ff4c7816 */ /* 0x000fc4000000004c */
[----:B------:R1:W-:Y:S02]  /*fa50*/  STL.64 [R1+0x15d0], R64 ;  /* 0x0015d04001007387 */ /* 0x0003e40000100a00 */
[----:B------:R-:W-:Y:S01]  /*fa60*/  ISETP.GE.U32.AND P2, PT, R0, 0x7ffffe94, PT ;  /* 0x7ffffe940000780c */ /* 0x000fe20003f46070 */
[----:B------:R-:W-:-:S04]  /*fa70*/  IMAD R0, R92, 0x68, RZ ;  /* 0x000000685c007824 */ /* 0x000fc800078e02ff */
[----:B0-----:R-:W-:-:S04]  /*fa80*/  IMAD.WIDE R66, R0, 0x2, R86 ;  /* 0x0000000200427825 */ /* 0x001fc800078e0256 */
[C---:B-1----:R-:W-:Y:S01]  /*fa90*/  IMAD.WIDE R64, R0.reuse, 0x2, R84 ;  /* 0x0000000200407825 */ /* 0x042fe200078e0254 */
[----:B---3--:R-:W-:Y:S04]  /*faa0*/  STL [R1+0x28c0], R70 ;  /* 0x0028c04601007387 */ /* 0x008fe80000100800 */
[----:B----4-:R0:W-:Y:S04]  /*fab0*/  STL [R1+0x28c4], R71 ;  /* 0x0028c44701007387 */ /* 0x0101e80000100800 */
[----:B------:R-:W-:Y:S01]  /*fac0*/  STL [R1+0x28b8], R60 ;  /* 0x0028b83c01007387 */ /* 0x000fe20000100800 */
[----:B0-----:R-:W-:Y:S01]  /*fad0*/  IMAD.WIDE R70, R0, 0x2, R88 ;  /* 0x0000000200467825 */ /* 0x001fe200078e0258 */
[----:B--2---:R-:W-:-:S02]  /*fae0*/  PRMT R73, RZ, 0x7610, R73 ;  /* 0x00007610ff497816 */ /* 0x004fc40000000049 */
[----:B------:R0:W-:Y:S04]  /*faf0*/  STL [R1+0x28bc], R61 ;  /* 0x0028bc3d01007387 */ /* 0x0001e80000100800 */
[----:B------:R1:W2:Y:S01]  /*fb00*/  @!P3 LDG.E.U16 R76, desc[UR6][R70.64] ;  /* 0x00000006464cb981 */ /* 0x0002a2000c1e1500 */
[----:B------:R-:W-:Y:S02]  /*fb10*/  PRMT R75, RZ, 0x7610, R75 ;  /* 0x00007610ff4b7816 */ /* 0x000fe4000000004b */
[----:B------:R-:W-:Y:S01]  /*fb20*/  PRMT R74, RZ, 0x7610, R74 ;  /* 0x00007610ff4a7816 */ /* 0x000fe2000000004a */
[----:B0-----:R-:W-:-:S03]  /*fb30*/  IMAD.WIDE R60, R0, 0x2, R82 ;  /* 0x00000002003c7825 */ /* 0x001fc600078e0252 */
[----:B------:R0:W3:Y:S04]  /*fb40*/  @!P3 LDG.E.U16 R75, desc[UR6][R66.64] ;  /* 0x00000006424bb981 */ /* 0x0000e8000c1e1500 */
[----:B------:R4:W3:Y:S04]  /*fb50*/  @!P3 LDG.E.U16 R74, desc[UR6][R64.64] ;  /* 0x00000006404ab981 */ /* 0x0008e8000c1e1500 */
[----:B------:R0:W3:Y:S01]  /*fb60*/  @!P3 LDG.E.U16 R73, desc[UR6][R60.64] ;  /* 0x000000063c49b981 */ /* 0x0000e2000c1e1500 */
[----:B------:R-:W-:-:S03]  /*fb70*/  VIADD R0, R5, 0xffffff92 ;  /* 0xffffff9205007836 */ /* 0x000fc60000000000 */
[----:B------:R1:W-:Y:S02]  /*fb80*/  STL.64 [R1+0x15c8], R70 ;  /* 0x0015c84601007387 */ /* 0x0003e40000100a00 */
[----:B------:R-:W-:Y:S01]  /*fb90*/  ISETP.GE.U32.AND P3, PT, R0, 0x7ffffe93, PT ;  /* 0x7ffffe930000780c */ /* 0x000fe20003f66070 */
[----:B------:R-:W-:Y:S01]  /*fba0*/  IMAD R0, R92, 0x69, RZ ;  /* 0x000000695c007824 */ /* 0x000fe200078e02ff */
[----:B------:R0:W-:Y:S01]  /*fbb0*/  STL.64 [R1+0x15c0], R66 ;  /* 0x0015c04201007387 */ /* 0x0001e20000100a00 */
[----:B------:R-:W-:-:S03]  /*fbc0*/  PRMT R69, RZ, 0x7610, R69 ;  /* 0x00007610ff457816 */ /* 0x000fc60000000045 */
[----:B------:R4:W-:Y:S01]  /*fbd0*/  STL.64 [R1+0x15b8], R64 ;  /* 0x0015b84001007387 */ /* 0x0009e20000100a00 */
[----:B------:R-:W-:Y:S02]  /*fbe0*/  PRMT R62, RZ, 0x7610, R62 ;  /* 0x00007610ff3e7816 */ /* 0x000fe4000000003e */
[----:B------:R-:W-:Y:S01]  /*fbf0*/  PRMT R63, RZ, 0x7610, R63 ;  /* 0x00007610ff3f7816 */ /* 0x000fe2000000003f */
[----:B-1----:R-:W-:Y:S01]  /*fc00*/  IMAD.WIDE R70, R0, 0x2, R86 ;  /* 0x0000000200467825 */ /* 0x002fe200078e0256 */
[----:B------:R-:W-:-:S03]  /*fc10*/  PRMT R68, RZ, 0x7610, R68 ;  /* 0x00007610ff447816 */ /* 0x000fc60000000044 */
[----:B0-----:R-:W-:-:S03]  /*fc20*/  IMAD.WIDE R66, R0, 0x2, R84 ;  /* 0x0000000200427825 */ /* 0x001fc600078e0254 */
[----:B------:R-:W3:Y:S01]  /*fc30*/  @!P5 LDG.E.U16 R68, desc[UR6][R70.64] ;  /* 0x000000064644d981 */ /* 0x000ee2000c1e1500 */
[----:B----4-:R-:W-:-:S03]  /*fc40*/  IMAD.WIDE R64, R0, 0x2, R82 ;  /* 0x0000000200407825 */ /* 0x010fc600078e0252 */
[----:B------:R-:W4:Y:S04]  /*fc50*/  @!P5 LDG.E.U16 R63, desc[UR6][R66.64] ;  /* 0x00000006423fd981 */ /* 0x000f28000c1e1500 */
[----:B------:R-:W4:Y:S04]  /*fc60*/  @!P5 LDG.E.U16 R62, desc[UR6][R64.64] ;  /* 0x00000006403ed981 */ /* 0x000f28000c1e1500 */
[----:B--2---:R-:W-:Y:S04]  /*fc70*/  STL [R1+0x458c], R76 ;  /* 0x00458c4c01007387 */ /* 0x004fe80000100800 */
[----:B------:R0:W-:Y:S04]  /*fc80*/  STL.64 [R1+0x15b0], R60 ;  /* 0x0015b03c01007387 */ /* 0x0001e80000100a00 */
[----:B---3--:R-:W-:Y:S04]  /*fc90*/  STL [R1+0x4590], R75 ;  /* 0x0045904b01007387 */ /* 0x008fe80000100800 */
[----:B------:R-:W-:Y:S01]  /*fca0*/  STL [R1+0x4594], R74 ;  /* 0x0045944a01007387 */ /* 0x000fe20000100800 */
[----:B0-----:R-:W-:-:S03]  /*fcb0*/  IMAD.WIDE R60, R0, 0x2, R88 ;  /* 0x00000002003c7825 */ /* 0x001fc600078e0258 */
[----:B------:R-:W-:Y:S04]  /*fcc0*/  STL.64 [R1+0x45d8], R74 ;  /* 0x0045d84a01007387 */ /* 0x000fe80000100a00 */
[----:B------:R-:W-:Y:S04]  /*fcd0*/  STL [R1+0x4598], R73 ;  /* 0x0045984901007387 */ /* 0x000fe80000100800 */
[----:B------:R0:W-:Y:S04]  /*fce0*/  STL.64 [R1+0x15a8], R60 ;  /* 0x0015a83c01007387 */ /* 0x0001e80000100a00 */
[----:B------:R1:W-:Y:S04]  /*fcf0*/  STL.64 [R1+0x15a0], R70 ;  /* 0x0015a04601007387 */ /* 0x0003e80000100a00 */
[----:B------:R-:W2:Y:S04]  /*fd00*/  @!P5 LDG.E.U16 R69, desc[UR6][R60.64] ;  /* 0x000000063c45d981 */ /* 0x000ea8000c1e1500 */
[----:B0-----:R-:W3:Y:S04]  /*fd10*/  LDL.LU.64 R60, [R1+0x49d8] ;  /* 0x0049d800013c7983 */ /* 0x001ee80000300a00 */
[----:B------:R0:W-:Y:S04]  /*fd20*/  STL.64 [R1+0x1598], R66 ;  /* 0x0015984201007387 */ /* 0x0001e80000100a00 */
[----:B-1----:R-:W3:Y:S01]  /*fd30*/  LDL.LU.64 R70, [R1+0x49d0] ;  /* 0x0049d00001467983 */ /* 0x002ee20000300a00 */
[----:B------:R-:W-:-:S03]  /*fd40*/  VIADD R0, R5, 0xffffff91 ;  /* 0xffffff9105007836 */ /* 0x000fc60000000000 */
[----:B------:R1:W-:Y:S02]  /*fd50*/  STL.64 [R1+0x1590], R64 ;  /* 0x0015904001007387 */ /* 0x0003e40000100a00 */
[----:B------:R-:W-:Y:S01]  /*fd60*/  ISETP.GE.U32.AND P5, PT, R0, 0x7ffffe92, PT ;  /* 0x7ffffe920000780c */ /* 0x000fe20003fa6070 */
[----:B------:R-:W-:Y:S01]  /*fd70*/  IMAD R0, R92, 0x6a, RZ ;  /* 0x0000006a5c007824 */ /* 0x000fe200078e02ff */
[----:B----4-:R-:W-:Y:S04]  /*fd80*/  STL [R1+0xd0], R62 ;  /* 0x0000d03e01007387 */ /* 0x010fe80000100800 */
[----:B------:R4:W-:Y:S01]  /*fd90*/  STL [R1+0xd4], R63 ;  /* 0x0000d43f01007387 */ /* 0x0009e20000100800 */
[----:B0-----:R-:W-:-:S03]  /*fda0*/  IMAD.WIDE R66, R0, 0x2, R84 ;  /* 0x0000000200427825 */ /* 0x001fc600078e0254 */
[----:B------:R-:W-:Y:S01]  /*fdb0*/  STL [R1+0xd8], R68 ;  /* 0x0000d84401007387 */ /* 0x000fe20000100800 */
[----:B-1----:R-:W-:-:S04]  /*fdc0*/  IMAD.WIDE R64, R0, 0x2, R82 ;  /* 0x0000000200407825 */ /* 0x002fc800078e0252 */
[C---:B----4-:R-:W-:Y:S01]  /*fdd0*/  IMAD.WIDE R62, R0.reuse, 0x2, R88 ;  /* 0x00000002003e7825 */ /* 0x050fe200078e0258 */
[----:B--2---:R0:W-:Y:S04]  /*fde0*/  STL [R1+0xdc], R69 ;  /* 0x0000dc4501007387 */ /* 0x0041e80000100800 */
[----:B------:R1:W-:Y:S01]  /*fdf0*/  STL.64 [R1+0x1588], R62 ;  /* 0x0015883e01007387 */ /* 0x0003e20000100a00 */
[----:B---3--:R-:W-:Y:S01]  /*fe00*/  PRMT R60, RZ, 0x7610, R60 ;  /* 0x00007610ff3c7816 */ /* 0x008fe2000000003c */
        /* <DEDUP_REMOVED lines=112> */
[----:B------:R-:W-:-:S04]  /*10510*/  IADD3 R0, PT, PT, R5, -0x74, RZ ;  /* 0xffffff8c05007810 */ /* 0x000fc80007ffe0ff */
[----:B------:R-:W-:Y:S01]  /*10520*/  ISETP.GE.U32.AND P5, PT, R0, 0x7ffffe8d, PT ;  /* 0x7ffffe8d0000780c */ /* 0x000fe20003fa6070 */
[----:B------:R-:W-:Y:S01]  /*10530*/  IMAD R0, R92, 0x6f, RZ ;  /* 0x0000006f5c007824 */ /* 0x000fe200078e02ff */
[----:B------:R1:W-:Y:S03]  /*10540*/  STL.64 [R1+0x14f0], R62 ;  /* 0x0014f03e01007387 */ /* 0x0003e60000100a00 */
[C---:B0-----:R-:W-:Y:S01]  /*10550*/  IMAD.WIDE R68, R0.reuse, 0x2, R88 ;  /* 0x0000000200447825 */ /* 0x041fe200078e0258 */
[----:B------:R-:W-:Y:S02]  /*10560*/  PRMT R56, RZ, 0x7610, R56 ;  /* 0x00007610ff387816 */ /* 0x000fe40000000038 */
[----:B------:R-:W-:Y:S01]  /*10570*/  PRMT R57, RZ, 0x7610, R57 ;  /* 0x00007610ff397816 */ /* 0x000fe20000000039 */
[----:B-1----:R-:W-:-:S05]  /*10580*/  IMAD.WIDE R62, R0, 0x2, R84 ;  /* 0x00000002003e7825 */ /* 0x002fca00078e0254 */
        /* <DEDUP_REMOVED lines=17> */
[----:B------:R-:W-:Y:S01]  /*106a0*/  VIADD R0, R5, 0xffffff8b ;  /* 0xffffff8b05007836 */ /* 0x000fe20000000000 */
[----:B------:R-:W-:-:S02]  /*106b0*/  PRMT R72, RZ, 0x7610, R72 ;  /* 0x00007610ff487816 */ /* 0x000fc40000000048 */
[----:B------:R1:W-:Y:S02]  /*106c0*/  STL.64 [R1+0x14d0], R60 ;  /* 0x0014d03c01007387 */ /* 0x0003e40000100a00 */
[----:B------:R-:W-:Y:S01]  /*106d0*/  ISETP.GE.U32.AND P6, PT, R0, 0x7ffffe8c, PT ;  /* 0x7ffffe8c0000780c */ /* 0x000fe20003fc6070 */
[----:B------:R-:W-:-:S04]  /*106e0*/  IMAD R0, R92, 0x70, RZ ;  /* 0x000000705c007824 */ /* 0x000fc800078e02ff */
[----:B0-----:R-:W-:-:S04]  /*106f0*/  IMAD.WIDE R62, R0, 0x2, R86 ;  /* 0x00000002003e7825 */ /* 0x001fc800078e0256 */
[C---:B-1----:R-:W-:Y:S01]  /*10700*/  IMAD.WIDE R60, R0.reuse, 0x2, R84 ;  /* 0x00000002003c7825 */ /* 0x042fe200078e0254 */
[----:B--2---:R-:W-:Y:S04]  /*10710*/  STL [R1+0x28b0], R66 ;  /* 0x0028b04201007387 */ /* 0x004fe80000100800 */
[----:B---3--:R0:W-:Y:S02]  /*10720*/  STL [R1+0x28b4], R67 ;  /* 0x0028b44301007387 */ /* 0x0081e40000100800 */
[----:B0-----:R-:W-:-:S05]  /*10730*/  IMAD.WIDE R66, R0, 0x2, R88 ;  /* 0x0000000200427825 */ /* 0x001fca00078e0258 */
[----:B------:R0:W2:Y:S01]  /*10740*/  @!P0 LDG.E.U16 R72, desc[UR6][R66.64] ;  /* 0x0000000642488981 */ /* 0x0000a2000c1e1500 */
[----:B----4-:R-:W-:-:S03]  /*10750*/  PRMT R69, RZ, 0x7610, R69 ;  /* 0x00007610ff457816 */ /* 0x010fc60000000045 */
[----:B------:R-:W-:Y:S01]  /*10760*/  STL [R1+0x28a8], R56 ;  /* 0x0028a83801007387 */ /* 0x000fe20000100800 */
        /* <DEDUP_REMOVED lines=157> */
[----:B------:R2:W-:Y:S01]  /*11140*/  STL.64 [R1+0x1400], R62 ;  /* 0x0014003e01007387 */ /* 0x0005e20000100a00 */
[----:B------:R-:W-:-:S03]  /*11150*/  PRMT R57, RZ, 0x7610, R57 ;  /* 0x00007610ff397816 */ /* 0x000fc60000000039 */
[----:B------:R-:W3:Y:S01]  /*11160*/  @!P2 LDG.E.U16 R67, desc[UR6][R60.64] ;  /* 0x000000063c43a981 */ /* 0x000ee2000c1e1500 */
[----:B-1----:R-:W-:-:S03]  /*11170*/  IMAD.WIDE R58, R0, 0x2, R82 ;  /* 0x00000002003a7825 */ /* 0x002fc600078e0252 */
        /* <DEDUP_REMOVED lines=23> */
[----:B------:R3:W-:Y:S01]  /*112f0*/  STL.64 [R1+0x13e8], R64 ;  /* 0x0013e84001007387 */ /* 0x0007e20000100a00 */
[----:B-1----:R-:W-:-:S03]  /*11300*/  IMAD.WIDE R56, R0, 0x2, R82 ;  /* 0x0000000200387825 */ /* 0x002fc600078e0252 */
[----:B------:R-:W4:Y:S04]  /*11310*/  @!P3 LDG.E.U16 R63, desc[UR6][R64.64] ;  /* 0x00000006403fb981 */ /* 0x000f28000c1e1500 */
[----:B------:R1:W-:Y:S04]  /*11320*/  STL.64 [R1+0x13e0], R66 ;  /* 0x0013e04201007387 */ /* 0x0003e80000100a00 */
[----:B------:R0:W4:Y:S04]  /*11330*/  @!P3 LDG.E.U16 R52, desc[UR6][R56.64] ;  /* 0x000000063834b981 */ /* 0x000128000c1e1500 */
[----:B---3--:R-:W3:Y:S04]  /*11340*/  LDL.LU.64 R64, [R1+0x4908] ;  /* 0x0049080001407983 */ /* 0x008ee80000300a00 */
[----:B------:R0:W-:Y:S04]  /*11350*/  STL.64 [R1+0x13d8], R58 ;  /* 0x0013d83a01007387 */ /* 0x0001e80000100a00 */
[----:B-1----:R-:W3:Y:S01]  /*11360*/  LDL.LU.64 R66, [R1+0x4900] ;  /* 0x0049000001427983 */ /* 0x002ee20000300a00 */
        /* <DEDUP_REMOVED lines=8> */
[----:B----4-:R0:W-:Y:S02]  /*113f0*/  STL [R1+0x28a4], R63 ;  /* 0x0028a43f01007387 */ /* 0x0101e40000100800 */
[----:B0-----:R-:W-:Y:S02]  /*11400*/  IMAD.WIDE R62, R0, 0x2, R88 ;  /* 0x00000002003e7825 */ /* 0x001fe400078e0258 */
[----:B------:R-:W-:Y:S01]  /*11410*/  STL [R1+0x2898], R52 ;  /* 0x0028983401007387 */ /* 0x000fe20000100800 */
[----:B---3--:R-:W-:-:S03]  /*11420*/  PRMT R65, RZ, 0x7610, R65 ;  /* 0x00007610ff417816 */ /* 0x008fc60000000041 */
        /* <DEDUP_REMOVED lines=26> */
[----:B------:R-:W-:Y:S04]  /*115d0*/  STL.64 [R1+0x4648], R68 ;  /* 0x0046484401007387 */ /* 0x000fe80000100a00 */
[----:B---3--:R-:W-:Y:S01]  /*115e0*/  STL [R1+0x45b0], R67 ;  /* 0x0045b04301007387 */ /* 0x008fe20000100800 */
[----:B0-----:R-:W-:-:S03]  /*115f0*/  IMAD.WIDE R52, R0, 0x2, R88 ;  /* 0x0000000200347825 */ /* 0x001fc600078e0258 */
[----:B------:R-:W-:Y:S04]  /*11600*/  STL [R1+0x45b4], R66 ;  /* 0x0045b44201007387 */ /* 0x000fe80000100800 */
        /* <DEDUP_REMOVED lines=107> */
[----:B------:R-:W-:-:S04]  /*11cc0*/  IADD3 R0, PT, PT, R5, -0x83, RZ ;  /* 0xffffff7d05007810 */ /* 0x000fc80007ffe0ff */
        /* <DEDUP_REMOVED lines=12> */
[----:B------:R0:W-:Y:S04]  /*11d90*/  STL.64 [R1+0x1308], R56 ;  /* 0x0013083801007387 */ /* 0x0001e80000100a00 */
[----:B------:R2:W-:Y:S04]  /*11da0*/  STL.64 [R1+0x1300], R58 ;  /* 0x0013003a01007387 */ /* 0x0005e80000100a00 */
[----:B------:R-:W3:Y:S01]  /*11db0*/  @!P6 LDG.E.U16 R63, desc[UR6][R56.64] ;  /* 0x00000006383fe981 */ /* 0x000ee2000c1e1500 */
[----:B------:R-:W-:-:S03]  /*11dc0*/  PRMT R52, RZ, 0x7610, R52 ;  /* 0x00007610ff347816 */ /* 0x000fc60000000034 */
[----:B------:R-:W4:Y:S01]  /*11dd0*/  @!P6 LDG.E.U16 R62, desc[UR6][R58.64] ;  /* 0x000000063a3ee981 */ /* 0x000f22000c1e1500 */
[----:B------:R-:W-:Y:S01]  /*11de0*/  PRMT R53, RZ, 0x7610, R53 ;  /* 0x00007610ff357816 */ /* 0x000fe20000000035 */
[----:B-1----:R-:W-:Y:S02]  /*11df0*/  IMAD.WIDE R54, R0, 0x2, R82 ;  /* 0x0000000200367825 */ /* 0x002fe400078e0252 */
[----:B0-----:R-:W3:Y:S04]  /*11e00*/  LDL.LU.64 R56, [R1+0x48a8] ;  /* 0x0048a80001387983 */ /* 0x001ee80000300a00 */
[----:B------:R0:W-:Y:S04]  /*11e10*/  STL.64 [R1+0x12f8], R60 ;  /* 0x0012f83c01007387 */ /* 0x0001e80000100a00 */
[----:B--2---:R-:W2:Y:S04]  /*11e20*/  LDL.LU.64 R58, [R1+0x48a0] ;  /* 0x0048a000013a7983 */ /* 0x004ea80000300a00 */
[----:B------:R-:W2:Y:S04]  /*11e30*/  @!P6 LDG.E.U16 R52, desc[UR6][R54.64] ;  /* 0x000000063634e981 */ /* 0x000ea8000c1e1500 */
[----:B------:R0:W2:Y:S01]  /*11e40*/  @!P6 LDG.E.U16 R53, desc[UR6][R60.64] ;  /* 0x000000063c35e981 */ /* 0x0000a2000c1e1500 */
[----:B------:R-:W-:-:S03]  /*11e50*/  VIADD R0, R5, 0xffffff7c ;  /* 0xffffff7c05007836 */ /* 0x000fc60000000000 */
[----:B------:R1:W-:Y:S02]  /*11e60*/  STL.64 [R1+0x12f0], R54 ;  /* 0x0012f03601007387 */ /* 0x0003e40000100a00 */
[----:B------:R-:W-:Y:S01]  /*11e70*/  ISETP.GE.U32.AND P6, PT, R0, 0x7ffffe7d, PT ;  /* 0x7ffffe7d0000780c */ /* 0x000fe20003fc6070 */
[----:B------:R-:W-:-:S04]  /*11e80*/  IMAD R0, R92, 0x7f, RZ ;  /* 0x0000007f5c007824 */ /* 0x000fc800078e02ff */
[----:B0-----:R-:W-:-:S04]  /*11e90*/  IMAD.WIDE R60, R0, 0x2, R88 ;  /* 0x00000002003c7825 */ /* 0x001fc800078e0258 */
[C---:B-1----:R-:W-:Y:S01]  /*11ea0*/  IMAD.WIDE R54, R0.reuse, 0x2, R84 ;  /* 0x0000000200367825 */ /* 0x042fe200078e0254 */
[----:B----4-:R-:W-:Y:S04]  /*11eb0*/  STL [R1+0x2764], R62 ;  /* 0x0027643e01007387 */ /* 0x010fe80000100800 */
[----:B---3--:R0:W-:Y:S01]  /*11ec0*/  STL [R1+0x2768], R63 ;  /* 0x0027683f01007387 */ /* 0x0081e20000100800 */
[----:B--2---:R-:W-:Y:S01]  /*11ed0*/  PRMT R58, RZ, 0x7610, R58 ;  /* 0x00007610ff3a7816 */ /* 0x004fe2000000003a */
[C---:B0-----:R-:W-:Y:S01]  /*11ee0*/  IMAD.WIDE R62, R0.reuse, 0x2, R86 ;  /* 0x00000002003e7825 */ /* 0x041fe200078e0256 */
[----:B------:R-:W-:Y:S01]  /*11ef0*/  PRMT R59, RZ, 0x7610, R59 ;  /* 0x00007610ff3b7816 */ /* 0x000fe2000000003b */
[----:B------:R-:W-:Y:S04]  /*11f00*/  STL [R1+0x275c], R52 ;  /* 0x00275c3401007387 */ /* 0x000fe80000100800 */
[----:B------:R-:W2:Y:S04]  /*11f10*/  @!P0 LDG.E.U16 R58, desc[UR6][R62.64] ;  /* 0x000000063e3a8981 */ /* 0x000ea8000c1e1500 */
[----:B------:R-:W3:Y:S04]  /*11f20*/  @!P0 LDG.E.U16 R59, desc[UR6][R60.64] ;  /* 0x000000063c3b8981 */ /* 0x000ee8000c1e1500 */
[----:B------:R-:W-:Y:S04]  /*11f30*/  STL [R1+0x2760], R53 ;  /* 0x0027603501007387 */ /* 0x000fe80000100800 */
[----:B------:R0:W-:Y:S04]  /*11f40*/  STL.64 [R1+0x12e8], R60 ;  /* 0x0012e83c01007387 */ /* 0x0001e80000100a00 */
[----:B------:R1:W-:Y:S04]  /*11f50*/  STL.64 [R1+0x12e0], R62 ;  /* 0x0012e03e01007387 */ /* 0x0003e80000100a00 */
[----:B0-----:R-:W4:Y:S04]  /*11f60*/  LDL.LU.64 R60, [R1+0x4898] ;  /* 0x00489800013c7983 */ /* 0x001f280000300a00 */
[----:B------:R0:W-:Y:S04]  /*11f70*/  STL.64 [R1+0x12d8], R54 ;  /* 0x0012d83601007387 */ /* 0x0001e80000100a00 */
[----:B-1----:R-:W4:Y:S01]  /*11f80*/  LDL.LU.64 R62, [R1+0x4890] ;  /* 0x00489000013e7983 */ /* 0x002f220000300a00 */
[----:B------:R-:W-:Y:S01]  /*11f90*/  PRMT R51, RZ, 0x7610, R51 ;  /* 0x00007610ff337816 */ /* 0x000fe20000000033 */
[----:B------:R-:W-:Y:S01]  /*11fa0*/  IMAD.WIDE R52, R0, 0x2, R82 ;  /* 0x0000000200347825 */ /* 0x000fe200078e0252 */
[----:B------:R-:W-:-:S03]  /*11fb0*/  PRMT R50, RZ, 0x7610, R50 ;  /* 0x00007610ff327816 */ /* 0x000fc60000000032 */
[----:B------:R-:W-:Y:S01]  /*11fc0*/  VIADD R0, R5, 0xffffff7b ;  /* 0xffffff7b05007836 */ /* 0x000fe20000000000 */
[----:B------:R0:W4:Y:S04]  /*11fd0*/  @!P0 LDG.E.U16 R51, desc[UR6][R54.64] ;  /* 0x0000000636338981 */ /* 0x000128000c1e1500 */
[----:B------:R1:W4:Y:S01]  /*11fe0*/  @!P0 LDG.E.U16 R50, desc[UR6][R52.64] ;  /* 0x0000000634328981 */ /* 0x000322000c1e1500 */
[----:B------:R-:W-:Y:S01]  /*11ff0*/  ISETP.GE.U32.AND P0, PT, R0, 0x7ffffe7c, PT ;  /* 0x7ffffe7c0000780c */ /* 0x000fe20003f06070 */
[----:B------:R-:W-:Y:S02]  /*12000*/  IMAD.SHL.U32 R0, R92, 0x80, RZ ;  /* 0x000000805c007824 */ /* 0x000fe400078e00ff */
[----:B------:R1:W-:Y:S01]  /*12010*/  STL.64 [R1+0x12d0], R52 ;  /* 0x0012d03401007387 */ /* 0x0003e20000100a00 */
[----:B------:R-:W-:Y:S01]  /*12020*/  PRMT R64, RZ, 0x7610, R64 ;  /* 0x00007610ff407816 */ /* 0x000fe20000000040 */
[----:B0-----:R-:W-:-:S04]  /*12030*/  IMAD.WIDE R54, R0, 0x2, R86 ;  /* 0x0000000200367825 */ /* 0x001fc800078e0256 */
[C---:B-1----:R-:W-:Y:S01]  /*12040*/  IMAD.WIDE R52, R0.reuse, 0x2, R84 ;  /* 0x0000000200347825 */ /* 0x042fe200078e0254 */
[----:B--2---:R-:W-:Y:S04]  /*12050*/  STL [R1+0x2890], R58 ;  /* 0x0028903a01007387 */ /* 0x004fe80000100800 */
[----:B---3--:R0:W-:Y:S02]  /*12060*/  STL [R1+0x2894], R59 ;  /* 0x0028943b01007387 */ /* 0x0081e40000100800 */
[----:B0-----:R-:W-:-:S05]  /*12070*/  IMAD.WIDE R58, R0, 0x2, R88 ;  /* 0x00000002003a7825 */ /* 0x001fca00078e0258 */
[----:B------:R0:W2:Y:S01]  /*12080*/  @!P2 LDG.E.U16 R64, desc[UR6][R58.64] ;  /* 0x000000063a40a981 */ /* 0x0000a2000c1e1500 */
[----:B----4-:R-:W-:Y:S02]  /*12090*/  PRMT R63, RZ, 0x7610, R63 ;  /* 0x00007610ff3f7816 */ /* 0x010fe4000000003f */
[----:B------:R-:W-:-:S04]  /*120a0*/  PRMT R62, RZ, 0x7610, R62 ;  /* 0x00007610ff3e7816 */ /* 0x000fc8000000003e */
[----:B------:R1:W3:Y:S04]  /*120b0*/  @!P2 LDG.E.U16 R63, desc[UR6][R54.64] ;  /* 0x00000006363fa981 */ /* 0x0002e8000c1e1500 */
[----:B------:R4:W3:Y:S01]  /*120c0*/  @!P2 LDG.E.U16 R62, desc[UR6][R52.64] ;  /* 0x00000006343ea981 */ /* 0x0008e2000c1e1500 */
[----:B------:R-:W-:-:S03]  /*120d0*/  PRMT R61, RZ, 0x7610, R61 ;  /* 0x00007610ff3d7816 */ /* 0x000fc6000000003d */
[----:B------:R-:W-:Y:S04]  /*120e0*/  STL [R1+0x2888], R50 ;  /* 0x0028883201007387 */ /* 0x000fe80000100800 */
[----:B------:R0:W-:Y:S04]  /*120f0*/  STL [R1+0x288c], R51 ;  /* 0x00288c3301007387 */ /* 0x0001e80000100800 */
[----:B------:R1:W-:Y:S01]  /*12100*/  STL.64 [R1+0x12c8], R58 ;  /* 0x0012c83a01007387 */ /* 0x0003e20000100a00 */
[----:B0-----:R-:W-:-:S04]  /*12110*/  IMAD.WIDE R50, R0, 0x2, R82 ;  /* 0x0000000200327825 */ /* 0x001fc800078e0252 */
[----:B------:R-:W-:Y:S01]  /*12120*/  VIADD R0, R5, 0xffffff7a ;  /* 0xffffff7a05007836 */ /* 0x000fe20000000000 */
[----:B------:R0:W3:Y:S04]  /*12130*/  @!P2 LDG.E.U16 R61, desc[UR6][R50.64] ;  /* 0x00000006323da981 */ /* 0x0000e8000c1e1500 */
[----:B------:R-:W-:Y:S01]  /*12140*/  ISETP.GE.U32.AND P2, PT, R0, 0x7ffffe7b, PT ;  /* 0x7ffffe7b0000780c */ /* 0x000fe20003f46070 */
[----:B------:R0:W-:Y:S01]  /*12150*/  STL.64 [R1+0x12c0], R54 ;  /* 0x0012c03601007387 */ /* 0x0001e20000100a00 */
[----:B------:R-:W-:-:S03]  /*12160*/  IMAD R0, R92, 0x81, RZ ;  /* 0x000000815c007824 */ /* 0x000fc600078e02ff */
[----:B------:R4:W-:Y:S01]  /*12170*/  STL.64 [R1+0x12b8], R52 ;  /* 0x0012b83401007387 */ /* 0x0009e20000100a00 */
[----:B------:R-:W-:Y:S01]  /*12180*/  PRMT R57, RZ, 0x7610, R57 ;  /* 0x00007610ff397816 */ /* 0x000fe20000000039 */
[C---:B-1----:R-:W-:Y:S01]  /*12190*/  IMAD.WIDE R58, R0.reuse, 0x2, R86 ;  /* 0x00000002003a7825 */ /* 0x042fe200078e0256 */
[----:B------:R-:W-:Y:S02]  /*121a0*/  PRMT R48, RZ, 0x7610, R48 ;  /* 0x00007610ff307816 */ /* 0x000fe40000000030 */
[----:B------:R-:W-:Y:S02]  /*121b0*/  PRMT R49, RZ, 0x7610, R49 ;  /* 0x00007610ff317816 */ /* 0x000fe40000000031 */
[----:B------:R-:W-:Y:S01]  /*121c0*/  PRMT R56, RZ, 0x7610, R56 ;  /* 0x00007610ff387816 */ /* 0x000fe20000000038 */
[----:B0-----:R-:W-:-:S04]  /*121d0*/  IMAD.WIDE R54, R0, 0x2, R84 ;  /* 0x0000000200367825 */ /* 0x001fc800078e0254 */
[C---:B----4-:R-:W-:Y:S01]  /*121e0*/  IMAD.WIDE R52, R0.reuse, 0x2, R82 ;  /* 0x0000000200347825 */ /* 0x050fe200078e0252 */
[----:B------:R0:W4:Y:S04]  /*121f0*/  @!P3 LDG.E.U16 R49, desc[UR6][R54.64] ;  /* 0x000000063631b981 */ /* 0x000128000c1e1500 */
[----:B------:R1:W4:Y:S04]  /*12200*/  @!P3 LDG.E.U16 R48, desc[UR6][R52.64] ;  /* 0x000000063430b981 */ /* 0x000328000c1e1500 */
[----:B------:R-:W4:Y:S04]  /*12210*/  @!P3 LDG.E.U16 R56, desc[UR6][R58.64] ;  /* 0x000000063a38b981 */ /* 0x000f28000c1e1500 */
[----:B--2---:R-:W-:Y:S04]  /*12220*/  STL [R1+0x45c8], R64 ;  /* 0x0045c84001007387 */ /* 0x004fe80000100800 */
[----:B------:R2:W-:Y:S02]  /*12230*/  STL.64 [R1+0x12b0], R50 ;  /* 0x0012b03201007387 */ /* 0x0005e40000100a00 */
[----:B--2---:R-:W-:-:S05]  /*12240*/  IMAD.WIDE R50, R0, 0x2, R88 ;  /* 0x0000000200327825 */ /* 0x004fca00078e0258 */
[----:B------:R-:W2:Y:S04]  /*12250*/  @!P3 LDG.E.U16 R57, desc[UR6][R50.64] ;  /* 0x000000063239b981 */ /* 0x000ea8000c1e1500 */
[----:B---3--:R-:W-:Y:S04]  /*12260*/  STL.64 [R1+0x45c0], R62 ;  /* 0x0045c03e01007387 */ /* 0x008fe80000100a00 */
[----:B------:R3:W-:Y:S04]  /*12270*/  STL.64 [R1+0x12a8], R50 ;  /* 0x0012a83201007387 */ /* 0x0007e80000100a00 */
[----:B------:R0:W-:Y:S04]  /*12280*/  STL.64 [R1+0x12a0], R58 ;  /* 0x0012a03a01007387 */ /* 0x0001e80000100a00 */
[----:B---3--:R-:W3:Y:S04]  /*12290*/  LDL.LU.64 R50, [R1+0x4888] ;  /* 0x0048880001327983 */ /* 0x008ee80000300a00 */
[----:B------:R1:W-:Y:S04]  /*122a0*/  STL.64 [R1+0x1298], R54 ;  /* 0x0012983601007387 */ /* 0x0003e80000100a00 */
[----:B0-----:R-:W3:Y:S01]  /*122b0*/  LDL.LU.64 R58, [R1+0x4880] ;  /* 0x00488000013a7983 */ /* 0x001ee20000300a00 */
[----:B------:R-:W-:-:S03]  /*122c0*/  VIADD R0, R5, 0xffffff79 ;  /* 0xffffff7905007836 */ /* 0x000fc60000000000 */
[----:B------:R0:W-:Y:S02]  /*122d0*/  STL.64 [R1+0x1290], R52 ;  /* 0x0012903401007387 */ /* 0x0001e40000100a00 */
[----:B------:R-:W-:Y:S01]  /*122e0*/  ISETP.GE.U32.AND P3, PT, R0, 0x7ffffe7a, PT ;  /* 0x7ffffe7a0000780c */ /* 0x000fe20003f66070 */
[----:B------:R-:W-:-:S04]  /*122f0*/  IMAD R0, R92, 0x82, RZ ;  /* 0x000000825c007824 */ /* 0x000fc800078e02ff */
[----:B-1----:R-:W-:-:S04]  /*12300*/  IMAD.WIDE R54, R0, 0x2, R84 ;  /* 0x0000000200367825 */ /* 0x002fc800078e0254 */
[C---:B0-----:R-:W-:Y:S01]  /*12310*/  IMAD.WIDE R52, R0.reuse, 0x2, R82 ;  /* 0x0000000200347825 */ /* 0x041fe200078e0252 */
[----:B----4-:R-:W-:Y:S04]  /*12320*/  STL [R1+0xa0], R48 ;  /* 0x0000a03001007387 */ /* 0x010fe80000100800 */
[----:B------:R0:W-:Y:S04]  /*12330*/  STL [R1+0xa4], R49 ;  /* 0x0000a43101007387 */ /* 0x0001e80000100800 */
[----:B------:R-:W-:Y:S01]  /*12340*/  STL [R1+0xa8], R56 ;  /* 0x0000a83801007387 */ /* 0x000fe20000100800 */
[----:B0-----:R-:W-:-:S03]  /*12350*/  IMAD.WIDE R48, R0, 0x2, R88 ;  /* 0x0000000200307825 */ /* 0x001fc600078e0258 */
[----:B--2---:R0:W-:Y:S04]  /*12360*/  STL [R1+0xac], R57 ;  /* 0x0000ac3901007387 */ /* 0x0041e80000100800 */
[----:B------:R1:W-:Y:S01]  /*12370*/  STL.64 [R1+0x1288], R48 ;  /* 0x0012883001007387 */ /* 0x0003e20000100a00 */
[----:B0-----:R-:W-:Y:S01]  /*12380*/  IMAD.WIDE R56, R0, 0x2, R86 ;  /* 0x0000000200387825 */ /* 0x001fe200078e0256 */
[----:B---3--:R-:W-:Y:S02]  /*12390*/  PRMT R50, RZ, 0x7610, R50 ;  /* 0x00007610ff327816 */ /* 0x008fe40000000032 */
        /* <DEDUP_REMOVED lines=81> */
[----:B------:R-:W4:Y:S04]  /*128b0*/  @!P2 LDG.E.U16 R56, desc[UR6][R58.64] ;  /* 0x000000063a38a981 */ /* 0x000f28000c1e1500 */
[----:B-1----:R-:W3:Y:S04]  /*128c0*/  LDL.LU.64 R50, [R1+0x4848] ;  /* 0x0048480001327983 */ /* 0x002ee80000300a00 */
[----:B------:R1:W-:Y:S04]  /*128d0*/  STL.64 [R1+0x1218], R54 ;  /* 0x0012183601007387 */ /* 0x0003e80000100a00 */
[----:B------:R1:W3:Y:S04]  /*128e0*/  @!P2 LDG.E.U16 R49, desc[UR6][R54.64] ;  /* 0x000000063631a981 */ /* 0x0002e8000c1e1500 */
[----:B0-----:R-:W4:Y:S01]  /*128f0*/  LDL.LU.64 R58, [R1+0x4840] ;  /* 0x00484000013a7983 */ /* 0x001f220000300a00 */
[----:B------:R-:W-:-:S03]  /*12900*/  VIADD R0, R5, 0xffffff75 ;  /* 0xffffff7505007836 */ /* 0x000fc60000000000 */
[----:B------:R-:W-:Y:S02]  /*12910*/  STL.64 [R1+0x1210], R52 ;  /* 0x0012103401007387 */ /* 0x000fe40000100a00 */
[----:B------:R-:W-:Y:S01]  /*12920*/  ISETP.GE.U32.AND P2, PT, R0, 0x7ffffe76, PT ;  /* 0x7ffffe760000780c */ /* 0x000fe20003f46070 */
[----:B------:R-:W-:-:S04]  /*12930*/  IMAD R0, R92, 0x86, RZ ;  /* 0x000000865c007824 */ /* 0x000fc800078e02ff */
[----:B-1----:R-:W-:Y:S01]  /*12940*/  IMAD.WIDE R54, R0, 0x2, R86 ;  /* 0x0000000200367825 */ /* 0x002fe200078e0256 */
[----:B--2---:R-:W-:Y:S04]  /*12950*/  STL [R1+0x261c], R48 ;  /* 0x00261c3001007387 */ /* 0x004fe80000100800 */
[----:B---3--:R0:W-:Y:S01]  /*12960*/  STL [R1+0x2620], R49 ;  /* 0x0026203101007387 */ /* 0x0081e20000100800 */
[----:B----4-:R-:W-:-:S03]  /*12970*/  PRMT R59, RZ, 0x7610, R59 ;  /* 0x00007610ff3b7816 */ /* 0x010fc6000000003b */
[----:B------:R-:W-:Y:S01]  /*12980*/  STL [R1+0x2624], R56 ;  /* 0x0026243801007387 */ /* 0x000fe20000100800 */
[----:B------:R-:W-:Y:S01]  /*12990*/  PRMT R58, RZ, 0x7610, R58 ;  /* 0x00007610ff3a7816 */ /* 0x000fe2000000003a */
[C---:B0-----:R-:W-:Y:S02]  /*129a0*/  IMAD.WIDE R48, R0.reuse, 0x2, R88 ;  /* 0x0000000200307825 */ /* 0x041fe400078e0258 */
[----:B------:R0:W-:Y:S04]  /*129b0*/  STL [R1+0x2628], R57 ;  /* 0x0026283901007387 */ /* 0x0001e80000100800 */
[----:B------:R1:W-:Y:S04]  /*129c0*/  STL.64 [R1+0x1208], R48 ;  /* 0x0012083001007387 */ /* 0x0003e80000100a00 */
[----:B------:R-:W2:Y:S01]  /*129d0*/  @!P3 LDG.E.U16 R59, desc[UR6][R48.64] ;  /* 0x00000006303bb981 */ /* 0x000ea2000c1e1500 */
[----:B0-----:R-:W-:-:S03]  /*129e0*/  IMAD.WIDE R56, R0, 0x2, R84 ;  /* 0x0000000200387825 */ /* 0x001fc600078e0254 */
[----:B------:R0:W-:Y:S04]  /*129f0*/  STL.64 [R1+0x1200], R54 ;  /* 0x0012003601007387 */ /* 0x0001e80000100a00 */
[----:B------:R-:W3:Y:S04]  /*12a00*/  @!P3 LDG.E.U16 R58, desc[UR6][R54.64] ;  /* 0x00000006363ab981 */ /* 0x000ee8000c1e1500 */
[----:B-1----:R-:W4:Y:S04]  /*12a10*/  LDL.LU.64 R48, [R1+0x4838] ;  /* 0x0048380001307983 */ /* 0x002f280000300a00 */
[----:B------:R1:W-:Y:S04]  /*12a20*/  STL.64 [R1+0x11f8], R56 ;  /* 0x0011f83801007387 */ /* 0x0003e80000100a00 */
[----:B0-----:R-:W4:Y:S01]  /*12a30*/  LDL.LU.64 R54, [R1+0x4830] ;  /* 0x0048300001367983 */ /* 0x001f220000300a00 */
[----:B------:R-:W-:Y:S01]  /*12a40*/  PRMT R50, RZ, 0x7610, R50 ;  /* 0x00007610ff327816 */ /* 0x000fe20000000032 */
[----:B------:R-:W-:Y:S01]  /*12a50*/  IMAD.WIDE R52, R0, 0x2, R82 ;  /* 0x0000000200347825 */ /* 0x000fe200078e0252 */
[----:B------:R-:W-:-:S03]  /*12a60*/  PRMT R51, RZ, 0x7610, R51 ;  /* 0x00007610ff337816 */ /* 0x000fc60000000033 */
[----:B------:R-:W-:Y:S01]  /*12a70*/  VIADD R0, R5, 0xffffff74 ;  /* 0xffffff7405007836 */ /* 0x000fe20000000000 */
[----:B------:R-:W4:Y:S04]  /*12a80*/  @!P3 LDG.E.U16 R50, desc[UR6][R52.64] ;  /* 0x000000063432b981 */ /* 0x000f28000c1e1500 */
[----:B------:R1:W4:Y:S01]  /*12a90*/  @!P3 LDG.E.U16 R51, desc[UR6][R56.64] ;  /* 0x000000063833b981 */ /* 0x000322000c1e1500 */
[----:B------:R-:W-:Y:S01]  /*12aa0*/  ISETP.GE.U32.AND P3, PT, R0, 0x7ffffe75, PT ;  /* 0x7ffffe750000780c */ /* 0x000fe20003f66070 */
[----:B------:R-:W-:Y:S02]  /*12ab0*/  IMAD R0, R92, 0x87, RZ ;  /* 0x000000875c007824 */ /* 0x000fe400078e02ff */
[----:B------:R-:W-:Y:S02]  /*12ac0*/  STL.64 [R1+0x11f0], R52 ;  /* 0x0011f03401007387 */ /* 0x000fe40000100a00 */
[----:B-1----:R-:W-:-:S02]  /*12ad0*/  IMAD.WIDE R56, R0, 0x2, R88 ;  /* 0x0000000200387825 */ /* 0x002fc400078e0258 */
[----:B---3--:R-:W-:Y:S04]  /*12ae0*/  STL [R1+0x2754], R58 ;  /* 0x0027543a01007387 */ /* 0x008fe80000100800 */
[----:B--2---:R0:W-:Y:S01]  /*12af0*/  STL [R1+0x2758], R59 ;  /* 0x0027583b01007387 */ /* 0x0041e20000100800 */
[----:B----4-:R-:W-:Y:S02]  /*12b00*/  PRMT R54, RZ, 0x7610, R54 ;  /* 0x00007610ff367816 */ /* 0x010fe40000000036 */
[----:B------:R-:W-:Y:S01]  /*12b10*/  PRMT R55, RZ, 0x7610, R55 ;  /* 0x00007610ff377816 */ /* 0x000fe20000000037 */
[----:B0-----:R-:W-:-:S05]  /*12b20*/  IMAD.WIDE R58, R0, 0x2, R86 ;  /* 0x00000002003a7825 */ /* 0x001fca00078e0256 */
[----:B------:R-:W2:Y:S04]  /*12b30*/  @!P5 LDG.E.U16 R54, desc[UR6][R58.64] ;  /* 0x000000063a36d981 */ /* 0x000ea8000c1e1500 */
[----:B------:R-:W3:Y:S01]  /*12b40*/  @!P5 LDG.E.U16 R55, desc[UR6][R56.64] ;  /* 0x000000063837d981 */ /* 0x000ee2000c1e1500 */
[----:B------:R-:W-:Y:S01]  /*12b50*/  PRMT R46, RZ, 0x7610, R46 ;  /* 0x00007610ff2e7816 */ /* 0x000fe2000000002e */
[----:B------:R-:W-:Y:S02]  /*12b60*/  IMAD.WIDE R52, R0, 0x2, R84 ;  /* 0x0000000200347825 */ /* 0x000fe400078e0254 */
[----:B------:R-:W-:Y:S01]  /*12b70*/  STL [R1+0x274c], R50 ;  /* 0x00274c3201007387 */ /* 0x000fe20000100800 */
[----:B------:R-:W-:-:S03]  /*12b80*/  PRMT R47, RZ, 0x7610, R47 ;  /* 0x00007610ff2f7816 */ /* 0x000fc6000000002f */
[----:B------:R0:W-:Y:S04]  /*12b90*/  STL [R1+0x2750], R51 ;  /* 0x0027503301007387 */ /* 0x0001e80000100800 */
[----:B------:R1:W-:Y:S04]  /*12ba0*/  STL.64 [R1+0x11e8], R56 ;  /* 0x0011e83801007387 */ /* 0x0003e80000100a00 */
[----:B------:R4:W4:Y:S01]  /*12bb0*/  @!P5 LDG.E.U16 R47, desc[UR6][R52.64] ;  /* 0x00000006342fd981 */ /* 0x000922000c1e1500 */
[----:B0-----:R-:W-:-:S03]  /*12bc0*/  IMAD.WIDE R50, R0, 0x2, R82 ;  /* 0x0000000200327825 */ /* 0x001fc600078e0252 */
[----:B------:R0:W-:Y:S01]  /*12bd0*/  STL.64 [R1+0x11e0], R58 ;  /* 0x0011e03a01007387 */ /* 0x0001e20000100a00 */
[----:B------:R-:W-:-:S03]  /*12be0*/  VIADD R0, R5, 0xffffff73 ;  /* 0xffffff7305007836 */ /* 0x000fc60000000000 */
[----:B-1----:R-:W4:Y:S04]  /*12bf0*/  LDL.LU.64 R56, [R1+0x4828] ;  /* 0x0048280001387983 */ /* 0x002f280000300a00 */
[----:B------:R-:W-:Y:S04]  /*12c00*/  STL.64 [R1+0x11d8], R52 ;  /* 0x0011d83401007387 */ /* 0x000fe80000100a00 */
[----:B------:R1:W4:Y:S01]  /*12c10*/  @!P5 LDG.E.U16 R46, desc[UR6][R50.64] ;  /* 0x00000006322ed981 */ /* 0x000322000c1e1500 */
[----:B------:R-:W-:Y:S01]  /*12c20*/  ISETP.GE.U32.AND P5, PT, R0, 0x7ffffe74, PT ;  /* 0x7ffffe740000780c */ /* 0x000fe20003fa6070 */
[----:B------:R-:W-:-:S02]  /*12c30*/  IMAD R0, R92, 0x88, RZ ;  /* 0x000000885c007824 */ /* 0x000fc400078e02ff */
[----:B0-----:R-:W4:Y:S01]  /*12c40*/  LDL.LU.64 R58, [R1+0x4820] ;  /* 0x00482000013a7983 */ /* 0x001f220000300a00 */
[----:B------:R-:W-:-:S03]  /*12c50*/  PRMT R60, RZ, 0x7610, R60 ;  /* 0x00007610ff3c7816 */ /* 0x000fc6000000003c */
[----:B------:R-:W-:Y:S04]  /*12c60*/  STL.64 [R1+0x11d0], R50 ;  /* 0x0011d03201007387 */ /* 0x000fe80000100a00 */
[----:B--2---:R-:W-:Y:S04]  /*12c70*/  STL [R1+0x2880], R54 ;  /* 0x0028803601007387 */ /* 0x004fe80000100800 */
[----:B---3--:R0:W-:Y:S02]  /*12c80*/  STL [R1+0x2884], R55 ;  /* 0x0028843701007387 */ /* 0x0081e40000100800 */
[----:B0-----:R-:W-:-:S05]  /*12c90*/  IMAD.WIDE R54, R0, 0x2, R88 ;  /* 0x0000000200367825 */ /* 0x001fca00078e0258 */
[----:B------:R0:W2:Y:S01]  /*12ca0*/  @!P6 LDG.E.U16 R60, desc[UR6][R54.64] ;  /* 0x00000006363ce981 */ /* 0x0000a2000c1e1500 */
[----:B----4-:R-:W-:-:S04]  /*12cb0*/  IMAD.WIDE R52, R0, 0x2, R86 ;  /* 0x0000000200347825 */ /* 0x010fc800078e0256 */
[----:B-1----:R-:W-:Y:S01]  /*12cc0*/  IMAD.WIDE R50, R0, 0x2, R84 ;  /* 0x0000000200327825 */ /* 0x002fe200078e0254 */
[----:B------:R-:W-:Y:S01]  /*12cd0*/  PRMT R57, RZ, 0x7610, R57 ;  /* 0x00007610ff397816 */ /* 0x000fe20000000039 */
[----:B------:R-:W-:Y:S01]  /*12ce0*/  STL [R1+0x2878], R46 ;  /* 0x0028782e01007387 */ /* 0x000fe20000100800 */
[----:B------:R-:W-:-:S03]  /*12cf0*/  PRMT R59, RZ, 0x7610, R59 ;  /* 0x00007610ff3b7816 */ /* 0x000fc6000000003b */
[----:B------:R1:W-:Y:S01]  /*12d00*/  STL [R1+0x287c], R47 ;  /* 0x00287c2f01007387 */ /* 0x0003e20000100800 */
[----:B------:R-:W-:-:S03]  /*12d10*/  PRMT R58, RZ, 0x7610, R58 ;  /* 0x00007610ff3a7816 */ /* 0x000fc6000000003a */
[----:B------:R3:W4:Y:S04]  /*12d20*/  @!P6 LDG.E.U16 R59, desc[UR6][R52.64] ;  /* 0x00000006343be981 */ /* 0x000728000c1e1500 */
[----:B------:R0:W4:Y:S01]  /*12d30*/  @!P6 LDG.E.U16 R58, desc[UR6][R50.64] ;  /* 0x00000006323ae981 */ /* 0x000122000c1e1500 */
[----:B-1----:R-:W-:-:S04]  /*12d40*/  IMAD.WIDE R46, R0, 0x2, R82 ;  /* 0x00000002002e7825 */ /* 0x002fc800078e0252 */
[----:B------:R-:W-:Y:S01]  /*12d50*/  VIADD R0, R5, 0xffffff72 ;  /* 0xffffff7205007836 */ /* 0x000fe20000000000 */
[----:B------:R1:W4:Y:S04]  /*12d60*/  @!P6 LDG.E.U16 R57, desc[UR6][R46.64] ;  /* 0x000000062e39e981 */ /* 0x000328000c1e1500 */
[----:B------:R-:W-:Y:S01]  /*12d70*/  ISETP.GE.U32.AND P6, PT, R0, 0x7ffffe73, PT ;  /* 0x7ffffe730000780c */ /* 0x000fe20003fc6070 */
[----:B------:R0:W-:Y:S01]  /*12d80*/  STL.64 [R1+0x11c8], R54 ;  /* 0x0011c83601007387 */ /* 0x0001e20000100a00 */
[----:B------:R-:W-:Y:S01]  /*12d90*/  IMAD R0, R92, 0x89, RZ ;  /* 0x000000895c007824 */ /* 0x000fe200078e02ff */
[----:B------:R-:W-:Y:S02]  /*12da0*/  PRMT R93, RZ, 0x7610, R93 ;  /* 0x00007610ff5d7816 */ /* 0x000fe4000000005d */
[----:B------:R3:W-:Y:S01]  /*12db0*/  STL.64 [R1+0x11c0], R52 ;  /* 0x0011c03401007387 */ /* 0x0007e20000100a00 */
[----:B------:R-:W-:-:S03]  /*12dc0*/  PRMT R90, RZ, 0x7610, R90 ;  /* 0x00007610ff5a7816 */ /* 0x000fc6000000005a */
[----:B------:R1:W-:Y:S01]  /*12dd0*/  STL.64 [R1+0x11b8], R50 ;  /* 0x0011b83201007387 */ /* 0x0003e20000100a00 */
[----:B------:R-:W-:Y:S02]  /*12de0*/  PRMT R49, RZ, 0x7610, R49 ;  /* 0x00007610ff317816 */ /* 0x000fe40000000031 */
[----:B------:R-:W-:Y:S01]  /*12df0*/  PRMT R48, RZ, 0x7610, R48 ;  /* 0x00007610ff307816 */ /* 0x000fe20000000030 */
[----:B0-----:R-:W-:-:S04]  /*12e00*/  IMAD.WIDE R54, R0, 0x2, R88 ;  /* 0x0000000200367825 */ /* 0x001fc800078e0258 */
[C---:B---3--:R-:W-:Y:S01]  /*12e10*/  IMAD.WIDE R52, R0.reuse, 0x2, R86 ;  /* 0x0000000200347825 */ /* 0x048fe200078e0256 */
[----:B------:R-:W3:Y:S03]  /*12e20*/  @!P0 LDG.E.U16 R49, desc[UR6][R54.64] ;  /* 0x0000000636318981 */ /* 0x000ee6000c1e1500 */
[C---:B-1----:R-:W-:Y:S01]  /*12e30*/  IMAD.WIDE R50, R0.reuse, 0x2, R84 ;  /* 0x0000000200327825 */ /* 0x042fe200078e0254 */
[----:B------:R0:W3:Y:S04]  /*12e40*/  @!P0 LDG.E.U16 R93, desc[UR6][R52.64] ;  /* 0x00000006345d8981 */ /* 0x0000e8000c1e1500 */
[----:B------:R1:W4:Y:S04]  /*12e50*/  @!P0 LDG.E.U16 R48, desc[UR6][R50.64] ;  /* 0x0000000632308981 */ /* 0x000328000c1e1500 */
[----:B--2---:R-:W-:Y:S04]  /*12e60*/  STL.64 [R1+0x45d0], R60 ;  /* 0x0045d03c01007387 */ /* 0x004fe80000100a00 */
[----:B------:R2:W-:Y:S04]  /*12e70*/  STL.64 [R1+0x11b0], R46 ;  /* 0x0011b02e01007387 */ /* 0x0005e80000100a00 */
[----:B------:R0:W-:Y:S01]  /*12e80*/  STL.64 [R1+0x11a8], R54 ;  /* 0x0011a83601007387 */ /* 0x0001e20000100a00 */
[----:B--2---:R-:W-:-:S03]  /*12e90*/  IMAD.WIDE R46, R0, 0x2, R82 ;  /* 0x00000002002e7825 */ /* 0x004fc600078e0252 */
[----:B------:R2:W-:Y:S04]  /*12ea0*/  STL.64 [R1+0x11a0], R52 ;  /* 0x0011a03401007387 */ /* 0x0005e80000100a00 */
[----:B------:R1:W4:Y:S04]  /*12eb0*/  @!P0 LDG.E.U16 R90, desc[UR6][R46.64] ;  /* 0x000000062e5a8981 */ /* 0x000328000c1e1500 */
[----:B0-----:R-:W4:Y:S01]  /*12ec0*/  LDL.LU.64 R54, [R1+0x4818] ;  /* 0x0048180001367983 */ /* 0x001f220000300a00 */
[----:B------:R-:W-:-:S03]  /*12ed0*/  VIADD R0, R5, 0xffffff71 ;  /* 0xffffff7105007836 */ /* 0x000fc60000000000 */
[----:B------:R1:W-:Y:S02]  /*12ee0*/  STL.64 [R1+0x1198], R50 ;  /* 0x0011983201007387 */ /* 0x0003e40000100a00 */
[----:B------:R-:W-:Y:S01]  /*12ef0*/  ISETP.GE.U32.AND P0, PT, R0, 0x7ffffe72, PT ;  /* 0x7ffffe720000780c */ /* 0x000fe20003f06070 */
[----:B------:R-:W-:Y:S01]  /*12f00*/  IMAD R0, R92, 0x8a, RZ ;  /* 0x0000008a5c007824 */ /* 0x000fe200078e02ff */
[----:B------:R0:W-:Y:S01]  /*12f10*/  STL.64 [R1+0x1190], R46 ;  /* 0x0011902e01007387 */ /* 0x0001e20000100a00 */
[----:B------:R-:W-:Y:S02]  /*12f20*/  PRMT R44, RZ, 0x7610, R44 ;  /* 0x00007610ff2c7816 */ /* 0x000fe4000000002c */
[----:B------:R-:W-:Y:S01]  /*12f30*/  PRMT R45, RZ, 0x7610, R45 ;  /* 0x00007610ff2d7816 */ /* 0x000fe2000000002d */
[----:B--2---:R-:W-:-:S04]  /*12f40*/  IMAD.WIDE R52, R0, 0x2, R86 ;  /* 0x0000000200347825 */ /* 0x004fc800078e0256 */
[----:B-1----:R-:W-:-:S04]  /*12f50*/  IMAD.WIDE R50, R0, 0x2, R84 ;  /* 0x0000000200327825 */ /* 0x002fc800078e0254 */
[----:B0-----:R-:W-:Y:S01]  /*12f60*/  IMAD.WIDE R46, R0, 0x2, R88 ;  /* 0x00000002002e7825 */ /* 0x001fe200078e0258 */
[----:B------:R0:W2:Y:S04]  /*12f70*/  @!P2 LDG.E.U16 R45, desc[UR6][R50.64] ;  /* 0x00000006322da981 */ /* 0x0000a8000c1e1500 */
[----:B---3--:R-:W-:Y:S04]  /*12f80*/  STL [R1+0x4514], R93 ;  /* 0x0045145d01007387 */ /* 0x008fe80000100800 */
[----:B----4-:R-:W-:Y:S04]  /*12f90*/  STL [R1+0x4518], R90 ;  /* 0x0045185a01007387 */ /* 0x010fe80000100800 */
[----:B------:R-:W-:Y:S01]  /*12fa0*/  STL [R1+0x1c8], R48 ;  /* 0x0001c83001007387 */ /* 0x000fe20000100800 */
[----:B------:R-:W-:-:S03]  /*12fb0*/  PRMT R55, RZ, 0x7610, R55 ;  /* 0x00007610ff377816 */ /* 0x000fc60000000037 */
[----:B------:R1:W-:Y:S01]  /*12fc0*/  STL [R1+0x9c], R49 ;  /* 0x00009c3101007387 */ /* 0x0003e20000100800 */
[----:B------:R-:W-:-:S03]  /*12fd0*/  PRMT R54, RZ, 0x7610, R54 ;  /* 0x00007610ff367816 */ /* 0x000fc60000000036 */
[----:B------:R3:W-:Y:S04]  /*12fe0*/  STL.64 [R1+0x1188], R46 ;  /* 0x0011882e01007387 */ /* 0x0007e80000100a00 */
[----:B------:R-:W4:Y:S01]  /*12ff0*/  @!P2 LDG.E.U16 R55, desc[UR6][R46.64] ;  /* 0x000000062e37a981 */ /* 0x000f22000c1e1500 */
[----:B-1----:R-:W-:-:S03]  /*13000*/  IMAD.WIDE R48, R0, 0x2, R82 ;  /* 0x0000000200307825 */ /* 0x002fc600078e0252 */
[----:B------:R1:W-:Y:S04]  /*13010*/  STL.64 [R1+0x1180], R52 ;  /* 0x0011803401007387 */ /* 0x0003e80000100a00 */
[----:B------:R0:W2:Y:S04]  /*13020*/  @!P2 LDG.E.U16 R44, desc[UR6][R48.64] ;  /* 0x00000006302ca981 */ /* 0x0000a8000c1e1500 */
[----:B---3--:R-:W3:Y:S04]  /*13030*/  LDL.LU.64 R46, [R1+0x4810] ;  /* 0x00481000012e7983 */ /* 0x008ee80000300a00 */
[----:B------:R0:W-:Y:S04]  /*13040*/  STL.64 [R1+0x1178], R50 ;  /* 0x0011783201007387 */ /* 0x0001e80000100a00 */
[----:B------:R-:W4:Y:S04]  /*13050*/  @!P2 LDG.E.U16 R54, desc[UR6][R52.64] ;  /* 0x000000063436a981 */ /* 0x000f28000c1e1500 */
[----:B-1----:R-:W4:Y:S01]  /*13060*/  LDL.LU.64 R52, [R1+0x4808] ;  /* 0x0048080001347983 */ /* 0x002f220000300a00 */
[----:B------:R-:W-:-:S03]  /*13070*/  VIADD R0, R5, 0xffffff70 ;  /* 0xffffff7005007836 */ /* 0x000fc60000000000 */
[----:B------:R1:W-:Y:S02]  /*13080*/  STL.64 [R1+0x1170], R48 ;  /* 0x0011703001007387 */ /* 0x0003e40000100a00 */
[----:B------:R-:W-:Y:S01]  /*13090*/  ISETP.GE.U32.AND P2, PT, R0, 0x7ffffe71, PT ;  /* 0x7ffffe710000780c */ /* 0x000fe20003f46070 */
[----:B------:R-:W-:-:S04]  /*130a0*/  IMAD R0, R92, 0x8b, RZ ;  /* 0x0000008b5c007824 */ /* 0x000fc800078e02ff */
[----:B0-----:R-:W-:-:S04]  /*130b0*/  IMAD.WIDE R50, R0, 0x2, R84 ;  /* 0x0000000200327825 */ /* 0x001fc800078e0254 */
[----:B-1----:R-:W-:Y:S01]  /*130c0*/  IMAD.WIDE R48, R0, 0x2, R82 ;  /* 0x0000000200307825 */ /* 0x002fe200078e0252 */
[----:B--2---:R-:W-:Y:S04]  /*130d0*/  STL [R1+0x39c], R44 ;  /* 0x00039c2c01007387 */ /* 0x004fe80000100800 */
[----:B------:R0:W-:Y:S01]  /*130e0*/  STL [R1+0x958], R45 ;  /* 0x0009582d01007387 */ /* 0x0001e20000100800 */
[----:B---3--:R-:W-:Y:S02]  /*130f0*/  PRMT R46, RZ, 0x7610, R46 ;  /* 0x00007610ff2e7816 */ /* 0x008fe4000000002e */
[----:B------:R-:W-:-:S04]  /*13100*/  PRMT R47, RZ, 0x7610, R47 ;  /* 0x00007610ff2f7816 */ /* 0x000fc8000000002f */
[----:B------:R-:W2:Y:S01]  /*13110*/  @!P3 LDG.E.U16 R46, desc[UR6][R48.64] ;  /* 0x00000006302eb981 */ /* 0x000ea2000c1e1500 */
[----:B0-----:R-:W-:-:S03]  /*13120*/  IMAD.WIDE R44, R0, 0x2, R88 ;  /* 0x00000002002c7825 */ /* 0x001fc600078e0258 */
[----:B----4-:R-:W-:Y:S04]  /*13130*/  STL [R1+0x95c], R54 ;  /* 0x00095c3601007387 */ /* 0x010fe80000100800 */
        /* <DEDUP_REMOVED lines=12> */
[----:B------:R-:W-:-:S03]  /*13200*/  IADD3 R0, PT, PT, R5, -0x91, RZ ;  /* 0xffffff6f05007810 */ /* 0x000fc60007ffe0ff */
[----:B------:R0:W-:Y:S01]  /*13210*/  STL.64 [R1+0x1150], R48 ;  /* 0x0011503001007387 */ /* 0x0001e20000100a00 */
        /* <DEDUP_REMOVED lines=57> */
[----:B------:R-:W-:-:S02]  /*135b0*/  PRMT R44, RZ, 0x7610, R44 ;  /* 0x00007610ff2c7816 */ /* 0x000fc4000000002c */
[----:B------:R-:W-:Y:S01]  /*135c0*/  PRMT R45, RZ, 0x7610, R45 ;  /* 0x00007610ff2d7816 */ /* 0x000fe2000000002d */
[----:B------:R1:W-:Y:S01]  /*135d0*/  STL [R1+0x2610], R47 ;  /* 0x0026102f01007387 */ /* 0x0003e20000100800 */
[----:B------:R-:W-:Y:S01]  /*135e0*/  PRMT R55, RZ, 0x7610, R55 ;  /* 0x00007610ff377816 */ /* 0x000fe20000000037 */
[C---:B0-----:R-:W-:Y:S01]  /*135f0*/  IMAD.WIDE R52, R0.reuse, 0x2, R84 ;  /* 0x0000000200347825 */ /* 0x041fe200078e0254 */
[----:B------:R-:W-:Y:S01]  /*13600*/  PRMT R54, RZ, 0x7610, R54 ;  /* 0x00007610ff367816 */ /* 0x000fe20000000036 */
[----:B------:R0:W-:Y:S02]  /*13610*/  STL.64 [R1+0x1108], R48 ;  /* 0x0011083001007387 */ /* 0x0001e40000100a00 */
[----:B-1----:R-:W-:Y:S02]  /*13620*/  IMAD.WIDE R46, R0, 0x2, R82 ;  /* 0x00000002002e7825 */ /* 0x002fe400078e0252 */
[----:B------:R1:W-:Y:S04]  /*13630*/  STL.64 [R1+0x1100], R50 ;  /* 0x0011003201007387 */ /* 0x0003e80000100a00 */
[----:B------:R-:W2:Y:S04]  /*13640*/  @!P0 LDG.E.U16 R55, desc[UR6][R48.64] ;  /* 0x0000000630378981 */ /* 0x000ea8000c1e1500 */
[----:B------:R-:W3:Y:S04]  /*13650*/  @!P0 LDG.E.U16 R54, desc[UR6][R50.64] ;  /* 0x0000000632368981 */ /* 0x000ee8000c1e1500 */
[----:B------:R-:W4:Y:S04]  /*13660*/  @!P0 LDG.E.U16 R44, desc[UR6][R46.64] ;  /* 0x000000062e2c8981 */ /* 0x000f28000c1e1500 */
[----:B0-----:R-:W4:Y:S04]  /*13670*/  LDL.LU.64 R48, [R1+0x47d0] ;  /* 0x0047d00001307983 */ /* 0x001f280000300a00 */
[----:B------:R0:W-:Y:S04]  /*13680*/  STL.64 [R1+0x10f8], R52 ;  /* 0x0010f83401007387 */ /* 0x0001e80000100a00 */
[----:B-1----:R-:W4:Y:S04]  /*13690*/  LDL.LU.64 R50, [R1+0x47c8] ;  /* 0x0047c80001327983 */ /* 0x002f280000300a00 */
[----:B------:R0:W4:Y:S01]  /*136a0*/  @!P0 LDG.E.U16 R45, desc[UR6][R52.64] ;  /* 0x00000006342d8981 */ /* 0x000122000c1e1500 */
[----:B------:R-:W-:-:S05]  /*136b0*/  VIADD R0, R5, 0xffffff6c ;  /* 0xffffff6c05007836 */ /* 0x000fca0000000000 */
[----:B------:R-:W-:Y:S01]  /*136c0*/  ISETP.GE.U32.AND P0, PT, R0, 0x7ffffe6d, PT ;  /* 0x7ffffe6d0000780c */ /* 0x000fe20003f06070 */
[----:B------:R-:W-:Y:S01]  /*136d0*/  IMAD R0, R92, 0x8f, RZ ;  /* 0x0000008f5c007824 */ /* 0x000fe200078e02ff */
[----:B------:R1:W-:Y:S01]  /*136e0*/  STL.64 [R1+0x10f0], R46 ;  /* 0x0010f02e01007387 */ /* 0x0003e20000100a00 */
[----:B------:R-:W-:Y:S02]  /*136f0*/  PRMT R40, RZ, 0x7610, R40 ;  /* 0x00007610ff287816 */ /* 0x000fe40000000028 */
[----:B0-----:R-:W-:Y:S01]  /*13700*/  IMAD.WIDE R52, R0, 0x2, R88 ;  /* 0x0000000200347825 */ /* 0x001fe200078e0258 */
[----:B------:R-:W-:-:S03]  /*13710*/  PRMT R41, RZ, 0x7610, R41 ;  /* 0x00007610ff297816 */ /* 0x000fc60000000029 */
[----:B-1----:R-:W-:-:S05]  /*13720*/  IMAD.WIDE R46, R0, 0x2, R84 ;  /* 0x00000002002e7825 */ /* 0x002fca00078e0254 */
[----:B------:R0:W4:Y:S04]  /*13730*/  @!P2 LDG.E.U16 R41, desc[UR6][R46.64] ;  /* 0x000000062e29a981 */ /* 0x000128000c1e1500 */
[----:B---3--:R-:W-:Y:S04]  /*13740*/  STL [R1+0x2744], R54 ;  /* 0x0027443601007387 */ /* 0x008fe80000100800 */
[----:B--2---:R1:W-:Y:S04]  /*13750*/  STL [R1+0x2748], R55 ;  /* 0x0027483701007387 */ /* 0x0043e80000100800 */
[----:B----4-:R-:W-:Y:S01]  /*13760*/  STL [R1+0x273c], R44 ;  /* 0x00273c2c01007387 */ /* 0x010fe20000100800 */
[----:B-1----:R-:W-:Y:S01]  /*13770*/  IMAD.WIDE R54, R0, 0x2, R86 ;  /* 0x0000000200367825 */ /* 0x002fe200078e0256 */
[----:B------:R-:W-:-:S02]  /*13780*/  PRMT R51, RZ, 0x7610, R51 ;  /* 0x00007610ff337816 */ /* 0x000fc40000000033 */
[----:B------:R-:W-:Y:S01]  /*13790*/  PRMT R50, RZ, 0x7610, R50 ;  /* 0x00007610ff327816 */ /* 0x000fe20000000032 */
[----:B------:R1:W-:Y:S04]  /*137a0*/  STL [R1+0x2740], R45 ;  /* 0x0027402d01007387 */ /* 0x0003e80000100800 */
[----:B------:R2:W-:Y:S04]  /*137b0*/  STL.64 [R1+0x10e8], R52 ;  /* 0x0010e83401007387 */ /* 0x0005e80000100a00 */
[----:B------:R-:W3:Y:S01]  /*137c0*/  @!P2 LDG.E.U16 R51, desc[UR6][R52.64] ;  /* 0x000000063433a981 */ /* 0x000ee2000c1e1500 */
[----:B-1----:R-:W-:-:S03]  /*137d0*/  IMAD.WIDE R44, R0, 0x2, R82 ;  /* 0x00000002002c7825 */ /* 0x002fc600078e0252 */
[----:B------:R1:W-:Y:S04]  /*137e0*/  STL.64 [R1+0x10e0], R54 ;  /* 0x0010e03601007387 */ /* 0x0003e80000100a00 */
[----:B------:R-:W4:Y:S04]  /*137f0*/  @!P2 LDG.E.U16 R50, desc[UR6][R54.64] ;  /* 0x000000063632a981 */ /* 0x000f28000c1e1500 */
[----:B--2---:R-:W2:Y:S04]  /*13800*/  LDL.LU.64 R52, [R1+0x47c0] ;  /* 0x0047c00001347983 */ /* 0x004ea80000300a00 */
[----:B------:R0:W-:Y:S04]  /*13810*/  STL.64 [R1+0x10d8], R46 ;  /* 0x0010d82e01007387 */ /* 0x0001e80000100a00 */
[----:B------:R0:W2:Y:S04]  /*13820*/  @!P2 LDG.E.U16 R40, desc[UR6][R44.64] ;  /* 0x000000062c28a981 */ /* 0x0000a8000c1e1500 */
[----:B-1----:R-:W2:Y:S01]  /*13830*/  LDL.LU.64 R54, [R1+0x47b8] ;  /* 0x0047b80001367983 */ /* 0x002ea20000300a00 */
[----:B------:R-:W-:-:S03]  /*13840*/  VIADD R0, R5, 0xffffff6b ;  /* 0xffffff6b05007836 */ /* 0x000fc60000000000 */
[----:B------:R1:W-:Y:S02]  /*13850*/  STL.64 [R1+0x10d0], R44 ;  /* 0x0010d02c01007387 */ /* 0x0003e40000100a00 */
[----:B------:R-:W-:Y:S01]  /*13860*/  ISETP.GE.U32.AND P2, PT, R0, 0x7ffffe6c, PT ;  /* 0x7ffffe6c0000780c */ /* 0x000fe20003f46070 */
[----:B------:R-:W-:Y:S01]  /*13870*/  IMAD R0, R92, 0x90, RZ ;  /* 0x000000905c007824 */ /* 0x000fe200078e02ff */
[----:B------:R-:W-:-:S03]  /*13880*/  PRMT R56, RZ, 0x7610, R56 ;  /* 0x00007610ff387816 */ /* 0x000fc60000000038 */
[----:B0-----:R-:W-:-:S04]  /*13890*/  IMAD.WIDE R46, R0, 0x2, R86 ;  /* 0x00000002002e7825 */ /* 0x001fc800078e0256 */
[----:B-1----:R-:W-:Y:S01]  /*138a0*/  IMAD.WIDE R44, R0, 0x2, R84 ;  /* 0x00000002002c7825 */ /* 0x002fe200078e0254 */
[----:B------:R-:W-:Y:S02]  /*138b0*/  PRMT R49, RZ, 0x7610, R49 ;  /* 0x00007610ff317816 */ /* 0x000fe40000000031 */
[----:B------:R-:W-:Y:S02]  /*138c0*/  PRMT R42, RZ, 0x7610, R42 ;  /* 0x00007610ff2a7816 */ /* 0x000fe4000000002a */
[----:B------:R-:W-:Y:S02]  /*138d0*/  PRMT R43, RZ, 0x7610, R43 ;  /* 0x00007610ff2b7816 */ /* 0x000fe4000000002b */
[----:B------:R-:W-:Y:S01]  /*138e0*/  PRMT R48, RZ, 0x7610, R48 ;  /* 0x00007610ff307816 */ /* 0x000fe20000000030 */
[----:B----4-:R-:W-:Y:S04]  /*138f0*/  STL [R1+0x2870], R50 ;  /* 0x0028703201007387 */ /* 0x010fe80000100800 */
[----:B---3--:R0:W-:Y:S01]  /*13900*/  STL [R1+0x2874], R51 ;  /* 0x0028743301007387 */ /* 0x0081e20000100800 */
[----:B--2---:R-:W-:-:S03]  /*13910*/  PRMT R53, RZ, 0x7610, R53 ;  /* 0x00007610ff357816 */ /* 0x004fc60000000035 */
[----:B------:R-:W-:Y:S01]  /*13920*/  STL [R1+0x2868], R40 ;  /* 0x0028682801007387 */ /* 0x000fe20000100800 */
[----:B0-----:R-:W-:Y:S01]  /*13930*/  IMAD.WIDE R50, R0, 0x2, R88 ;  /* 0x0000000200327825 */ /* 0x001fe200078e0258 */
[----:B------:R-:W-:Y:S02]  /*13940*/  PRMT R55, RZ, 0x7610, R55 ;  /* 0x00007610ff377816 */ /* 0x000fe40000000037 */
[----:B------:R0:W-:Y:S01]  /*13950*/  STL [R1+0x286c], R41 ;  /* 0x00286c2901007387 */ /* 0x0001e20000100800 */
[----:B------:R-:W-:-:S03]  /*13960*/  PRMT R54, RZ, 0x7610, R54 ;  /* 0x00007610ff367816 */ /* 0x000fc60000000036 */
[----:B------:R1:W2:Y:S04]  /*13970*/  @!P3 LDG.E.U16 R56, desc[UR6][R50.64] ;  /* 0x000000063238b981 */ /* 0x0002a8000c1e1500 */
[----:B------:R3:W4:Y:S01]  /*13980*/  @!P3 LDG.E.U16 R55, desc[UR6][R46.64] ;  /* 0x000000062e37b981 */ /* 0x000722000c1e1500 */
[----:B0-----:R-:W-:-:S03]  /*13990*/  IMAD.WIDE R40, R0, 0x2, R82 ;  /* 0x0000000200287825 */ /* 0x001fc600078e0252 */
[----:B------:R0:W2:Y:S01]  /*139a0*/  @!P3 LDG.E.U16 R54, desc[UR6][R44.64] ;  /* 0x000000062c36b981 */ /* 0x0000a2000c1e1500 */
[----:B------:R-:W-:-:S03]  /*139b0*/  VIADD R0, R5, 0xffffff6a ;  /* 0xffffff6a05007836 */ /* 0x000fc60000000000 */
[----:B------:R0:W2:Y:S02]  /*139c0*/  @!P3 LDG.E.U16 R53, desc[UR6][R40.64] ;  /* 0x000000062835b981 */ /* 0x0000a4000c1e1500 */
[----:B------:R-:W-:Y:S02]  /*139d0*/  ISETP.GE.U32.AND P3, PT, R0, 0x7ffffe6b, PT ;  /* 0x7ffffe6b0000780c */ /* 0x000fe40003f66070 */
[----:B------:R1:W-:Y:S01]  /*139e0*/  STL.64 [R1+0x10c8], R50 ;  /* 0x0010c83201007387 */ /* 0x0003e20000100a00 */
[----:B------:R-:W-:-:S03]  /*139f0*/  IMAD R0, R92, 0x91, RZ ;  /* 0x000000915c007824 */ /* 0x000fc600078e02ff */
[----:B------:R3:W-:Y:S04]  /*13a00*/  STL.64 [R1+0x10c0], R46 ;  /* 0x0010c02e01007387 */ /* 0x0007e80000100a00 */
[----:B------:R0:W-:Y:S04]  /*13a10*/  STL.64 [R1+0x10b8], R44 ;  /* 0x0010b82c01007387 */ /* 0x0001e80000100a00 */
[----:B------:R0:W-:Y:S01]  /*13a20*/  STL.64 [R1+0x10b0], R40 ;  /* 0x0010b02801007387 */ /* 0x0001e20000100a00 */
[----:B-1----:R-:W-:-:S04]  /*13a30*/  IMAD.WIDE R50, R0, 0x2, R86 ;  /* 0x0000000200327825 */ /* 0x002fc800078e0256 */
[C---:B---3--:R-:W-:Y:S01]  /*13a40*/  IMAD.WIDE R46, R0.reuse, 0x2, R84 ;  /* 0x00000002002e7825 */ /* 0x048fe200078e0254 */
[----:B------:R-:W3:Y:S03]  /*13a50*/  @!P5 LDG.E.U16 R48, desc[UR6][R50.64] ;  /* 0x000000063230d981 */ /* 0x000ee6000c1e1500 */
[C---:B0-----:R-:W-:Y:S01]  /*13a60*/  IMAD.WIDE R44, R0.reuse, 0x2, R82 ;  /* 0x00000002002c7825 */ /* 0x041fe200078e0252 */
[----:B------:R0:W2:Y:S03]  /*13a70*/  @!P5 LDG.E.U16 R43, desc[UR6][R46.64] ;  /* 0x000000062e2bd981 */ /* 0x0000a6000c1e1500 */
[----:B------:R-:W-:Y:S01]  /*13a80*/  IMAD.WIDE R40, R0, 0x2, R88 ;  /* 0x0000000200287825 */ /* 0x000fe200078e0258 */
[----:B------:R1:W2:Y:S04]  /*13a90*/  @!P5 LDG.E.U16 R42, desc[UR6][R44.64] ;  /* 0x000000062c2ad981 */ /* 0x0002a8000c1e1500 */
[----:B------:R0:W-:Y:S04]  /*13aa0*/  STL.64 [R1+0x10a8], R40 ;  /* 0x0010a82801007387 */ /* 0x0001e80000100a00 */
[----:B------:R0:W-:Y:S04]  /*13ab0*/  STL.64 [R1+0x10a0], R50 ;  /* 0x0010a03201007387 */ /* 0x0001e80000100a00 */
[----:B------:R-:W4:Y:S04]  /*13ac0*/  @!P5 LDG.E.U16 R49, desc[UR6][R40.64] ;  /* 0x000000062831d981 */ /* 0x000f28000c1e1500 */
[----:B0-----:R-:W4:Y:S04]  /*13ad0*/  LDL.LU.64 R40, [R1+0x47b0] ;  /* 0x0047b00001287983 */ /* 0x001f280000300a00 */
[----:B------:R0:W-:Y:S04]  /*13ae0*/  STL.64 [R1+0x1098], R46 ;  /* 0x0010982e01007387 */ /* 0x0001e80000100a00 */
[----:B------:R-:W4:Y:S01]  /*13af0*/  LDL.LU.64 R50, [R1+0x47a8] ;  /* 0x0047a80001327983 */ /* 0x000f220000300a00 */
[----:B------:R-:W-:-:S03]  /*13b00*/  VIADD R0, R5, 0xffffff69 ;  /* 0xffffff6905007836 */ /* 0x000fc60000000000 */
[----:B------:R1:W-:Y:S02]  /*13b10*/  STL.64 [R1+0x1090], R44 ;  /* 0x0010902c01007387 */ /* 0x0003e40000100a00 */
[----:B------:R-:W-:Y:S01]  /*13b20*/  ISETP.GE.U32.AND P5, PT, R0, 0x7ffffe6a, PT ;  /* 0x7ffffe6a0000780c */ /* 0x000fe20003fa6070 */
[----:B------:R-:W-:-:S04]  /*13b30*/  IMAD R0, R92, 0x92, RZ ;  /* 0x000000925c007824 */ /* 0x000fc800078e02ff */
[----:B0-----:R-:W-:-:S04]  /*13b40*/  IMAD.WIDE R46, R0, 0x2, R84 ;  /* 0x00000002002e7825 */ /* 0x001fc800078e0254 */
[C---:B-1----:R-:W-:Y:S01]  /*13b50*/  IMAD.WIDE R44, R0.reuse, 0x2, R82 ;  /* 0x00000002002c7825 */ /* 0x042fe200078e0252 */
[----:B--2---:R-:W-:Y:S04]  /*13b60*/  STL [R1+0x208], R42 ;  /* 0x0002082a01007387 */ /* 0x004fe80000100800 */
[----:B------:R0:W-:Y:S04]  /*13b70*/  STL [R1+0x20c], R43 ;  /* 0x00020c2b01007387 */ /* 0x0001e80000100800 */
[----:B---3--:R-:W-:Y:S04]  /*13b80*/  STL [R1+0x210], R48 ;  /* 0x0002103001007387 */ /* 0x008fe80000100800 */
[----:B----4-:R1:W-:Y:S01]  /*13b90*/  STL [R1+0x214], R49 ;  /* 0x0002143101007387 */ /* 0x0103e20000100800 */
[----:B0-----:R-:W-:Y:S01]  /*13ba0*/  IMAD.WIDE R42, R0, 0x2, R88 ;  /* 0x00000002002a7825 */ /* 0x001fe200078e0258 */
[----:B------:R-:W-:-:S03]  /*13bb0*/  PRMT R40, RZ, 0x7610, R40 ;  /* 0x00007610ff287816 */ /* 0x000fc60000000028 */
[----:B-1----:R-:W-:Y:S01]  /*13bc0*/  IMAD.WIDE R48, R0, 0x2, R86 ;  /* 0x0000000200307825 */ /* 0x002fe200078e0256 */
[----:B------:R-:W-:Y:S01]  /*13bd0*/  PRMT R41, RZ, 0x7610, R41 ;  /* 0x00007610ff297816 */ /* 0x000fe20000000029 */
[----:B------:R0:W-:Y:S01]  /*13be0*/  STL.64 [R1+0x1088], R42 ;  /* 0x0010882a01007387 */ /* 0x0001e20000100a00 */
[----:B------:R-:W-:Y:S02]  /*13bf0*/  PRMT R51, RZ, 0x7610, R51 ;  /* 0x00007610ff337816 */ /* 0x000fe40000000033 */
[----:B------:R-:W-:Y:S01]  /*13c00*/  PRMT R50, RZ, 0x7610, R50 ;  /* 0x00007610ff327816 */ /* 0x000fe20000000032 */
[----:B------:R1:W-:Y:S04]  /*13c10*/  STL.64 [R1+0x1080], R48 ;  /* 0x0010803001007387 */ /* 0x0003e80000100a00 */
[----:B------:R-:W2:Y:S04]  /*13c20*/  @!P6 LDG.E.U16 R51, desc[UR6][R42.64] ;  /* 0x000000062a33e981 */ /* 0x000ea8000c1e1500 */
[----:B------:R-:W3:Y:S04]  /*13c30*/  @!P6 LDG.E.U16 R40, desc[UR6][R44.64] ;  /* 0x000000062c28e981 */ /* 0x000ee8000c1e1500 */
[----:B------:R4:W2:Y:S04]  /*13c40*/  @!P6 LDG.E.U16 R41, desc[UR6][R46.64] ;  /* 0x000000062e29e981 */ /* 0x0008a8000c1e1500 */
[----:B0-----:R-:W2:Y:S04]  /*13c50*/  LDL.LU.64 R42, [R1+0x47a0] ;  /* 0x0047a000012a7983 */ /* 0x001ea80000300a00 */
[----:B------:R4:W-:Y:S04]  /*13c60*/  STL.64 [R1+0x1078], R46 ;  /* 0x0010782e01007387 */ /* 0x0009e80000100a00 */
[----:B------:R-:W2:Y:S04]  /*13c70*/  @!P6 LDG.E.U16 R50, desc[UR6][R48.64] ;  /* 0x000000063032e981 */ /* 0x000ea8000c1e1500 */
[----:B-1----:R-:W2:Y:S01]  /*13c80*/  LDL.LU.64 R48, [R1+0x4798] ;  /* 0x0047980001307983 */ /* 0x002ea20000300a00 */
        /* <DEDUP_REMOVED lines=147> */
[----:B------:R0:W4:Y:S01]  /*145c0*/  @!P0 LDG.E.U16 R50, desc[UR6][R40.64] ;  /* 0x0000000628328981 */ /* 0x000122000c1e1500 */
        /* <DEDUP_REMOVED lines=46> */
[----:B------:R-:W-:-:S03]  /*148b0*/  IADD3 R0, PT, PT, R5, -0xa0, RZ ;  /* 0xffffff6005007810 */ /* 0x000fc60007ffe0ff */
[----:B------:R0:W-:Y:S01]  /*148c0*/  STL.64 [R1+0xf70], R40 ;  /* 0x000f702801007387 */ /* 0x0001e20000100a00 */
        /* <DEDUP_REMOVED lines=85> */
[----:B------:R-:W-:Y:S02]  /*14e20*/  PRMT R47, RZ, 0x7610, R47 ;  /* 0x00007610ff2f7816 */ /* 0x000fe4000000002f */
[----:B------:R-:W-:Y:S01]  /*14e30*/  PRMT R46, RZ, 0x7610, R46 ;  /* 0x00007610ff2e7816 */ /* 0x000fe2000000002e */
[C---:B0-----:R-:W-:Y:S01]  /*14e40*/  IMAD.WIDE R44, R0.reuse, 0x2, R84 ;  /* 0x00000002002c7825 */ /* 0x041fe200078e0254 */
[----:B------:R0:W-:Y:S03]  /*14e50*/  STL.64 [R1+0xf08], R40 ;  /* 0x000f082801007387 */ /* 0x0001e60000100a00 */
[----:B-1----:R-:W-:Y:S01]  /*14e60*/  IMAD.WIDE R38, R0, 0x2, R82 ;  /* 0x0000000200267825 */ /* 0x002fe200078e0252 */
[----:B------:R1:W-:Y:S04]  /*14e70*/  STL.64 [R1+0xf00], R42 ;  /* 0x000f002a01007387 */ /* 0x0003e80000100a00 */
[----:B------:R-:W2:Y:S04]  /*14e80*/  @!P2 LDG.E.U16 R47, desc[UR6][R40.64] ;  /* 0x00000006282fa981 */ /* 0x000ea8000c1e1500 */
[----:B------:R-:W3:Y:S04]  /*14e90*/  @!P2 LDG.E.U16 R46, desc[UR6][R42.64] ;  /* 0x000000062a2ea981 */ /* 0x000ee8000c1e1500 */
[----:B------:R-:W4:Y:S04]  /*14ea0*/  @!P2 LDG.E.U16 R36, desc[UR6][R38.64] ;  /* 0x000000062624a981 */ /* 0x000f28000c1e1500 */
[----:B0-----:R-:W4:Y:S04]  /*14eb0*/  LDL.LU.64 R40, [R1+0x46f0] ;  /* 0x0046f00001287983 */ /* 0x001f280000300a00 */
[----:B------:R0:W4:Y:S01]  /*14ec0*/  @!P2 LDG.E.U16 R37, desc[UR6][R44.64] ;  /* 0x000000062c25a981 */ /* 0x000122000c1e1500 */
[----:B------:R-:W-:-:S03]  /*14ed0*/  VIADD R0, R5, 0xffffff5c ;  /* 0xffffff5c05007836 */ /* 0x000fc60000000000 */
[----:B------:R0:W-:Y:S02]  /*14ee0*/  STL.64 [R1+0xef8], R44 ;  /* 0x000ef82c01007387 */ /* 0x0001e40000100a00 */
[----:B------:R-:W-:Y:S01]  /*14ef0*/  ISETP.GE.U32.AND P2, PT, R0, 0x7ffffe5d, PT ;  /* 0x7ffffe5d0000780c */ /* 0x000fe20003f46070 */
[----:B------:R-:W-:Y:S01]  /*14f00*/  IMAD R0, R92, 0x9f, RZ ;  /* 0x0000009f5c007824 */ /* 0x000fe200078e02ff */
[----:B-1----:R-:W4:Y:S04]  /*14f10*/  LDL.LU.64 R42, [R1+0x46e8] ;  /* 0x0046e800012a7983 */ /* 0x002f280000300a00 */
[----:B------:R1:W-:Y:S01]  /*14f20*/  STL.64 [R1+0xef0], R38 ;  /* 0x000ef02601007387 */ /* 0x0003e20000100a00 */
[----:B------:R-:W-:Y:S01]  /*14f30*/  PRMT R32, RZ, 0x7610, R32 ;  /* 0x00007610ff207816 */ /* 0x000fe20000000020 */
[----:B0-----:R-:W-:Y:S01]  /*14f40*/  IMAD.WIDE R44, R0, 0x2, R88 ;  /* 0x00000002002c7825 */ /* 0x001fe200078e0258 */
[----:B------:R-:W-:-:S03]  /*14f50*/  PRMT R33, RZ, 0x7610, R33 ;  /* 0x00007610ff217816 */ /* 0x000fc60000000021 */
[----:B-1----:R-:W-:-:S05]  /*14f60*/  IMAD.WIDE R38, R0, 0x2, R84 ;  /* 0x0000000200267825 */ /* 0x002fca00078e0254 */
[----:B------:R0:W4:Y:S04]  /*14f70*/  @!P3 LDG.E.U16 R33, desc[UR6][R38.64] ;  /* 0x000000062621b981 */ /* 0x000128000c1e1500 */
[----:B---3--:R-:W-:Y:S04]  /*14f80*/  STL [R1+0x2724], R46 ;  /* 0x0027242e01007387 */ /* 0x008fe80000100800 */
[----:B--2---:R1:W-:Y:S01]  /*14f90*/  STL [R1+0x2728], R47 ;  /* 0x0027282f01007387 */ /* 0x0043e20000100800 */
[----:B----4-:R-:W-:-:S03]  /*14fa0*/  PRMT R41, RZ, 0x7610, R41 ;  /* 0x00007610ff297816 */ /* 0x010fc60000000029 */
[----:B------:R-:W-:Y:S01]  /*14fb0*/  STL [R1+0x271c], R36 ;  /* 0x00271c2401007387 */ /* 0x000fe20000100800 */
[----:B------:R-:W-:-:S03]  /*14fc0*/  PRMT R40, RZ, 0x7610, R40 ;  /* 0x00007610ff287816 */ /* 0x000fc60000000028 */
[----:B------:R2:W-:Y:S01]  /*14fd0*/  STL [R1+0x2720], R37 ;  /* 0x0027202501007387 */ /* 0x0005e20000100800 */
[----:B-1----:R-:W-:-:S03]  /*14fe0*/  IMAD.WIDE R46, R0, 0x2, R86 ;  /* 0x00000002002e7825 */ /* 0x002fc600078e0256 */
[----:B------:R1:W-:Y:S04]  /*14ff0*/  STL.64 [R1+0xee8], R44 ;  /* 0x000ee82c01007387 */ /* 0x0003e80000100a00 */
[----:B------:R-:W3:Y:S01]  /*15000*/  @!P3 LDG.E.U16 R41, desc[UR6][R44.64] ;  /* 0x000000062c29b981 */ /* 0x000ee2000c1e1500 */
[----:B--2---:R-:W-:-:S03]  /*15010*/  IMAD.WIDE R36, R0, 0x2, R82 ;  /* 0x0000000200247825 */ /* 0x004fc600078e0252 */
[----:B------:R2:W-:Y:S04]  /*15020*/  STL.64 [R1+0xee0], R46 ;  /* 0x000ee02e01007387 */ /* 0x0005e80000100a00 */
[----:B------:R-:W4:Y:S04]  /*15030*/  @!P3 LDG.E.U16 R40, desc[UR6][R46.64] ;  /* 0x000000062e28b981 */ /* 0x000f28000c1e1500 */
[----:B-1----:R-:W3:Y:S04]  /*15040*/  LDL.LU.64 R44, [R1+0x46e0] ;  /* 0x0046e000012c7983 */ /* 0x002ee80000300a00 */
[----:B------:R0:W-:Y:S04]  /*15050*/  STL.64 [R1+0xed8], R38 ;  /* 0x000ed82601007387 */ /* 0x0001e80000100a00 */
[----:B------:R1:W3:Y:S04]  /*15060*/  @!P3 LDG.E.U16 R32, desc[UR6][R36.64] ;  /* 0x000000062420b981 */ /* 0x0002e8000c1e1500 */
[----:B--2---:R-:W2:Y:S01]  /*15070*/  LDL.LU.64 R46, [R1+0x46d8] ;  /* 0x0046d800012e7983 */ /* 0x004ea20000300a00 */
        /* <DEDUP_REMOVED lines=13> */
[----:B------:R-:W-:-:S03]  /*15150*/  PRMT R45, RZ, 0x7610, R45 ;  /* 0x00007610ff2d7816 */ /* 0x000fc6000000002d */
[----:B------:R-:W-:Y:S01]  /*15160*/  STL [R1+0x2848], R32 ;  /* 0x0028482001007387 */ /* 0x000fe20000100800 */
[----:B0-----:R-:W-:Y:S01]  /*15170*/  IMAD.WIDE R40, R0, 0x2, R88 ;  /* 0x0000000200287825 */ /* 0x001fe200078e0258 */
[----:B--2---:R-:W-:Y:S02]  /*15180*/  PRMT R47, RZ, 0x7610, R47 ;  /* 0x00007610ff2f7816 */ /* 0x004fe4000000002f */
        /* <DEDUP_REMOVED lines=100> */
[----:B------:R1:W4:Y:S04]  /*157d0*/  @!P3 LDG.E.U16 R33, desc[UR6][R38.64] ;  /* 0x000000062621b981 */ /* 0x000328000c1e1500 */
[----:B0-----:R-:W4:Y:S01]  /*157e0*/  LDL.LU.64 R42, [R1+0x4698] ;  /* 0x00469800012a7983 */ /* 0x001f220000300a00 */
[----:B------:R-:W-:-:S03]  /*157f0*/  VIADD R0, R5, 0xffffff56 ;  /* 0xffffff5605007836 */ /* 0x000fc60000000000 */
[----:B------:R0:W-:Y:S02]  /*15800*/  STL.64 [R1+0xe30], R36 ;  /* 0x000e302401007387 */ /* 0x0001e40000100a00 */
[----:B------:R-:W-:Y:S01]  /*15810*/  ISETP.GE.U32.AND P3, PT, R0, 0x7ffffe57, PT ;  /* 0x7ffffe570000780c */ /* 0x000fe20003f66070 */
[----:B------:R-:W-:-:S04]  /*15820*/  IMAD R0, R92, 0xa5, RZ ;  /* 0x000000a55c007824 */ /* 0x000fc800078e02ff */
[----:B-1----:R-:W-:-:S04]  /*15830*/  IMAD.WIDE R38, R0, 0x2, R82 ;  /* 0x0000000200267825 */ /* 0x002fc800078e0252 */
[----:B0-----:R-:W-:Y:S01]  /*15840*/  IMAD.WIDE R36, R0, 0x2, R86 ;  /* 0x0000000200247825 */ /* 0x001fe200078e0256 */
[----:B--2---:R-:W-:Y:S01]  /*15850*/  STL [R1+0x248c], R32 ;  /* 0x00248c2001007387 */ /* 0x004fe20000100800 */
[----:B---3--:R-:W-:Y:S02]  /*15860*/  PRMT R34, RZ, 0x7610, R34 ;  /* 0x00007610ff227816 */ /* 0x008fe40000000022 */
[----:B------:R-:W-:-:S04]  /*15870*/  PRMT R35, RZ, 0x7610, R35 ;  /* 0x00007610ff237816 */ /* 0x000fc80000000023 */
[----:B------:R-:W2:Y:S04]  /*15880*/  @!P5 LDG.E.U16 R34, desc[UR6][R38.64] ;  /* 0x000000062622d981 */ /* 0x000ea8000c1e1500 */
[----:B----4-:R0:W-:Y:S01]  /*15890*/  STL [R1+0x2490], R33 ;  /* 0x0024902101007387 */ /* 0x0101e20000100800 */
[----:B------:R-:W-:-:S03]  /*158a0*/  PRMT R43, RZ, 0x7610, R43 ;  /* 0x00007610ff2b7816 */ /* 0x000fc6000000002b */
[----:B------:R-:W-:Y:S01]  /*158b0*/  STL [R1+0x2494], R40 ;  /* 0x0024942801007387 */ /* 0x000fe20000100800 */
[----:B------:R-:W-:-:S03]  /*158c0*/  PRMT R42, RZ, 0x7610, R42 ;  /* 0x00007610ff2a7816 */ /* 0x000fc6000000002a */
[----:B------:R1:W-:Y:S01]  /*158d0*/  STL [R1+0x2498], R41 ;  /* 0x0024982901007387 */ /* 0x0003e20000100800 */
[----:B0-----:R-:W-:-:S03]  /*158e0*/  IMAD.WIDE R32, R0, 0x2, R88 ;  /* 0x0000000200207825 */ /* 0x001fc600078e0258 */
[----:B------:R-:W3:Y:S04]  /*158f0*/  @!P5 LDG.E.U16 R42, desc[UR6][R36.64] ;  /* 0x00000006242ad981 */ /* 0x000ee8000c1e1500 */
[----:B------:R0:W-:Y:S01]  /*15900*/  STL.64 [R1+0xe28], R32 ;  /* 0x000e282001007387 */ /* 0x0001e20000100a00 */
[----:B-1----:R-:W-:-:S03]  /*15910*/  IMAD.WIDE R40, R0, 0x2, R84 ;  /* 0x0000000200287825 */ /* 0x002fc600078e0254 */
[----:B------:R1:W-:Y:S04]  /*15920*/  STL.64 [R1+0xe20], R36 ;  /* 0x000e202401007387 */ /* 0x0003e80000100a00 */
[----:B------:R-:W4:Y:S04]  /*15930*/  @!P5 LDG.E.U16 R43, desc[UR6][R32.64] ;  /* 0x00000006202bd981 */ /* 0x000f28000c1e1500 */
[----:B------:R1:W3:Y:S04]  /*15940*/  @!P5 LDG.E.U16 R35, desc[UR6][R40.64] ;  /* 0x000000062823d981 */ /* 0x0002e8000c1e1500 */
[----:B0-----:R-:W4:Y:S04]  /*15950*/  LDL.LU.64 R32, [R1+0x4690] ;  /* 0x0046900001207983 */ /* 0x001f280000300a00 */
[----:B------:R0:W-:Y:S04]  /*15960*/  STL.64 [R1+0xe18], R40 ;  /* 0x000e182801007387 */ /* 0x0001e80000100a00 */
[----:B-1----:R-:W4:Y:S01]  /*15970*/  LDL.LU.64 R36, [R1+0x4688] ;  /* 0x0046880001247983 */ /* 0x002f220000300a00 */
[----:B------:R-:W-:Y:S01]  /*15980*/  VIADD R0, R5, 0xffffff55 ;  /* 0xffffff5505007836 */ /* 0x000fe20000000000 */
[----:B------:R-:W-:-:S04]  /*15990*/  PRMT R68, RZ, 0x7610, R68 ;  /* 0x00007610ff447816 */ /* 0x000fc80000000044 */
[----:B------:R-:W-:Y:S01]  /*159a0*/  ISETP.GE.U32.AND P5, PT, R0, 0x7ffffe56, PT ;  /* 0x7ffffe560000780c */ /* 0x000fe20003fa6070 */
[----:B------:R-:W-:Y:S01]  /*159b0*/  IMAD R0, R92, 0xa6, RZ ;  /* 0x000000a65c007824 */ /* 0x000fe200078e02ff */
[----:B------:R1:W-:Y:S01]  /*159c0*/  STL.64 [R1+0xe10], R38 ;  /* 0x000e102601007387 */ /* 0x0003e20000100a00 */
[----:B------:R-:W-:Y:S02]  /*159d0*/  PRMT R69, RZ, 0x7610, R69 ;  /* 0x00007610ff457816 */ /* 0x000fe40000000045 */
[----:B0-----:R-:W-:-:S04]  /*159e0*/  IMAD.WIDE R40, R0, 0x2, R82 ;  /* 0x0000000200287825 */ /* 0x001fc800078e0252 */
[----:B-1----:R-:W-:-:S05]  /*159f0*/  IMAD.WIDE R38, R0, 0x2, R86 ;  /* 0x0000000200267825 */ /* 0x002fca00078e0256 */
[----:B------:R-:W4:Y:S04]  /*15a00*/  @!P6 LDG.E.U16 R68, desc[UR6][R38.64] ;  /* 0x000000062644e981 */ /* 0x000f28000c1e1500 */
[----:B--2---:R-:W-:Y:S04]  /*15a10*/  STL [R1+0x25dc], R34 ;  /* 0x0025dc2201007387 */ /* 0x004fe80000100800 */
[----:B---3--:R0:W-:Y:S04]  /*15a20*/  STL [R1+0x25e0], R35 ;  /* 0x0025e02301007387 */ /* 0x0081e80000100800 */
[----:B------:R-:W-:Y:S04]  /*15a30*/  STL [R1+0x25e4], R42 ;  /* 0x0025e42a01007387 */ /* 0x000fe80000100800 */
[----:B----4-:R1:W-:Y:S01]  /*15a40*/  STL [R1+0x25e8], R43 ;  /* 0x0025e82b01007387 */ /* 0x0103e20000100800 */
[----:B0-----:R-:W-:Y:S01]  /*15a50*/  IMAD.WIDE R34, R0, 0x2, R88 ;  /* 0x0000000200227825 */ /* 0x001fe200078e0258 */
[----:B------:R-:W-:-:S02]  /*15a60*/  PRMT R36, RZ, 0x7610, R36 ;  /* 0x00007610ff247816 */ /* 0x000fc40000000024 */
[----:B------:R-:W-:Y:S01]  /*15a70*/  PRMT R37, RZ, 0x7610, R37 ;  /* 0x00007610ff257816 */ /* 0x000fe20000000025 */
[----:B-1----:R-:W-:Y:S01]  /*15a80*/  IMAD.WIDE R42, R0, 0x2, R84 ;  /* 0x00000002002a7825 */ /* 0x002fe200078e0254 */
[----:B------:R0:W-:Y:S04]  /*15a90*/  STL.64 [R1+0xe08], R34 ;  /* 0x000e082201007387 */ /* 0x0001e80000100a00 */
[----:B------:R-:W2:Y:S04]  /*15aa0*/  @!P6 LDG.E.U16 R69, desc[UR6][R34.64] ;  /* 0x000000062245e981 */ /* 0x000ea8000c1e1500 */
[----:B------:R1:W-:Y:S04]  /*15ab0*/  STL.64 [R1+0xe00], R38 ;  /* 0x000e002601007387 */ /* 0x0003e80000100a00 */
[----:B------:R-:W3:Y:S04]  /*15ac0*/  @!P6 LDG.E.U16 R36, desc[UR6][R40.64] ;  /* 0x000000062824e981 */ /* 0x000ee8000c1e1500 */
[----:B0-----:R-:W4:Y:S04]  /*15ad0*/  LDL.LU.64 R34, [R1+0x4680] ;  /* 0x0046800001227983 */ /* 0x001f280000300a00 */
[----:B------:R0:W4:Y:S01]  /*15ae0*/  @!P6 LDG.E.U16 R37, desc[UR6][R42.64] ;  /* 0x000000062a25e981 */ /* 0x000122000c1e1500 */
[----:B------:R-:W-:-:S03]  /*15af0*/  VIADD R0, R5, 0xffffff54 ;  /* 0xffffff5405007836 */ /* 0x000fc60000000000 */
[----:B------:R0:W-:Y:S02]  /*15b00*/  STL.64 [R1+0xdf8], R42 ;  /* 0x000df82a01007387 */ /* 0x0001e40000100a00 */
[----:B------:R-:W-:Y:S01]  /*15b10*/  ISETP.GE.U32.AND P6, PT, R0, 0x7ffffe55, PT ;  /* 0x7ffffe550000780c */ /* 0x000fe20003fc6070 */
[----:B------:R-:W-:Y:S01]  /*15b20*/  IMAD R0, R92, 0xa7, RZ ;  /* 0x000000a75c007824 */ /* 0x000fe200078e02ff */
[----:B-1----:R-:W4:Y:S01]  /*15b30*/  LDL.LU.64 R38, [R1+0x4678] ;  /* 0x0046780001267983 */ /* 0x002f220000300a00 */
[----:B------:R-:W-:-:S03]  /*15b40*/  PRMT R75, RZ, 0x7610, R75 ;  /* 0x00007610ff4b7816 */ /* 0x000fc6000000004b */
[----:B------:R1:W-:Y:S01]  /*15b50*/  STL.64 [R1+0xdf0], R40 ;  /* 0x000df02801007387 */ /* 0x0003e20000100a00 */
[----:B------:R-:W-:-:S03]  /*15b60*/  PRMT R74, RZ, 0x7610, R74 ;  /* 0x00007610ff4a7816 */ /* 0x000fc6000000004a */
[----:B------:R-:W-:Y:S01]  /*15b70*/  STL [R1+0x2714], R68 ;  /* 0x0027144401007387 */ /* 0x000fe20000100800 */
[----:B0-----:R-:W-:-:S05]  /*15b80*/  IMAD.WIDE R42, R0, 0x2, R86 ;  /* 0x00000002002a7825 */ /* 0x001fca00078e0256 */
[----:B------:R-:W4:Y:S01]  /*15b90*/  @!P0 LDG.E.U16 R74, desc[UR6][R42.64] ;  /* 0x000000062a4a8981 */ /* 0x000f22000c1e1500 */
[----:B-1----:R-:W-:-:S05]  /*15ba0*/  IMAD.WIDE R40, R0, 0x2, R88 ;  /* 0x0000000200287825 */ /* 0x002fca00078e0258 */
[----:B------:R-:W4:Y:S04]  /*15bb0*/  @!P0 LDG.E.U16 R75, desc[UR6][R40.64] ;  /* 0x00000006284b8981 */ /* 0x000f28000c1e1500 */
[----:B--2---:R0:W-:Y:S04]  /*15bc0*/  STL [R1+0x2718], R69 ;  /* 0x0027184501007387 */ /* 0x0041e80000100800 */
[----:B---3--:R-:W-:Y:S01]  /*15bd0*/  STL [R1+0x270c], R36 ;  /* 0x00270c2401007387 */ /* 0x008fe20000100800 */
[----:B0-----:R-:W-:Y:S01]  /*15be0*/  IMAD.WIDE R68, R0, 0x2, R84 ;  /* 0x0000000200447825 */ /* 0x001fe200078e0254 */
[----:B----4-:R-:W-:-:S02]  /*15bf0*/  PRMT R34, RZ, 0x7610, R34 ;  /* 0x00007610ff227816 */ /* 0x010fc40000000022 */
[----:B------:R-:W-:Y:S01]  /*15c00*/  PRMT R35, RZ, 0x7610, R35 ;  /* 0x00007610ff237816 */ /* 0x000fe20000000023 */
[----:B------:R0:W-:Y:S04]  /*15c10*/  STL [R1+0x2710], R37 ;  /* 0x0027102501007387 */ /* 0x0001e80000100800 */
[----:B------:R1:W-:Y:S04]  /*15c20*/  STL.64 [R1+0xde8], R40 ;  /* 0x000de82801007387 */ /* 0x0003e80000100a00 */
[----:B------:R2:W3:Y:S01]  /*15c30*/  @!P0 LDG.E.U16 R35, desc[UR6][R68.64] ;  /* 0x0000000644238981 */ /* 0x0004e2000c1e1500 */
[----:B0-----:R-:W-:-:S03]  /*15c40*/  IMAD.WIDE R36, R0, 0x2, R82 ;  /* 0x0000000200247825 */ /* 0x001fc600078e0252 */
[----:B------:R0:W-:Y:S04]  /*15c50*/  STL.64 [R1+0xde0], R42 ;  /* 0x000de02a01007387 */ /* 0x0001e80000100a00 */
[----:B-1----:R-:W4:Y:S04]  /*15c60*/  LDL.LU.64 R40, [R1+0x4670] ;  /* 0x0046700001287983 */ /* 0x002f280000300a00 */
[----:B------:R2:W-:Y:S04]  /*15c70*/  STL.64 [R1+0xdd8], R68 ;  /* 0x000dd84401007387 */ /* 0x0005e80000100a00 */
[----:B------:R1:W3:Y:S04]  /*15c80*/  @!P0 LDG.E.U16 R34, desc[UR6][R36.64] ;  /* 0x0000000624228981 */ /* 0x0002e8000c1e1500 */
[----:B0-----:R-:W3:Y:S01]  /*15c90*/  LDL.LU.64 R42, [R1+0x4668] ;  /* 0x00466800012a7983 */ /* 0x001ee20000300a00 */
[----:B------:R-:W-:-:S03]  /*15ca0*/  VIADD R0, R5, 0xffffff53 ;  /* 0xffffff5305007836 */ /* 0x000fc60000000000 */
[----:B------:R1:W-:Y:S02]  /*15cb0*/  STL.64 [R1+0xdd0], R36 ;  /* 0x000dd02401007387 */ /* 0x0003e40000100a00 */
[----:B------:R-:W-:Y:S01]  /*15cc0*/  ISETP.GE.U32.AND P0, PT, R0, 0x7ffffe54, PT ;  /* 0x7ffffe540000780c */ /* 0x000fe20003f06070 */
[----:B------:R-:W-:Y:S01]  /*15cd0*/  IMAD R0, R92, 0xa8, RZ ;  /* 0x000000a85c007824 */ /* 0x000fe200078e02ff */
[----:B------:R-:W-:Y:S01]  /*15ce0*/  STL [R1+0x2840], R74 ;  /* 0x0028404a01007387 */ /* 0x000fe20000100800 */
[----:B------:R-:W-:-:S03]  /*15cf0*/  PRMT R44, RZ, 0x7610, R44 ;  /* 0x00007610ff2c7816 */ /* 0x000fc6000000002c */
[----:B------:R0:W-:Y:S01]  /*15d00*/  STL [R1+0x2844], R75 ;  /* 0x0028444b01007387 */ /* 0x0001e20000100800 */
[----:B--2---:R-:W-:-:S04]  /*15d10*/  IMAD.WIDE R68, R0, 0x2, R86 ;  /* 0x0000000200447825 */ /* 0x004fc800078e0256 */
[----:B-1----:R-:W-:-:S04]  /*15d20*/  IMAD.WIDE R36, R0, 0x2, R84 ;  /* 0x0000000200247825 */ /* 0x002fc800078e0254 */
[----:B0-----:R-:W-:-:S05]  /*15d30*/  IMAD.WIDE R74, R0, 0x2, R88 ;  /* 0x00000002004a7825 */ /* 0x001fca00078e0258 */
[----:B------:R0:W2:Y:S01]  /*15d40*/  @!P2 LDG.E.U16 R44, desc[UR6][R74.64] ;  /* 0x000000064a2ca981 */ /* 0x0000a2000c1e1500 */
[----:B------:R-:W-:Y:S02]  /*15d50*/  PRMT R38, RZ, 0x7610, R38 ;  /* 0x00007610ff267816 */ /* 0x000fe40000000026 */
[----:B------:R-:W-:Y:S02]  /*15d60*/  PRMT R39, RZ, 0x7610, R39 ;  /* 0x00007610ff277816 */ /* 0x000fe40000000027 */
[----:B------:R-:W-:Y:S02]  /*15d70*/  PRMT R76, RZ, 0x7610, R76 ;  /* 0x00007610ff4c7816 */ /* 0x000fe4000000004c */
[----:B------:R-:W-:Y:S02]  /*15d80*/  PRMT R77, RZ, 0x7610, R77 ;  /* 0x00007610ff4d7816 */ /* 0x000fe4000000004d */
[----:B----4-:R-:W-:Y:S01]  /*15d90*/  PRMT R41, RZ, 0x7610, R41 ;  /* 0x00007610ff297816 */ /* 0x010fe20000000029 */
[----:B---3--:R-:W-:Y:S01]  /*15da0*/  STL [R1+0x2838], R34 ;  /* 0x0028382201007387 */ /* 0x008fe20000100800 */
[----:B------:R-:W-:-:S03]  /*15db0*/  PRMT R43, RZ, 0x7610, R43 ;  /* 0x00007610ff2b7816 */ /* 0x000fc6000000002b */
[----:B------:R1:W-:Y:S01]  /*15dc0*/  STL [R1+0x283c], R35 ;  /* 0x00283c2301007387 */ /* 0x0003e20000100800 */
[----:B------:R-:W-:-:S03]  /*15dd0*/  PRMT R42, RZ, 0x7610, R42 ;  /* 0x00007610ff2a7816 */ /* 0x000fc6000000002a */
[----:B------:R3:W4:Y:S04]  /*15de0*/  @!P2 LDG.E.U16 R43, desc[UR6][R68.64] ;  /* 0x00000006442ba981 */ /* 0x000728000c1e1500 */
[----:B------:R0:W2:Y:S01]  /*15df0*/  @!P2 LDG.E.U16 R42, desc[UR6][R36.64] ;  /* 0x00000006242aa981 */ /* 0x0000a2000c1e1500 */
[----:B-1----:R-:W-:-:S04]  /*15e00*/  IMAD.WIDE R34, R0, 0x2, R82 ;  /* 0x0000000200227825 */ /* 0x002fc800078e0252 */
[----:B------:R-:W-:Y:S01]  /*15e10*/  VIADD R0, R5, 0xffffff52 ;  /* 0xffffff5205007836 */ /* 0x000fe20000000000 */
[----:B------:R1:W2:Y:S04]  /*15e20*/  @!P2 LDG.E.U16 R41, desc[UR6][R34.64] ;  /* 0x000000062229a981 */ /* 0x0002a8000c1e1500 */
[----:B------:R-:W-:Y:S01]  /*15e30*/  ISETP.GE.U32.AND P2, PT, R0, 0x7ffffe53, PT ;  /* 0x7ffffe530000780c */ /* 0x000fe20003f46070 */
[----:B------:R-:W-:Y:S01]  /*15e40*/  IMAD R0, R92, 0xa9, RZ ;  /* 0x000000a95c007824 */ /* 0x000fe200078e02ff */
[----:B------:R0:W-:Y:S04]  /*15e50*/  STL.64 [R1+0xdc8], R74 ;  /* 0x000dc84a01007387 */ /* 0x0001e80000100a00 */
[----:B------:R3:W-:Y:S04]  /*15e60*/  STL.64 [R1+0xdc0], R68 ;  /* 0x000dc04401007387 */ /* 0x0007e80000100a00 */
[----:B------:R1:W-:Y:S01]  /*15e70*/  STL.64 [R1+0xdb8], R36 ;  /* 0x000db82401007387 */ /* 0x0003e20000100a00 */
[----:B0-----:R-:W-:-:S03]  /*15e80*/  IMAD.WIDE R74, R0, 0x2, R84 ;  /* 0x00000002004a7825 */ /* 0x001fc600078e0254 */
[----:B------:R0:W-:Y:S01]  /*15e90*/  STL.64 [R1+0xdb0], R34 ;  /* 0x000db02201007387 */ /* 0x0001e20000100a00 */
[----:B---3--:R-:W-:-:S03]  /*15ea0*/  IMAD.WIDE R68, R0, 0x2, R82 ;  /* 0x0000000200447825 */ /* 0x008fc600078e0252 */
[----:B------:R3:W2:Y:S01]  /*15eb0*/  @!P3 LDG.E.U16 R39, desc[UR6][R74.64] ;  /* 0x000000064a27b981 */ /* 0x0006a2000c1e1500 */
[----:B-1----:R-:W-:-:S03]  /*15ec0*/  IMAD.WIDE R36, R0, 0x2, R86 ;  /* 0x0000000200247825 */ /* 0x002fc600078e0256 */
[----:B------:R1:W2:Y:S01]  /*15ed0*/  @!P3 LDG.E.U16 R38, desc[UR6][R68.64] ;  /* 0x000000064426b981 */ /* 0x0002a2000c1e1500 */
[----:B0-----:R-:W-:-:S03]  /*15ee0*/  IMAD.WIDE R34, R0, 0x2, R88 ;  /* 0x0000000200227825 */ /* 0x001fc600078e0258 */
[----:B------:R-:W4:Y:S04]  /*15ef0*/  @!P3 LDG.E.U16 R76, desc[UR6][R36.64] ;  /* 0x00000006244cb981 */ /* 0x000f28000c1e1500 */
[----:B------:R-:W4:Y:S01]  /*15f00*/  @!P3 LDG.E.U16 R77, desc[UR6][R34.64] ;  /* 0x00000006224db981 */ /* 0x000f22000c1e1500 */
[----:B------:R-:W-:-:S03]  /*15f10*/  IADD3 R0, PT, PT, R5, -0xb1, RZ ;  /* 0xffffff4f05007810 */ /* 0x000fc60007ffe0ff */
[----:B------:R0:W-:Y:S01]  /*15f20*/  STL.64 [R1+0xda8], R34 ;  /* 0x000da82201007387 */ /* 0x0001e20000100a00 */
[----:B------:R-:W-:-:S03]  /*15f30*/  ISETP.GE.U32.AND P3, PT, R0, 0x7ffffe50, PT ;  /* 0x7ffffe500000780c */ /* 0x000fc60003f66070 */
[----:B------:R1:W-:Y:S01]  /*15f40*/  STL.64 [R1+0xda0], R36 ;  /* 0x000da02401007387 */ /* 0x0003e20000100a00 */
[----:B------:R-:W-:Y:S01]  /*15f50*/  IMAD R0, R92, 0xaa, RZ ;  /* 0x000000aa5c007824 */ /* 0x000fe200078e02ff */
[----:B------:R-:W-:Y:S02]  /*15f60*/  PRMT R3, RZ, 0x7610, R3 ;  /* 0x00007610ff037816 */ /* 0x000fe40000000003 */
[----:B0-----:R-:W4:Y:S04]  /*15f70*/  LDL.LU.64 R34, [R1+0x4660] ;  /* 0x0046600001227983 */ /* 0x001f280000300a00 */
[----:B------:R3:W-:Y:S04]  /*15f80*/  STL.64 [R1+0xd98], R74 ;  /* 0x000d984a01007387 */ /* 0x0007e80000100a00 */
[----:B-1----:R-:W4:Y:S04]  /*15f90*/  LDL.LU.64 R36, [R1+0x4658] ;  /* 0x0046580001247983 */ /* 0x002f280000300a00 */
[----:B------:R0:W-:Y:S01]  /*15fa0*/  STL.64 [R1+0xd90], R68 ;  /* 0x000d904401007387 */ /* 0x0001e20000100a00 */
[----:B------:R-:W-:-:S02]  /*15fb0*/  PRMT R70, RZ, 0x7610, R70 ;  /* 0x00007610ff467816 */ /* 0x000fc40000000046 */
[----:B------:R-:W-:Y:S01]  /*15fc0*/  PRMT R71, RZ, 0x7610, R71 ;  /* 0x00007610ff477816 */ /* 0x000fe20000000047 */
[----:B---3--:R-:W-:-:S05]  /*15fd0*/  IMAD.WIDE R74, R0, 0x2, R84 ;  /* 0x00000002004a7825 */ /* 0x008fca00078e0254 */
[----:B------:R-:W3:Y:S01]  /*15fe0*/  @!P5 LDG.E.U16 R70, desc[UR6][R74.64] ;  /* 0x000000064a46d981 */ /* 0x000ee2000c1e1500 */
[----:B------:R-:W-:Y:S01]  /*15ff0*/  PRMT R2, RZ, 0x7610, R2 ;  /* 0x00007610ff027816 */ /* 0x000fe20000000002 */
[----:B0-----:R-:W-:-:S05]  /*16000*/  IMAD.WIDE R68, R0, 0x2, R82 ;  /* 0x0000000200447825 */ /* 0x001fca00078e0252 */
[----:B------:R-:W3:Y:S04]  /*16010*/  @!P5 LDG.E.U16 R2, desc[UR6][R68.64] ;  /* 0x000000064402d981 */ /* 0x000ee8000c1e1500 */
[----:B--2---:R-:W-:Y:S04]  /*16020*/  STL [R1+0x228], R38 ;  /* 0x0002282601007387 */ /* 0x004fe80000100800 */
[----:B------:R0:W-:Y:S04]  /*16030*/  STL [R1+0x22c], R39 ;  /* 0x00022c2701007387 */ /* 0x0001e80000100800 */
[----:B----4-:R-:W-:Y:S04]  /*16040*/  STL [R1+0x230], R76 ;  /* 0x0002304c01007387 */ /* 0x010fe80000100800 */
[----:B------:R1:W-:Y:S01]  /*16050*/  STL [R1+0x234], R77 ;  /* 0x0002344d01007387 */ /* 0x0003e20000100800 */
[----:B0-----:R-:W-:-:S05]  /*16060*/  IMAD.WIDE R38, R0, 0x2, R88 ;  /* 0x0000000200267825 */ /* 0x001fca00078e0258 */
[----:B------:R-:W2:Y:S01]  /*16070*/  @!P5 LDG.E.U16 R3, desc[UR6][R38.64] ;  /* 0x000000062603d981 */ /* 0x000ea2000c1e1500 */
[----:B-1----:R-:W-:-:S03]  /*16080*/  IMAD.WIDE R76, R0, 0x2, R86 ;  /* 0x00000002004c7825 */ /* 0x002fc600078e0256 */
[----:B------:R0:W-:Y:S04]  /*16090*/  STL.64 [R1+0xd88], R38 ;  /* 0x000d882601007387 */ /* 0x0001e80000100a00 */
[----:B------:R1:W-:Y:S04]  /*160a0*/  STL.64 [R1+0xd80], R76 ;  /* 0x000d804c01007387 */ /* 0x0003e80000100a00 */
[----:B------:R1:W4:Y:S04]  /*160b0*/  @!P5 LDG.E.U16 R71, desc[UR6][R76.64] ;  /* 0x000000064c47d981 */ /* 0x000328000c1e1500 */
[----:B0-----:R-:W4:Y:S01]  /*160c0*/  LDL.LU.64 R38, [R1+0x4650] ;  /* 0x0046500001267983 */ /* 0x001f220000300a00 */
[----:B------:R-:W-:Y:S01]  /*160d0*/  VIADD R0, R5, 0xffffff47 ;  /* 0xffffff4705007836 */ /* 0x000fe20000000000 */
[----:B------:R-:W-:-:S04]  /*160e0*/  PRMT R40, RZ, 0x7610, R40 ;  /* 0x00007610ff287816 */ /* 0x000fc80000000028 */
[----:B------:R-:W-:Y:S01]  /*160f0*/  ISETP.GE.U32.AND P5, PT, R0, 0x7ffffe48, PT ;  /* 0x7ffffe480000780c */ /* 0x000fe20003fa6070 */
[----:B------:R-:W-:Y:S01]  /*16100*/  IMAD R0, R92, 0xb0, RZ ;  /* 0x000000b05c007824 */ /* 0x000fe200078e02ff */
[----:B------:R-:W-:-:S03]  /*16110*/  PRMT R37, RZ, 0x7610, R37 ;  /* 0x00007610ff257816 */ /* 0x000fc60000000025 */
[----:B-1----:R-:W-:-:S05]  /*16120*/  IMAD.WIDE R76, R0, 0x2, R88 ;  /* 0x00000002004c7825 */ /* 0x002fca00078e0258 */
[----:B------:R0:W4:Y:S01]  /*16130*/  @!P3 LDG.E.U16 R40, desc[UR6][R76.64] ;  /* 0x000000064c28b981 */ /* 0x000122000c1e1500 */
[----:B------:R-:W-:Y:S02]  /*16140*/  PRMT R36, RZ, 0x7610, R36 ;  /* 0x00007610ff247816 */ /* 0x000fe40000000024 */
[----:B------:R-:W-:Y:S02]  /*16150*/  PRMT R35, RZ, 0x7610, R35 ;  /* 0x00007610ff237816 */ /* 0x000fe40000000023 */
[----:B------:R-:W-:Y:S02]  /*16160*/  PRMT R34, RZ, 0x7610, R34 ;  /* 0x00007610ff227816 */ /* 0x000fe40000000022 */
[----:B------:R-:W-:Y:S02]  /*16170*/  PRMT R33, RZ, 0x7610, R33 ;  /* 0x00007610ff217816 */ /* 0x000fe40000000021 */
[----:B------:R-:W-:Y:S02]  /*16180*/  PRMT R32, RZ, 0x7610, R32 ;  /* 0x00007610ff207816 */ /* 0x000fe40000000020 */
[----:B------:R-:W-:-:S02]  /*16190*/  PRMT R31, RZ, 0x7610, R31 ;  /* 0x00007610ff1f7816 */ /* 0x000fc4000000001f */
        /* <DEDUP_REMOVED lines=28> */
[----:B------:R-:W-:Y:S01]  /*16360*/  PRMT R80, RZ, 0x7610, R80 ;  /* 0x00007610ff507816 */ /* 0x000fe20000000050 */
[----:B--2---:R-:W-:Y:S04]  /*16370*/  STL [R1+0x22c0], R3 ;  /* 0x0022c00301007387 */ /* 0x004fe80000100800 */
[----:B------:R1:W-:Y:S04]  /*16380*/  STL.64 [R1+0xd78], R74 ;  /* 0x000d784a01007387 */ /* 0x0003e80000100a00 */
[----:B------:R2:W-:Y:S04]  /*16390*/  STL.64 [R1+0xd70], R68 ;  /* 0x000d704401007387 */ /* 0x0005e80000100a00 */
[----:B---3--:R-:W-:Y:S01]  /*163a0*/  STL [R1+0x22b8], R70 ;  /* 0x0022b84601007387 */ /* 0x008fe20000100800 */
[----:B----4-:R-:W-:-:S03]  /*163b0*/  PRMT R39, RZ, 0x7610, R39 ;  /* 0x00007610ff277816 */ /* 0x010fc60000000027 */
[----:B------:R3:W-:Y:S01]  /*163c0*/  STL [R1+0x22bc], R71 ;  /* 0x0022bc4701007387 */ /* 0x0007e20000100800 */
[----:B------:R-:W-:Y:S01]  /*163d0*/  PRMT R38, RZ, 0x7610, R38 ;  /* 0x00007610ff267816 */ /* 0x000fe20000000026 */
[----:B-1----:R-:W-:-:S04]  /*163e0*/  IMAD.WIDE R74, R0, 0x2, R86 ;  /* 0x00000002004a7825 */ /* 0x002fc800078e0256 */
[C---:B--2---:R-:W-:Y:S01]  /*163f0*/  IMAD.WIDE R68, R0.reuse, 0x2, R82 ;  /* 0x0000000200447825 */ /* 0x044fe200078e0252 */
[----:B------:R1:W2:Y:S03]  /*16400*/  @!P3 LDG.E.U16 R39, desc[UR6][R74.64] ;  /* 0x000000064a27b981 */ /* 0x0002a6000c1e1500 */
[----:B---3--:R-:W-:Y:S01]  /*16410*/  IMAD.WIDE R70, R0, 0x2, R84 ;  /* 0x0000000200467825 */ /* 0x008fe200078e0254 */
[----:B------:R-:W3:Y:S03]  /*16420*/  @!P3 LDG.E.U16 R37, desc[UR6][R68.64] ;  /* 0x000000064425b981 */ /* 0x000ee6000c1e1500 */
[----:B------:R-:W-:Y:S01]  /*16430*/  VIADD R0, R5, 0xffffff3f ;  /* 0xffffff3f05007836 */ /* 0x000fe20000000000 */
[----:B------:R4:W2:Y:S04]  /*16440*/  @!P3 LDG.E.U16 R38, desc[UR6][R70.64] ;  /* 0x000000064626b981 */ /* 0x0008a8000c1e1500 */
[----:B------:R-:W-:Y:S01]  /*16450*/  ISETP.GE.U32.AND P3, PT, R0, 0x7ffffe40, PT ;  /* 0x7ffffe400000780c */ /* 0x000fe20003f66070 */
[----:B------:R0:W-:Y:S01]  /*16460*/  STL.64 [R1+0xcc8], R76 ;  /* 0x000cc84c01007387 */ /* 0x0001e20000100a00 */
[----:B------:R-:W-:-:S03]  /*16470*/  IMAD R0, R92, 0xb8, RZ ;  /* 0x000000b85c007824 */ /* 0x000fc600078e02ff */
[----:B------:R1:W-:Y:S04]  /*16480*/  STL.64 [R1+0xcc0], R74 ;  /* 0x000cc04a01007387 */ /* 0x0003e80000100a00 */
[----:B------:R4:W-:Y:S04]  /*16490*/  STL.64 [R1+0xcb8], R70 ;  /* 0x000cb84601007387 */ /* 0x0009e80000100a00 */
[----:B------:R4:W-:Y:S01]  /*164a0*/  STL.64 [R1+0xcb0], R68 ;  /* 0x000cb04401007387 */ /* 0x0009e20000100a00 */
[----:B0-----:R-:W-:-:S04]  /*164b0*/  IMAD.WIDE R76, R0, 0x2, R88 ;  /* 0x00000002004c7825 */ /* 0x001fc800078e0258 */
[C---:B-1----:R-:W-:Y:S01]  /*164c0*/  IMAD.WIDE R74, R0.reuse, 0x2, R86 ;  /* 0x00000002004a7825 */ /* 0x042fe200078e0256 */
[----:B------:R0:W2:Y:S03]  /*164d0*/  @!P5 LDG.E.U16 R36, desc[UR6][R76.64] ;  /* 0x000000064c24d981 */ /* 0x0000a6000c1e1500 */
[C---:B----4-:R-:W-:Y:S01]  /*164e0*/  IMAD.WIDE R70, R0.reuse, 0x2, R84 ;  /* 0x0000000200467825 */ /* 0x050fe200078e0254 */
[----:B------:R1:W4:Y:S03]  /*164f0*/  @!P5 LDG.E.U16 R35, desc[UR6][R74.64] ;  /* 0x000000064a23d981 */ /* 0x000326000c1e1500 */
[----:B------:R-:W-:Y:S01]  /*16500*/  IMAD.WIDE R68, R0, 0x2, R82 ;  /* 0x0000000200447825 */ /* 0x000fe200078e0252 */
[----:B------:R0:W2:Y:S03]  /*16510*/  @!P5 LDG.E.U16 R34, desc[UR6][R70.64] ;  /* 0x000000064622d981 */ /* 0x0000a6000c1e1500 */
[----:B------:R-:W-:Y:S01]  /*16520*/  VIADD R0, R5, 0xffffff37 ;  /* 0xffffff3705007836 */ /* 0x000fe20000000000 */
[----:B------:R0:W2:Y:S04]  /*16530*/  @!P5 LDG.E.U16 R33, desc[UR6][R68.64] ;  /* 0x000000064421d981 */ /* 0x0000a8000c1e1500 */
[----:B------:R0:W-:Y:S01]  /*16540*/  STL.64 [R1+0xbc8], R76 ;  /* 0x000bc84c01007387 */ /* 0x0001e20000100a00 */
[----:B------:R-:W-:Y:S01]  /*16550*/  ISETP.GE.U32.AND P5, PT, R0, 0x7ffffe38, PT ;  /* 0x7ffffe380000780c */ /* 0x000fe20003fa6070 */
[----:B------:R-:W-:-:S02]  /*16560*/  IMAD R0, R92, 0xc0, RZ ;  /* 0x000000c05c007824 */ /* 0x000fc400078e02ff */
[----:B------:R-:W-:Y:S04]  /*16570*/  STL [R1+0x22b4], R2 ;  /* 0x0022b40201007387 */ /* 0x000fe80000100800 */
[----:B------:R1:W-:Y:S04]  /*16580*/  STL.64 [R1+0xbc0], R74 ;  /* 0x000bc04a01007387 */ /* 0x0003e80000100a00 */
[----:B------:R1:W-:Y:S01]  /*16590*/  STL.64 [R1+0xbb8], R70 ;  /* 0x000bb84601007387 */ /* 0x0003e20000100a00 */
[----:B0-----:R-:W-:-:S03]  /*165a0*/  IMAD.WIDE R76, R0, 0x2, R88 ;  /* 0x00000002004c7825 */ /* 0x001fc600078e0258 */
[----:B------:R0:W-:Y:S01]  /*165b0*/  STL.64 [R1+0xbb0], R68 ;  /* 0x000bb04401007387 */ /* 0x0001e20000100a00 */
[----:B-1----:R-:W-:-:S03]  /*165c0*/  IMAD.WIDE R74, R0, 0x2, R86 ;  /* 0x00000002004a7825 */ /* 0x002fc600078e0256 */
[----:B------:R1:W2:Y:S01]  /*165d0*/  @!P3 LDG.E.U16 R32, desc[UR6][R76.64] ;  /* 0x000000064c20b981 */ /* 0x0002a2000c1e1500 */
[----:B------:R-:W-:-:S03]  /*165e0*/  IMAD.WIDE R70, R0, 0x2, R84 ;  /* 0x0000000200467825 */ /* 0x000fc600078e0254 */
[----:B------:R1:W2:Y:S01]  /*165f0*/  @!P3 LDG.E.U16 R31, desc[UR6][R74.64] ;  /* 0x000000064a1fb981 */ /* 0x0002a2000c1e1500 */
        /* <DEDUP_REMOVED lines=11> */
[C---:B0-----:R-:W-:Y:S01]  /*166b0*/  IMAD.WIDE R74, R0.reuse, 0x2, R86 ;  /* 0x00000002004a7825 */ /* 0x041fe200078e0256 */
[----:B------:R0:W2:Y:S03]  /*166c0*/  @!P5 LDG.E.U16 R28, desc[UR6][R76.64] ;  /* 0x000000064c1cd981 */ /* 0x0000a6000c1e1500 */
[C---:B------:R-:W-:Y:S01]  /*166d0*/  IMAD.WIDE R70, R0.reuse, 0x2, R84 ;  /* 0x0000000200467825 */ /* 0x040fe200078e0254 */
[----:B------:R1:W2:Y:S03]  /*166e0*/  @!P5 LDG.E.U16 R27, desc[UR6][R74.64] ;  /* 0x000000064a1bd981 */ /* 0x0002a6000c1e1500 */
[----:B------:R-:W-:Y:S01]  /*166f0*/  IMAD.WIDE R68, R0, 0x2, R82 ;  /* 0x0000000200447825 */ /* 0x000fe200078e0252 */
[----:B------:R0:W2:Y:S03]  /*16700*/  @!P5 LDG.E.U16 R26, desc[UR6][R70.64] ;  /* 0x00000006461ad981 */ /* 0x0000a6000c1e1500 */
        /* <DEDUP_REMOVED lines=48> */
[----:B------:R-:W-:Y:S01]  /*16a10*/  IMAD R0, R92, 0xe8, RZ ;  /* 0x000000e85c007824 */ /* 0x000fe200078e02ff */
[----:B------:R0:W-:Y:S04]  /*16a20*/  STL.64 [R1+0x5c8], R76 ;  /* 0x0005c84c01007387 */ /* 0x0001e80000100a00 */
[----:B------:R1:W-:Y:S04]  /*16a30*/  STL.64 [R1+0x5c0], R74 ;  /* 0x0005c04a01007387 */ /* 0x0003e80000100a00 */
[----:B------:R1:W-:Y:S04]  /*16a40*/  STL.64 [R1+0x5b8], R70 ;  /* 0x0005b84601007387 */ /* 0x0003e80000100a00 */
[----:B------:R1:W-:Y:S01]  /*16a50*/  STL.64 [R1+0x5b0], R68 ;  /* 0x0005b04401007387 */ /* 0x0003e20000100a00 */
[----:B0-----:R-:W-:-:S04]  /*16a60*/  IMAD.WIDE R76, R0, 0x2, R88 ;  /* 0x00000002004c7825 */ /* 0x001fc800078e0258 */
[----:B-1----:R-:W-:-:S04]  /*16a70*/  IMAD.WIDE R74, R0, 0x2, R86 ;  /* 0x00000002004a7825 */ /* 0x002fc800078e0256 */
[----:B------:R-:W-:-:S04]  /*16a80*/  IMAD.WIDE R70, R0, 0x2, R84 ;  /* 0x0000000200467825 */ /* 0x000fc800078e0254 */
[----:B------:R-:W-:Y:S01]  /*16a90*/  IMAD.WIDE R68, R0, 0x2, R82 ;  /* 0x0000000200447825 */ /* 0x000fe200078e0252 */
[----:B------:R0:W-:Y:S03]  /*16aa0*/  STL.64 [R1+0x508], R76 ;  /* 0x0005084c01007387 */ /* 0x0001e60000100a00 */
[----:B------:R-:W-:Y:S01]  /*16ab0*/  VIADD R0, R5, 0xffffff07 ;  /* 0xffffff0705007836 */ /* 0x000fe20000000000 */
[----:B------:R1:W-:Y:S01]  /*16ac0*/  STL.64 [R1+0x500], R74 ;  /* 0x0005004a01007387 */ /* 0x0003e20000100a00 */
[----:B------:R-:W-:-:S03]  /*16ad0*/  IMAD R2, R92, 0xf0, RZ ;  /* 0x000000f05c027824 */ /* 0x000fc600078e02ff */
[----:B------:R0:W2:Y:S04]  /*16ae0*/  @!P5 LDG.E.U16 R12, desc[UR6][R76.64] ;  /* 0x000000064c0cd981 */ /* 0x0000a8000c1e1500 */
[----:B------:R1:W2:Y:S04]  /*16af0*/  @!P5 LDG.E.U16 R11, desc[UR6][R74.64] ;  /* 0x000000064a0bd981 */ /* 0x0002a8000c1e1500 */
[----:B------:R1:W2:Y:S04]  /*16b00*/  @!P5 LDG.E.U16 R10, desc[UR6][R70.64] ;  /* 0x00000006460ad981 */ /* 0x0002a8000c1e1500 */
[----:B------:R1:W2:Y:S01]  /*16b10*/  @!P5 LDG.E.U16 R9, desc[UR6][R68.64] ;  /* 0x000000064409d981 */ /* 0x0002a2000c1e1500 */
[----:B------:R-:W-:Y:S01]  /*16b20*/  ISETP.GE.U32.AND P5, PT, R0, 0x7ffffe08, PT ;  /* 0x7ffffe080000780c */ /* 0x000fe20003fa6070 */
[C---:B0-----:R-:W-:Y:S01]  /*16b30*/  IMAD.WIDE R76, R2.reuse, 0x2, R88 ;  /* 0x00000002024c7825 */ /* 0x041fe200078e0258 */
[----:B------:R-:W-:Y:S01]  /*16b40*/  PRMT R0, RZ, 0x7610, R0 ;  /* 0x00007610ff007816 */ /* 0x000fe20000000000 */
[----:B------:R0:W-:Y:S02]  /*16b50*/  STL.64 [R1+0x4f8], R70 ;  /* 0x0004f84601007387 */ /* 0x0001e40000100a00 */
[----:B-1----:R-:W-:-:S02]  /*16b60*/  IMAD.WIDE R74, R2, 0x2, R86 ;  /* 0x00000002024a7825 */ /* 0x002fc400078e0256 */
[----:B------:R1:W-:Y:S04]  /*16b70*/  STL.64 [R1+0x4f0], R68 ;  /* 0x0004f04401007387 */ /* 0x0003e80000100a00 */
[----:B------:R3:W2:Y:S01]  /*16b80*/  @!P3 LDG.E.U16 R8, desc[UR6][R76.64] ;  /* 0x000000064c08b981 */ /* 0x0006a2000c1e1500 */
[----:B0-----:R-:W-:-:S03]  /*16b90*/  IMAD.WIDE R70, R2, 0x2, R84 ;  /* 0x0000000202467825 */ /* 0x001fc600078e0254 */
[----:B------:R0:W2:Y:S01]  /*16ba0*/  @!P3 LDG.E.U16 R7, desc[UR6][R74.64] ;  /* 0x000000064a07b981 */ /* 0x0000a2000c1e1500 */
[----:B-1----:R-:W-:-:S03]  /*16bb0*/  IMAD.WIDE R68, R2, 0x2, R82 ;  /* 0x0000000202447825 */ /* 0x002fc600078e0252 */
        /* <DEDUP_REMOVED lines=9> */
[----:B---3--:R-:W-:-:S04]  /*16c50*/  IMAD.WIDE R76, R2, 0x2, R84 ;  /* 0x00000002024c7825 */ /* 0x008fc800078e0254 */
[C---:B0-----:R-:W-:Y:S01]  /*16c60*/  IMAD.WIDE R74, R2.reuse, 0x2, R82 ;  /* 0x00000002024a7825 */ /* 0x041fe200078e0252 */
[----:B------:R0:W3:Y:S03]  /*16c70*/  @!P5 LDG.E.U16 R73, desc[UR6][R76.64] ;  /* 0x000000064c49d981 */ /* 0x0000e6000c1e1500 */
[C---:B-1----:R-:W-:Y:S01]  /*16c80*/  IMAD.WIDE R70, R2.reuse, 0x2, R86 ;  /* 0x0000000202467825 */ /* 0x042fe200078e0256 */
[----:B------:R1:W2:Y:S03]  /*16c90*/  @!P5 LDG.E.U16 R72, desc[UR6][R74.64] ;  /* 0x000000064a48d981 */ /* 0x0002a6000c1e1500 */
[----:B------:R-:W-:Y:S01]  /*16ca0*/  IMAD.WIDE R68, R2, 0x2, R88 ;  /* 0x0000000202447825 */ /* 0x000fe200078e0258 */
[----:B------:R-:W3:Y:S04]  /*16cb0*/  @!P5 LDG.E.U16 R80, desc[UR6][R70.64] ;  /* 0x000000064650d981 */ /* 0x000ee8000c1e1500 */
[----:B------:R0:W-:Y:S04]  /*16cc0*/  STL.64 [R1+0x388], R68 ;  /* 0x0003884401007387 */ /* 0x0001e80000100a00 */
[----:B------:R0:W-:Y:S04]  /*16cd0*/  STL.64 [R1+0x380], R70 ;  /* 0x0003804601007387 */ /* 0x0001e80000100a00 */
[----:B------:R-:W4:Y:S04]  /*16ce0*/  @!P5 LDG.E.U16 R81, desc[UR6][R68.64] ;  /* 0x000000064451d981 */ /* 0x000f28000c1e1500 */
[----:B0-----:R-:W4:Y:S04]  /*16cf0*/  LDL.LU.64 R68, [R1+0x4648] ;  /* 0x0046480001447983 */ /* 0x001f280000300a00 */
[----:B------:R0:W-:Y:S04]  /*16d00*/  STL.64 [R1+0x378], R76 ;  /* 0x0003784c01007387 */ /* 0x0001e80000100a00 */
[----:B------:R-:W4:Y:S04]  /*16d10*/  LDL.LU.64 R70, [R1+0x4640] ;  /* 0x0046400001467983 */ /* 0x000f280000300a00 */
[----:B------:R1:W-:Y:S01]  /*16d20*/  STL.64 [R1+0x370], R74 ;  /* 0x0003704a01007387 */ /* 0x0003e20000100a00 */
[----:B------:R-:W-:-:S02]  /*16d30*/  PRMT R79, RZ, 0x7610, R79 ;  /* 0x00007610ff4f7816 */ /* 0x000fc4000000004f */
[----:B------:R-:W-:Y:S01]  /*16d40*/  PRMT R78, RZ, 0x7610, R78 ;  /* 0x00007610ff4e7816 */ /* 0x000fe2000000004e */
[----:B0-----:R-:W-:-:S04]  /*16d50*/  IMAD.WIDE R76, R92, 0x2, R84 ;  /* 0x000000025c4c7825 */ /* 0x001fc800078e0254 */
[C---:B-1----:R-:W-:Y:S01]  /*16d60*/  IMAD.WIDE R74, R92.reuse, 0x2, R82 ;  /* 0x000000025c4a7825 */ /* 0x042fe200078e0252 */
[----:B--2---:R-:W-:Y:S04]  /*16d70*/  STL [R1+0x8c], R72 ;  /* 0x00008c4801007387 */ /* 0x004fe80000100800 */
[----:B---3--:R0:W-:Y:S04]  /*16d80*/  STL [R1+0x90], R73 ;  /* 0x0000904901007387 */ /* 0x0081e80000100800 */
[----:B------:R-:W-:Y:S01]  /*16d90*/  STL [R1+0x94], R80 ;  /* 0x0000945001007387 */ /* 0x000fe20000100800 */
[----:B0-----:R-:W-:-:S03]  /*16da0*/  IMAD.WIDE R72, R92, 0x2, R88 ;  /* 0x000000025c487825 */ /* 0x001fc600078e0258 */
[----:B----4-:R0:W-:Y:S04]  /*16db0*/  STL [R1+0x98], R81 ;  /* 0x0000985101007387 */ /* 0x0101e80000100800 */
[----:B------:R1:W-:Y:S04]  /*16dc0*/  STL.64 [R1+0x22a8], R72 ;  /* 0x0022a84801007387 */ /* 0x0003e80000100a00 */
[----:B------:R-:W2:Y:S01]  /*16dd0*/  @!P3 LDG.E.U16 R79, desc[UR6][R72.64] ;  /* 0x00000006484fb981 */ /* 0x000ea2000c1e1500 */
[----:B0-----:R-:W-:Y:S01]  /*16de0*/  IMAD.WIDE R80, R92, 0x2, R86 ;  /* 0x000000025c507825 */ /* 0x001fe200078e0256 */
[----:B------:R-:W-:-:S02]  /*16df0*/  PRMT R70, RZ, 0x7610, R70 ;  /* 0x00007610ff467816 */ /* 0x000fc40000000046 */
[----:B------:R-:W-:Y:S02]  /*16e00*/  PRMT R71, RZ, 0x7610, R71 ;  /* 0x00007610ff477816 */ /* 0x000fe40000000047 */
[----:B------:R0:W-:Y:S04]  /*16e10*/  STL.64 [R1+0x22a0], R80 ;  /* 0x0022a05001007387 */ /* 0x0001e80000100a00 */
[----:B------:R-:W3:Y:S04]  /*16e20*/  @!P3 LDG.E.U16 R70, desc[UR6][R74.64] ;  /* 0x000000064a46b981 */ /* 0x000ee8000c1e1500 */
[----:B-1----:R-:W4:Y:S04]  /*16e30*/  LDL.LU.64 R72, [R1+0x4638] ;  /* 0x0046380001487983 */ /* 0x002f280000300a00 */
[----:B------:R1:W2:Y:S04]  /*16e40*/  @!P3 LDG.E.U16 R71, desc[UR6][R76.64] ;  /* 0x000000064c47b981 */ /* 0x0002a8000c1e1500 */
[----:B------:R1:W-:Y:S04]  /*16e50*/  STL.64 [R1+0x2298], R76 ;  /* 0x0022984c01007387 */ /* 0x0003e80000100a00 */
[----:B------:R-:W2:Y:S04]  /*16e60*/  @!P3 LDG.E.U16 R78, desc[UR6][R80.64] ;  /* 0x00000006504eb981 */ /* 0x000ea8000c1e1500 */
[----:B0-----:R-:W2:Y:S01]  /*16e70*/  LDL.LU.64 R80, [R1+0x4630] ;  /* 0x0046300001507983 */ /* 0x001ea20000300a00 */
[----:B------:R-:W-:-:S03]  /*16e80*/  VIADD R2, R5, 0xffffff51 ;  /* 0xffffff5105027836 */ /* 0x000fc60000000000 */
[----:B------:R0:W-:Y:S02]  /*16e90*/  STL.64 [R1+0x2290], R74 ;  /* 0x0022904a01007387 */ /* 0x0001e40000100a00 */
[----:B------:R-:W-:Y:S01]  /*16ea0*/  ISETP.GE.U32.AND P3, PT, R2, 0x7ffffe52, PT ;  /* 0x7ffffe520200780c */ /* 0x000fe20003f66070 */
[----:B------:R-:W-:-:S04]  /*16eb0*/  IMAD R2, R92, 0xab, RZ ;  /* 0x000000ab5c027824 */ /* 0x000fc800078e02ff */
[----:B-1----:R-:W-:-:S04]  /*16ec0*/  IMAD.WIDE R76, R2, 0x2, R84 ;  /* 0x00000002024c7825 */ /* 0x002fc800078e0254 */
[----:B0-----:R-:W-:Y:S01]  /*16ed0*/  IMAD.WIDE R74, R2, 0x2, R82 ;  /* 0x00000002024a7825 */ /* 0x001fe200078e0252 */
[----:B---3--:R-:W-:Y:S01]  /*16ee0*/  STL [R1+0x1a0], R70 ;  /* 0x0001a04601007387 */ /* 0x008fe20000100800 */
[----:B----4-:R-:W-:-:S03]  /*16ef0*/  PRMT R72, RZ, 0x7610, R72 ;  /* 0x00007610ff487816 */ /* 0x010fc60000000048 */
[----:B--2---:R0:W-:Y:S01]  /*16f00*/  STL [R1+0x1a4], R71 ;  /* 0x0001a44701007387 */ /* 0x0041e20000100800 */
[----:B------:R-:W-:-:S03]  /*16f10*/  PRMT R73, RZ, 0x7610, R73 ;  /* 0x00007610ff497816 */ /* 0x000fc60000000049 */
[----:B------:R-:W2:Y:S04]  /*16f20*/  @!P6 LDG.E.U16 R72, desc[UR6][R74.64] ;  /* 0x000000064a48e981 */ /* 0x000ea8000c1e1500 */
[----:B------:R-:W-:Y:S01]  /*16f30*/  STL [R1+0x1a8], R78 ;  /* 0x0001a84e01007387 */ /* 0x000fe20000100800 */
[----:B0-----:R-:W-:-:S03]  /*16f40*/  IMAD.WIDE R70, R2, 0x2, R88 ;  /* 0x0000000202467825 */ /* 0x001fc600078e0258 */
[----:B------:R0:W-:Y:S01]  /*16f50*/  STL [R1+0x1ac], R79 ;  /* 0x0001ac4f01007387 */ /* 0x0001e20000100800 */
[----:B------:R-:W-:-:S03]  /*16f60*/  PRMT R81, RZ, 0x7610, R81 ;  /* 0x00007610ff517816 */ /* 0x000fc60000000051 */
[----:B------:R1:W3:Y:S01]  /*16f70*/  @!P6 LDG.E.U16 R73, desc[UR6][R76.64] ;  /* 0x000000064c49e981 */ /* 0x0002e2000c1e1500 */
[----:B------:R-:W-:Y:S01]  /*16f80*/  PRMT R80, RZ, 0x7610, R80 ;  /* 0x00007610ff507816 */ /* 0x000fe20000000050 */
[----:B0-----:R-:W-:Y:S02]  /*16f90*/  IMAD.WIDE R78, R2, 0x2, R86 ;  /* 0x00000002024e7825 */ /* 0x001fe400078e0256 */
[----:B------:R0:W-:Y:S04]  /*16fa0*/  STL.64 [R1+0xd68], R70 ;  /* 0x000d684601007387 */ /* 0x0001e80000100a00 */
[----:B------:R4:W-:Y:S04]  /*16fb0*/  STL.64 [R1+0xd60], R78 ;  /* 0x000d604e01007387 */ /* 0x0009e80000100a00 */
[----:B------:R-:W3:Y:S04]  /*16fc0*/  @!P6 LDG.E.U16 R81, desc[UR6][R70.64] ;  /* 0x000000064651e981 */ /* 0x000ee8000c1e1500 */
[----:B------:R-:W3:Y:S04]  /*16fd0*/  @!P6 LDG.E.U16 R80, desc[UR6][R78.64] ;  /* 0x000000064e50e981 */ /* 0x000ee8000c1e1500 */
[----:B0-----:R-:W3:Y:S04]  /*16fe0*/  LDL.LU.64 R70, [R1+0x4628] ;  /* 0x0046280001467983 */ /* 0x001ee80000300a00 */
[----:B------:R1:W-:Y:S04]  /*16ff0*/  STL.64 [R1+0xd58], R76 ;  /* 0x000d584c01007387 */ /* 0x0003e80000100a00 */
[----:B----4-:R-:W4:Y:S01]  /*17000*/  LDL.LU.64 R78, [R1+0x4620] ;  /* 0x00462000014e7983 */ /* 0x010f220000300a00 */
[----:B------:R-:W-:-:S03]  /*17010*/  VIADD R2, R5, 0xffffff50 ;  /* 0xffffff5005027836 */ /* 0x000fc60000000000 */
[----:B------:R0:W-:Y:S02]  /*17020*/  STL.64 [R1+0xd50], R74 ;  /* 0x000d504a01007387 */ /* 0x0001e40000100a00 */
[----:B------:R-:W-:Y:S01]  /*17030*/  ISETP.GE.U32.AND P5, PT, R2, 0x7ffffe51, PT ;  /* 0x7ffffe510200780c */ /* 0x000fe20003fa6070 */
[----:B------:R-:W-:-:S04]  /*17040*/  IMAD R2, R92, 0xac, RZ ;  /* 0x000000ac5c027824 */ /* 0x000fc800078e02ff */
[----:B-1----:R-:W-:-:S04]  /*17050*/  IMAD.WIDE R76, R2, 0x2, R84 ;  /* 0x00000002024c7825 */ /* 0x002fc800078e0254 */
[C---:B0-----:R-:W-:Y:S01]  /*17060*/  IMAD.WIDE R74, R2.reuse, 0x2, R82 ;  /* 0x00000002024a7825 */ /* 0x041fe200078e0252 */
        /* <DEDUP_REMOVED lines=76> */
[----:B---3--:R0:W-:Y:S04]  /*17530*/  STL [R1+0x2700], R71 ;  /* 0x0027004701007387 */ /* 0x0081e80000100800 */
[----:B------:R-:W-:Y:S01]  /*17540*/  STL [R1+0x2704], R78 ;  /* 0x0027044e01007387 */ /* 0x000fe20000100800 */
[----:B0-----:R-:W-:-:S03]  /*17550*/  IMAD.WIDE R70, R2, 0x2, R88 ;  /* 0x0000000202467825 */ /* 0x001fc600078e0258 */
[----:B------:R0:W-:Y:S01]  /*17560*/  STL [R1+0x2708], R79 ;  /* 0x0027084f01007387 */ /* 0x0001e20000100800 */
[----:B------:R-:W-:Y:S02]  /*17570*/  PRMT R72, RZ, 0x7610, R72 ;  /* 0x00007610ff487816 */ /* 0x000fe40000000048 */
[----:B------:R-:W-:-:S04]  /*17580*/  PRMT R73, RZ, 0x7610, R73 ;  /* 0x00007610ff497816 */ /* 0x000fc80000000049 */
[----:B------:R-:W2:Y:S01]  /*17590*/  @!P5 LDG.E.U16 R72, desc[UR6][R74.64] ;  /* 0x000000064a48d981 */ /* 0x000ea2000c1e1500 */
[----:B----4-:R-:W-:Y:S01]  /*175a0*/  PRMT R80, RZ, 0x7610, R80 ;  /* 0x00007610ff507816 */ /* 0x010fe20000000050 */
[----:B0-----:R-:W-:Y:S01]  /*175b0*/  IMAD.WIDE R78, R2, 0x2, R86 ;  /* 0x00000002024e7825 */ /* 0x001fe200078e0256 */
[----:B------:R-:W-:Y:S01]  /*175c0*/  PRMT R81, RZ, 0x7610, R81 ;  /* 0x00007610ff517816 */ /* 0x000fe20000000051 */
[----:B------:R0:W3:Y:S04]  /*175d0*/  @!P5 LDG.E.U16 R73, desc[UR6][R76.64] ;  /* 0x000000064c49d981 */ /* 0x0000e8000c1e1500 */
[----:B------:R-:W4:Y:S04]  /*175e0*/  @!P5 LDG.E.U16 R80, desc[UR6][R78.64] ;  /* 0x000000064e50d981 */ /* 0x000f28000c1e1500 */
[----:B------:R-:W2:Y:S01]  /*175f0*/  @!P5 LDG.E.U16 R81, desc[UR6][R70.64] ;  /* 0x000000064651d981 */ /* 0x000ea2000c1e1500 */
[----:B------:R-:W-:-:S03]  /*17600*/  VIADD R2, R5, 0xffffff4b ;  /* 0xffffff4b05027836 */ /* 0x000fc60000000000 */
[----:B------:R1:W-:Y:S04]  /*17610*/  STL.64 [R1+0xce8], R70 ;  /* 0x000ce84601007387 */ /* 0x0003e80000100a00 */
[----:B------:R0:W-:Y:S01]  /*17620*/  STL.64 [R1+0xce0], R78 ;  /* 0x000ce04e01007387 */ /* 0x0001e20000100a00 */
[----:B------:R-:W-:Y:S01]  /*17630*/  ISETP.GE.U32.AND P5, PT, R2, 0x7ffffe4c, PT ;  /* 0x7ffffe4c0200780c */ /* 0x000fe20003fa6070 */
[----:B------:R-:W-:Y:S02]  /*17640*/  IMAD R2, R92, 0xb1, RZ ;  /* 0x000000b15c027824 */ /* 0x000fe400078e02ff */
[----:B-1----:R-:W3:Y:S04]  /*17650*/  LDL.LU.64 R70, [R1+0x45e8] ;  /* 0x0045e80001467983 */ /* 0x002ee80000300a00 */
[----:B------:R1:W-:Y:S04]  /*17660*/  STL.64 [R1+0xcd8], R76 ;  /* 0x000cd84c01007387 */ /* 0x0003e80000100a00 */
[----:B0-----:R-:W3:Y:S04]  /*17670*/  LDL.LU.64 R78, [R1+0x45e0] ;  /* 0x0045e000014e7983 */ /* 0x001ee80000300a00 */
[----:B------:R-:W-:Y:S01]  /*17680*/  STL.64 [R1+0xcd0], R74 ;  /* 0x000cd04a01007387 */ /* 0x000fe20000100a00 */
[----:B------:R-:W-:-:S02]  /*17690*/  PRMT R68, RZ, 0x7610, R68 ;  /* 0x00007610ff447816 */ /* 0x000fc40000000044 */
[----:B------:R-:W-:Y:S01]  /*176a0*/  PRMT R69, RZ, 0x7610, R69 ;  /* 0x00007610ff457816 */ /* 0x000fe20000000045 */
[----:B-1----:R-:W-:-:S05]  /*176b0*/  IMAD.WIDE R76, R2, 0x2, R84 ;  /* 0x00000002024c7825 */ /* 0x002fca00078e0254 */
[----:B------:R-:W3:Y:S04]  /*176c0*/  @!P0 LDG.E.U16 R69, desc[UR6][R76.64] ;  /* 0x000000064c458981 */ /* 0x000ee8000c1e1500 */
[----:B----4-:R-:W-:Y:S04]  /*176d0*/  STL [R1+0x2830], R80 ;  /* 0x0028305001007387 */ /* 0x010fe80000100800 */
[----:B--2---:R-:W-:Y:S04]  /*176e0*/  STL [R1+0x2834], R81 ;  /* 0x0028345101007387 */ /* 0x004fe80000100800 */
[----:B------:R-:W-:Y:S04]  /*176f0*/  STL [R1+0x2998], R72 ;  /* 0x0029984801007387 */ /* 0x000fe80000100800 */
[----:B---3--:R0:W-:Y:S02]  /*17700*/  STL [R1+0x282c], R73 ;  /* 0x00282c4901007387 */ /* 0x0081e40000100800 */
[----:B0-----:R-:W-:-:S05]  /*17710*/  IMAD.WIDE R72, R2, 0x2, R82 ;  /* 0x0000000202487825 */ /* 0x001fca00078e0252 */
[----:B------:R0:W2:Y:S01]  /*17720*/  @!P0 LDG.E.U16 R68, desc[UR6][R72.64] ;  /* 0x0000000648448981 */ /* 0x0000a2000c1e1500 */
[----:B------:R-:W-:Y:S01]  /*17730*/  PRMT R91, RZ, 0x7610, R91 ;  /* 0x00007610ff5b7816 */ /* 0x000fe2000000005b */
[----:B------:R-:W-:Y:S01]  /*17740*/  IMAD.WIDE R74, R2, 0x2, R88 ;  /* 0x00000002024a7825 */ /* 0x000fe200078e0258 */
[----:B------:R-:W-:-:S03]  /*17750*/  PRMT R79, RZ, 0x7610, R79 ;  /* 0x00007610ff4f7816 */ /* 0x000fc6000000004f */
[----:B------:R-:W-:Y:S01]  /*17760*/  IMAD.WIDE R80, R2, 0x2, R86 ;  /* 0x0000000202507825 */ /* 0x000fe200078e0256 */
[----:B------:R1:W-:Y:S03]  /*17770*/  STL.64 [R1+0xca8], R74 ;  /* 0x000ca84a01007387 */ /* 0x0003e60000100a00 */
[----:B------:R-:W-:Y:S01]  /*17780*/  VIADD R2, R5, 0xffffff4a ;  /* 0xffffff4a05027836 */ /* 0x000fe20000000000 */
[----:B------:R-:W-:Y:S04]  /*17790*/  STL.64 [R1+0xca0], R80 ;  /* 0x000ca05001007387 */ /* 0x000fe80000100a00 */
[----:B------:R-:W3:Y:S04]  /*177a0*/  @!P0 LDG.E.U16 R91, desc[UR6][R74.64] ;  /* 0x000000064a5b8981 */ /* 0x000ee8000c1e1500 */
[----:B------:R4:W3:Y:S01]  /*177b0*/  @!P0 LDG.E.U16 R79, desc[UR6][R80.64] ;  /* 0x00000006504f8981 */ /* 0x0008e2000c1e1500 */
[----:B------:R-:W-:Y:S01]  /*177c0*/  ISETP.GE.U32.AND P0, PT, R2, 0x7ffffe4b, PT ;  /* 0x7ffffe4b0200780c */ /* 0x000fe20003f06070 */
[----:B------:R-:W-:-:S02]  /*177d0*/  IMAD R2, R92, 0xb2, RZ ;  /* 0x000000b25c027824 */ /* 0x000fc400078e02ff */
[----:B-1----:R-:W3:Y:S01]  /*177e0*/  LDL.LU.64 R74, [R1+0x45d8] ;  /* 0x0045d800014a7983 */ /* 0x002ee20000300a00 */
[----:B------:R-:W-:-:S03]  /*177f0*/  PRMT R66, RZ, 0x7610, R66 ;  /* 0x00007610ff427816 */ /* 0x000fc60000000042 */
[----:B------:R-:W-:Y:S01]  /*17800*/  STL.64 [R1+0xc98], R76 ;  /* 0x000c984c01007387 */ /* 0x000fe20000100a00 */
[----:B------:R-:W-:-:S03]  /*17810*/  PRMT R67, RZ, 0x7610, R67 ;  /* 0x00007610ff437816 */ /* 0x000fc60000000043 */
[----:B------:R0:W-:Y:S02]  /*17820*/  STL.64 [R1+0xc90], R72 ;  /* 0x000c904801007387 */ /* 0x0001e40000100a00 */
[----:B0-----:R-:W-:-:S05]  /*17830*/  IMAD.WIDE R72, R2, 0x2, R84 ;  /* 0x0000000202487825 */ /* 0x001fca00078e0254 */
[----:B------:R-:W3:Y:S04]  /*17840*/  @!P2 LDG.E.U16 R67, desc[UR6][R72.64] ;  /* 0x000000064843a981 */ /* 0x000ee8000c1e1500 */
[----:B--2---:R-:W-:Y:S04]  /*17850*/  STL [R1+0x218], R68 ;  /* 0x0002184401007387 */ /* 0x004fe80000100800 */
[----:B------:R0:W-:Y:S02]  /*17860*/  STL [R1+0x21c], R69 ;  /* 0x00021c4501007387 */ /* 0x0001e40000100800 */
[----:B0-----:R-:W-:-:S05]  /*17870*/  IMAD.WIDE R68, R2, 0x2, R82 ;  /* 0x0000000202447825 */ /* 0x001fca00078e0252 */
[----:B------:R0:W2:Y:S01]  /*17880*/  @!P2 LDG.E.U16 R66, desc[UR6][R68.64] ;  /* 0x000000064442a981 */ /* 0x0000a2000c1e1500 */
[----:B----4-:R-:W-:Y:S01]  /*17890*/  IMAD.WIDE R80, R2, 0x2, R88 ;  /* 0x0000000202507825 */ /* 0x010fe200078e0258 */
[----:B------:R-:W-:-:S03]  /*178a0*/  PRMT R78, RZ, 0x7610, R78 ;  /* 0x00007610ff4e7816 */ /* 0x000fc6000000004e */
[----:B------:R-:W-:Y:S01]  /*178b0*/  IMAD.WIDE R76, R2, 0x2, R86 ;  /* 0x00000002024c7825 */ /* 0x000fe200078e0256 */
[----:B---3--:R-:W-:Y:S01]  /*178c0*/  PRMT R75, RZ, 0x7610, R75 ;  /* 0x00007610ff4b7816 */ /* 0x008fe2000000004b */
[----:B------:R-:W-:Y:S02]  /*178d0*/  STL.64 [R1+0xc88], R80 ;  /* 0x000c885001007387 */ /* 0x000fe40000100a00 */
[----:B------:R-:W-:Y:S02]  /*178e0*/  VIADD R2, R5, 0xffffff00 ;  /* 0xffffff0005027836 */ /* 0x000fe40000000000 */
[----:B------:R-:W-:Y:S04]  /*178f0*/  STL.64 [R1+0xc80], R76 ;  /* 0x000c804c01007387 */ /* 0x000fe80000100a00 */
[----:B------:R-:W3:Y:S04]  /*17900*/  @!P2 LDG.E.U16 R78, desc[UR6][R80.64] ;  /* 0x00000006504ea981 */ /* 0x000ee8000c1e1500 */
[----:B------:R-:W-:Y:S04]  /*17910*/  STL.64 [R1+0xc78], R72 ;  /* 0x000c784801007387 */ /* 0x000fe80000100a00 */
[----:B------:R1:W4:Y:S01]  /*17920*/  @!P2 LDG.E.U16 R75, desc[UR6][R76.64] ;  /* 0x000000064c4ba981 */ /* 0x000322000c1e1500 */
[----:B------:R-:W-:Y:S01]  /*17930*/  ISETP.GE.U32.AND P2, PT, R2, 0x7ffffe01, PT ;  /* 0x7ffffe010200780c */ /* 0x000fe20003f46070 */
[----:B------:R-:W-:-:S02]  /*17940*/  IMAD R2, R92, 0xb3, RZ ;  /* 0x000000b35c027824 */ /* 0x000fc400078e02ff */
[----:B------:R0:W-:Y:S01]  /*17950*/  STL.64 [R1+0xc70], R68 ;  /* 0x000c704401007387 */ /* 0x0001e20000100a00 */
[----:B------:R-:W-:-:S03]  /*17960*/  PRMT R60, RZ, 0x7610, R60 ;  /* 0x00007610ff3c7816 */ /* 0x000fc6000000003c */
[----:B------:R-:W-:Y:S01]  /*17970*/  STL [R1+0x224], R91 ;  /* 0x0002245b01007387 */ /* 0x000fe20000100800 */
[----:B------:R-:W-:-:S03]  /*17980*/  PRMT R61, RZ, 0x7610, R61 ;  /* 0x00007610ff3d7816 */ /* 0x000fc6000000003d */
[----:B------:R-:W-:Y:S01]  /*17990*/  STL [R1+0x220], R79 ;  /* 0x0002204f01007387 */ /* 0x000fe20000100800 */
[----:B0-----:R-:W-:-:S05]  /*179a0*/  IMAD.WIDE R68, R2, 0x2, R84 ;  /* 0x0000000202447825 */ /* 0x001fca00078e0254 */
[----:B------:R-:W3:Y:S04]  /*179b0*/  @!P3 LDG.E.U16 R61, desc[UR6][R68.64] ;  /* 0x00000006443db981 */ /* 0x000ee8000c1e1500 */
[----:B--2---:R-:W-:Y:S04]  /*179c0*/  STL [R1+0x9d4], R66 ;  /* 0x0009d44201007387 */ /* 0x004fe80000100800 */
[----:B------:R0:W-:Y:S02]  /*179d0*/  STL [R1+0xbf0], R67 ;  /* 0x000bf04301007387 */ /* 0x0001e40000100800 */
[----:B0-----:R-:W-:-:S05]  /*179e0*/  IMAD.WIDE R66, R2, 0x2, R82 ;  /* 0x0000000202427825 */ /* 0x001fca00078e0252 */
[----:B------:R-:W2:Y:S01]  /*179f0*/  @!P3 LDG.E.U16 R60, desc[UR6][R66.64] ;  /* 0x00000006423cb981 */ /* 0x000ea2000c1e1500 */
[----:B------:R-:W-:Y:S01]  /*17a00*/  PRMT R74, RZ, 0x7610, R74 ;  /* 0x00007610ff4a7816 */ /* 0x000fe2000000004a */
[----:B-1----:R-:W-:Y:S01]  /*17a10*/  IMAD.WIDE R76, R2, 0x2, R88 ;  /* 0x00000002024c7825 */ /* 0x002fe200078e0258 */
[----:B------:R-:W-:-:S03]  /*17a20*/  PRMT R71, RZ, 0x7610, R71 ;  /* 0x00007610ff477816 */ /* 0x000fc60000000047 */
[----:B------:R-:W-:Y:S01]  /*17a30*/  IMAD.WIDE R72, R2, 0x2, R86 ;  /* 0x0000000202487825 */ /* 0x000fe200078e0256 */
[----:B------:R-:W2:Y:S03]  /*17a40*/  @!P3 LDG.E.U16 R74, desc[UR6][R76.64] ;  /* 0x000000064c4ab981 */ /* 0x000ea6000c1e1500 */
[----:B------:R-:W-:Y:S01]  /*17a50*/  VIADD R2, R5, 0xffffff06 ;  /* 0xffffff0605027836 */ /* 0x000fe20000000000 */
[----:B------:R0:W2:Y:S04]  /*17a60*/  @!P3 LDG.E.U16 R71, desc[UR6][R72.64] ;  /* 0x000000064847b981 */ /* 0x0000a8000c1e1500 */
[----:B------:R-:W-:Y:S01]  /*17a70*/  ISETP.GE.U32.AND P3, PT, R2, 0x7ffffe07, PT ;  /* 0x7ffffe070200780c */ /* 0x000fe20003f66070 */
[----:B------:R-:W-:Y:S01]  /*17a80*/  IMAD R2, R92, 0xb4, RZ ;  /* 0x000000b45c027824 */ /* 0x000fe200078e02ff */
[----:B------:R-:W-:Y:S01]  /*17a90*/  STL.64 [R1+0xc68], R76 ;  /* 0x000c684c01007387 */ /* 0x000fe20000100a00 */
[----:B------:R-:W-:-:S03]  /*17aa0*/  PRMT R70, RZ, 0x7610, R70 ;  /* 0x00007610ff467816 */ /* 0x000fc60000000046 */
[----:B------:R0:W-:Y:S02]  /*17ab0*/  STL.64 [R1+0xc60], R72 ;  /* 0x000c604801007387 */ /* 0x0001e40000100a00 */
[----:B0-----:R-:W-:-:S05]  /*17ac0*/  IMAD.WIDE R72, R2, 0x2, R88 ;  /* 0x0000000202487825 */ /* 0x001fca00078e0258 */
[----:B------:R-:W2:Y:S04]  /*17ad0*/  @!P5 LDG.E.U16 R70, desc[UR6][R72.64] ;  /* 0x000000064846d981 */ /* 0x000ea8000c1e1500 */
[----:B------:R0:W-:Y:S04]  /*17ae0*/  STL.64 [R1+0xc58], R68 ;  /* 0x000c584401007387 */ /* 0x0001e80000100a00 */
[----:B------:R1:W-:Y:S01]  /*17af0*/  STL.64 [R1+0xc50], R66 ;  /* 0x000c504201007387 */ /* 0x0003e20000100a00 */
[----:B------:R-:W-:-:S03]  /*17b00*/  PRMT R4, RZ, 0x7610, R4 ;  /* 0x00007610ff047816 */ /* 0x000fc60000000004 */
[----:B---3--:R-:W-:Y:S04]  /*17b10*/  STL [R1+0x22b0], R78 ;  /* 0x0022b04e01007387 */ /* 0x008fe80000100800 */
[----:B----4-:R-:W-:Y:S01]  /*17b20*/  STL [R1+0xbf4], R75 ;  /* 0x000bf44b01007387 */ /* 0x010fe20000100800 */
[----:B------:R-:W-:Y:S01]  /*17b30*/  PRMT R63, RZ, 0x7610, R63 ;  /* 0x00007610ff3f7816 */ /* 0x000fe2000000003f */
[----:B0-----:R-:W-:Y:S01]  /*17b40*/  IMAD.WIDE R68, R2, 0x2, R86 ;  /* 0x0000000202447825 */ /* 0x001fe200078e0256 */
[----:B------:R-:W-:-:S03]  /*17b50*/  PRMT R62, RZ, 0x7610, R62 ;  /* 0x00007610ff3e7816 */ /* 0x000fc6000000003e */
[C---:B-1----:R-:W-:Y:S01]  /*17b60*/  IMAD.WIDE R66, R2.reuse, 0x2, R84 ;  /* 0x0000000202427825 */ /* 0x042fe200078e0254 */
[----:B------:R-:W3:Y:S04]  /*17b70*/  @!P5 LDG.E.U16 R63, desc[UR6][R68.64] ;  /* 0x00000006443fd981 */ /* 0x000ee8000c1e1500 */
[----:B------:R-:W4:Y:S04]  /*17b80*/  @!P5 LDG.E.U16 R62, desc[UR6][R66.64] ;  /* 0x00000006423ed981 */ /* 0x000f28000c1e1500 */
[----:B--2---:R-:W-:Y:S04]  /*17b90*/  STL [R1+0x234c], R60 ;  /* 0x00234c3c01007387 */ /* 0x004fe80000100800 */
[----:B------:R0:W-:Y:S02]  /*17ba0*/  STL [R1+0x2350], R61 ;  /* 0x0023503d01007387 */ /* 0x0001e40000100800 */
[----:B0-----:R-:W-:-:S05]  /*17bb0*/  IMAD.WIDE R60, R2, 0x2, R82 ;  /* 0x00000002023c7825 */ /* 0x001fca00078e0252 */
[----:B------:R0:W2:Y:S01]  /*17bc0*/  @!P5 LDG.E.U16 R4, desc[UR6][R60.64] ;  /* 0x000000063c04d981 */ /* 0x0000a2000c1e1500 */
[----:B------:R-:W1:Y:S03]  /*17bd0*/  S2R R3, SR_TID.X ;  /* 0x0000000000037919 */ /* 0x000e660000002100 */
[----:B------:R-:W-:Y:S04]  /*17be0*/  STL.64 [R1+0xc48], R72 ;  /* 0x000c484801007387 */ /* 0x000fe80000100a00 */
[----:B------:R0:W-:Y:S04]  /*17bf0*/  STL.64 [R1+0xc40], R68 ;  /* 0x000c404401007387 */ /* 0x0001e80000100a00 */
[----:B------:R-:W-:Y:S04]  /*17c00*/  STL.64 [R1+0xc38], R66 ;  /* 0x000c384201007387 */ /* 0x000fe80000100a00 */
[----:B------:R-:W-:Y:S04]  /*17c10*/  STL.64 [R1+0xc30], R60 ;  /* 0x000c303c01007387 */ /* 0x000fe80000100a00 */
[----:B0-----:R-:W4:Y:S04]  /*17c20*/  LDL.LU R68, [R1+0x1d8] ;  /* 0x0001d80001447983 */ /* 0x001f280000300800 */
[----:B------:R-:W4:Y:S04]  /*17c30*/  LDL.LU R69, [R1+0x1d4] ;  /* 0x0001d40001457983 */ /* 0x000f280000300800 */
[----:B------:R0:W-:Y:S04]  /*17c40*/  STL [R1+0x2478], R70 ;  /* 0x0024784601007387 */ /* 0x0001e80000100800 */
[----:B0-----:R-:W4:Y:S04]  /*17c50*/  LDL.LU R70, [R1+0x1d0] ;  /* 0x0001d00001467983 */ /* 0x001f280000300800 */
[----:B------:R0:W-:Y:S04]  /*17c60*/  STL [R1+0x2354], R71 ;  /* 0x0023544701007387 */ /* 0x0001e80000100800 */
[----:B------:R1:W-:Y:S04]  /*17c70*/  STL [R1+0x2358], R74 ;  /* 0x0023584a01007387 */ /* 0x0003e80000100800 */
[----:B0-----:R-:W4:Y:S04]  /*17c80*/  LDL.LU R71, [R1+0x1c0] ;  /* 0x0001c00001477983 */ /* 0x001f280000300800 */
[----:B------:R-:W4:Y:S04]  /*17c90*/  LDL.LU R72, [R1+0x1bc] ;  /* 0x0001bc0001487983 */ /* 0x000f280000300800 */
[----:B------:R-:W4:Y:S04]  /*17ca0*/  LDL.LU R73, [R1+0x1b8] ;  /* 0x0001b80001497983 */ /* 0x000f280000300800 */
[----:B-1----:R-:W4:Y:S04]  /*17cb0*/  LDL.LU R74, [R1+0x1b4] ;  /* 0x0001b400014a7983 */ /* 0x002f280000300800 */
[----:B------:R-:W4:Y:S04]  /*17cc0*/  LDL.LU R75, [R1+0x1b0] ;  /* 0x0001b000014b7983 */ /* 0x000f280000300800 */
[----:B------:R-:W4:Y:S04]  /*17cd0*/  LDL.LU R76, [R1+0x19c] ;  /* 0x00019c00014c7983 */ /* 0x000f280000300800 */
[----:B------:R-:W4:Y:S04]  /*17ce0*/  LDL.LU R77, [R1+0x198] ;  /* 0x00019800014d7983 */ /* 0x000f280000300800 */
[----:B------:R-:W4:Y:S04]  /*17cf0*/  LDL.LU R78, [R1+0x194] ;  /* 0x00019400014e7983 */ /* 0x000f280000300800 */
[----:B------:R-:W4:Y:S01]  /*17d00*/  LDL.LU R79, [R1+0x190] ;  /* 0x00019000014f7983 */ /* 0x000f220000300800 */
[----:B------:R-:W-:-:S03]  /*17d10*/  IMAD R92, R92, 0xb5, RZ ;  /* 0x000000b55c5c7824 */ /* 0x000fc600078e02ff */
[----:B------:R-:W4:Y:S04]  /*17d20*/  LDL.LU R80, [R1+0x88] ;  /* 0x0000880001507983 */ /* 0x000f280000300800 */
[----:B------:R-:W4:Y:S04]  /*17d30*/  LDL.LU R81, [R1+0x84] ;  /* 0x0000840001517983 */ /* 0x000f280000300800 */
[----:B------:R-:W4:Y:S01]  /*17d40*/  LDL.LU R91, [R1+0x80] ;  /* 0x00008000015b7983 */ /* 0x000f220000300800 */
[----:B------:R-:W-:Y:S01]  /*17d50*/  PRMT R64, RZ, 0x7610, R64 ;  /* 0x00007610ff407816 */ /* 0x000fe20000000040 */
[----:B------:R-:W-:Y:S01]  /*17d60*/  IMAD.WIDE R60, R92, 0x2, R88 ;  /* 0x000000025c3c7825 */ /* 0x000fe200078e0258 */
[----:B------:R-:W-:-:S04]  /*17d70*/  PRMT R65, RZ, 0x7610, R65 ;  /* 0x00007610ff417816 */ /* 0x000fc80000000041 */
[----:B------:R-:W4:Y:S01]  /*17d80*/  @!P0 LDG.E.U16 R64, desc[UR6][R60.64] ;  /* 0x000000063c408981 */ /* 0x000f22000c1e1500 */
[C---:B------:R-:W-:Y:S01]  /*17d90*/  VIADD R2, R5.reuse, 0xffffff49 ;  /* 0xffffff4905027836 */ /* 0x040fe20000000000 */
[----:B------:R-:W-:Y:S01]  /*17da0*/  PRMT R93, RZ, 0x7610, R93 ;  /* 0x00007610ff5d7816 */ /* 0x000fe2000000005d */
[C---:B------:R-:W-:Y:S01]  /*17db0*/  VIADD R67, R5.reuse, 0xffffff48 ;  /* 0xffffff4805437836 */ /* 0x040fe20000000000 */
[----:B------:R-:W-:Y:S01]  /*17dc0*/  PRMT R90, RZ, 0x7610, R90 ;  /* 0x00007610ff5a7816 */ /* 0x000fe2000000005a */
[----:B------:R-:W-:Y:S01]  /*17dd0*/  VIADD R66, R5, 0xffffff46 ;  /* 0xffffff4605427836 */ /* 0x000fe20000000000 */
[----:B------:R-:W-:Y:S01]  /*17de0*/  ISETP.GE.U32.AND P5, PT, R2, 0x7ffffe4a, PT ;  /* 0x7ffffe4a0200780c */ /* 0x000fe20003fa6070 */
[----:B--2---:R0:W-:Y:S04]  /*17df0*/  STL [R1+0x246c], R4 ;  /* 0x00246c0401007387 */ /* 0x0041e80000100800 */
[----:B------:R-:W-:Y:S01]  /*17e00*/  STL [R1+0x451c], R5 ;  /* 0x00451c0501007387 */ /* 0x000fe20000100800 */
[----:B0-----:R-:W-:-:S03]  /*17e10*/  LOP3.LUT R4, R3, 0x40, RZ, 0xc0, !PT ;  /* 0x0000004003047812 */ /* 0x001fc600078ec0ff */
[----:B---3--:R-:W-:Y:S01]  /*17e20*/  STL [R1+0x2474], R63 ;  /* 0x0024743f01007387 */ /* 0x008fe20000100800 */
[----:B------:R-:W-:-:S03]  /*17e30*/  IMAD.SHL.U32 R3, R3, 0x2, RZ ;  /* 0x0000000203037824 */ /* 0x000fc600078e00ff */
[----:B------:R-:W-:Y:S04]  /*17e40*/  STL [R1+0x42a0], R4 ;  /* 0x0042a00401007387 */ /* 0x000fe80000100800 */
[----:B----4-:R0:W-:Y:S01]  /*17e50*/  STL [R1+0x2470], R62 ;  /* 0x0024703e01007387 */ /* 0x0101e20000100800 */
[----:B------:R-:W-:Y:S01]  /*17e60*/  LOP3.LUT R3, R3, 0x7e, RZ, 0xc0, !PT ;  /* 0x0000007e03037812 */ /* 0x000fe200078ec0ff */
[----:B0-----:R-:W-:Y:S02]  /*17e70*/  IMAD.WIDE R62, R92, 0x2, R86 ;  /* 0x000000025c3e7825 */ /* 0x001fe400078e0256 */
[----:B------:R0:W-:Y:S04]  /*17e80*/  STL [R1+0x4520], R4 ;  /* 0x0045200401007387 */ /* 0x0001e80000100800 */
[----:B------:R-:W2:Y:S04]  /*17e90*/  @!P0 LDG.E.U16 R65, desc[UR6][R62.64] ;  /* 0x000000063e418981 */ /* 0x000ea8000c1e1500 */
[----:B------:R-:W-:Y:S04]  /*17ea0*/  STL [R1+0x429c], R3 ;  /* 0x00429c0301007387 */ /* 0x000fe80000100800 */
[----:B------:R-:W-:Y:S01]  /*17eb0*/  STL [R1+0x4524], R3 ;  /* 0x0045240301007387 */ /* 0x000fe20000100800 */
[----:B------:R-:W-:-:S03]  /*17ec0*/  IMAD R2, R4, 0x200, R3 ;  /* 0x0000020004027824 */ /* 0x000fc600078e0203 */
[----:B------:R-:W-:Y:S01]  /*17ed0*/  STL [R1+0x452c], R88 ;  /* 0x00452c5801007387 */ /* 0x000fe20000100800 */
[----:B0-----:R-:W-:-:S03]  /*17ee0*/  IMAD.WIDE R4, R92, 0x2, R82 ;  /* 0x000000025c047825 */ /* 0x001fc600078e0252 */
[----:B------:R0:W-:Y:S04]  /*17ef0*/  STL [R1+0x4528], R89 ;  /* 0x0045285901007387 */ /* 0x0001e80000100800 */
[----:B------:R-:W3:Y:S01]  /*17f00*/  @!P0 LDG.E.U16 R90, desc[UR6][R4.64] ;  /* 0x00000006045a8981 */ /* 0x000ee2000c1e1500 */
[----:B0-----:R-:W-:-:S05]  /*17f10*/  IMAD.WIDE R88, R92, 0x2, R84 ;  /* 0x000000025c587825 */ /* 0x001fca00078e0254 */
[----:B------:R-:W4:Y:S01]  /*17f20*/  @!P0 LDG.E.U16 R93, desc[UR6][R88.64] ;  /* 0x00000006585d8981 */ /* 0x000f22000c1e1500 */
[----:B------:R-:W-:-:S04]  /*17f30*/  @!UP0 UIADD3 UR8, UPT, UPT, -UR8, 0x100000, URZ ;  /* 0x0010000008088890 */ /* 0x000fc8000fffe1ff */
[----:B------:R-:W-:Y:S02]  /*17f40*/  @!UP0 USHF.L.U32 UR9, UR8, 0xb, URZ ;  /* 0x0000000b08098899 */ /* 0x000fe400080006ff */
[----:B------:R-:W-:Y:S01]  /*17f50*/  @!UP0 USHF.L.U32 UR8, UR8, 0x1, URZ ;  /* 0x0000000108088899 */ /* 0x000fe200080006ff */
[----:B------:R0:W-:Y:S04]  /*17f60*/  STL.64 [R1+0xc28], R60 ;  /* 0x000c283c01007387 */ /* 0x0001e80000100a00 */
[----:B------:R-:W-:Y:S04]  /*17f70*/  STL [R1+0x4534], R86 ;  /* 0x0045345601007387 */ /* 0x000fe80000100800 */
[----:B------:R-:W-:Y:S04]  /*17f80*/  STL [R1+0x4530], R87 ;  /* 0x0045305701007387 */ /* 0x000fe80000100800 */
[----:B------:R-:W-:Y:S04]  /*17f90*/  STL.64 [R1+0xc20], R62 ;  /* 0x000c203e01007387 */ /* 0x000fe80000100a00 */
[----:B------:R-:W-:Y:S04]  /*17fa0*/  STL [R1+0x453c], R84 ;  /* 0x00453c5401007387 */ /* 0x000fe80000100800 */
[----:B------:R-:W-:Y:S04]  /*17fb0*/  STL [R1+0x4538], R85 ;  /* 0x0045385501007387 */ /* 0x000fe80000100800 */
[----:B------:R-:W-:Y:S01]  /*17fc0*/  STL.64 [R1+0xc18], R88 ;  /* 0x000c185801007387 */ /* 0x000fe20000100a00 */
[----:B------:R-:W-:-:S03]  /*17fd0*/  VOTEU.ALL UP0, P1 ;  /* 0x0000000000ff7886 */ /* 0x000fc60000800000 */
[----:B------:R-:W-:Y:S01]  /*17fe0*/  STL.64 [R1+0x4508], R82 ;  /* 0x0045085201007387 */ /* 0x000fe20000100a00 */
[----:B------:R-:W-:Y:S01]  /*17ff0*/  ISETP.GE.U32.AND P6, PT, R66, 0x7ffffe47, PT ;  /* 0x7ffffe474200780c */ /* 0x000fe20003fc6070 */
[----:B------:R1:W1:Y:S02]  /*18000*/  @!UP0 SYNCS.EXCH.64 URZ, [UR76+0x90008], UR8 ;  /* 0x090008084cff85b2 */ /* 0x0002640008000100 */
[----:B0-----:R-:W3:Y:S04]  /*18010*/  LDL.LU.64 R60, [R1+0x45d0] ;  /* 0x0045d000013c7983 */ /* 0x001ee80000300a00 */
[----:B------:R0:W-:Y:S01]  /*18020*/  STL [R1+0x25c8], R64 ;  /* 0x0025c84001007387 */ /* 0x0001e20000100800 */
[----:B------:R-:W-:-:S03]  /*18030*/  ISETP.GE.U32.AND P0, PT, R67, 0x7ffffe49, PT ;  /* 0x7ffffe494300780c */ /* 0x000fc60003f06070 */
[----:B------:R-:W-:Y:S04]  /*18040*/  STS.U16 [R2+UR76], R68 ;  /* 0x0000004402007988 */ /* 0x000fe8000800044c */
[----:B0-----:R-:W3:Y:S04]  /*18050*/  LDL.LU R64, [R1+0x45c8] ;  /* 0x0045c80001407983 */ /* 0x001ee80000300800 */
[----:B------:R-:W-:Y:S04]  /*18060*/  STL.64 [R1+0xc10], R4 ;  /* 0x000c100401007387 */ /* 0x000fe80000100a00 */
[----:B------:R-:W3:Y:S04]  /*18070*/  LDL.LU.64 R62, [R1+0x45c0] ;  /* 0x0045c000013e7983 */ /* 0x000ee80000300a00 */
[----:B------:R-:W-:Y:S04]  /*18080*/  STS.U16 [R2+UR76+0x10000], R69 ;  /* 0x0100004502007988 */ /* 0x000fe8000800044c */
        /* <DEDUP_REMOVED lines=13> */
[----:B--2---:R0:W-:Y:S04]  /*18160*/  STL [R1+0x25c4], R65 ;  /* 0x0025c44101007387 */ /* 0x0041e80000100800 */
[----:B0-----:R-:W2:Y:S04]  /*18170*/  LDL.LU R65, [R1+0x45b8] ;  /* 0x0045b80001417983 */ /* 0x001ea80000300800 */
[----:B------:R-:W2:Y:S04]  /*18180*/  LDL.LU R66, [R1+0x7c] ;  /* 0x00007c0001427983 */ /* 0x000ea80000300800 */
        /* <DEDUP_REMOVED lines=11> */
[----:B----4-:R-:W-:Y:S04]  /*18240*/  STL [R1+0x25c0], R93 ;  /* 0x0025c05d01007387 */ /* 0x010fe80000100800 */
[----:B------:R-:W4:Y:S04]  /*18250*/  LDL.LU R78, [R1+0x4c] ;  /* 0x00004c00014e7983 */ /* 0x000f280000300800 */
[----:B---3--:R0:W-:Y:S04]  /*18260*/  STL [R1+0x25bc], R90 ;  /* 0x0025bc5a01007387 */ /* 0x0081e80000100800 */
[----:B------:R-:W3:Y:S04]  /*18270*/  LDL.LU R79, [R1+0x48] ;  /* 0x00004800014f7983 */ /* 0x000ee80000300800 */
        /* <DEDUP_REMOVED lines=15> */
[----:B0-----:R-:W3:Y:S04]  /*18370*/  LDL.LU R90, [R1+0x8] ;  /* 0x00000800015a7983 */ /* 0x001ee80000300800 */
[----:B------:R-:W3:Y:S04]  /*18380*/  LDL.LU R93, [R1+0x4] ;  /* 0x00000400015d7983 */ /* 0x000ee80000300800 */
[----:B--2---:R0:W-:Y:S04]  /*18390*/  STS.U16 [R2+UR76+0x30c00], R66 ;  /* 0x030c004202007988 */ /* 0x0041e8000800044c */
[----:B------:R2:W-:Y:S04]  /*183a0*/  STS.U16 [R2+UR76+0x1000], R67 ;  /* 0x0010004302007988 */ /* 0x0005e8000800044c */
[----:B------:R1:W-:Y:S04]  /*183b0*/  STS.U16 [R2+UR76+0x11000], R68 ;  /* 0x0110004402007988 */ /* 0x0003e8000800044c */
[----:B0-----:R-:W3:Y:S04]  /*183c0*/  LDL.LU R66, [R1+0x45b4] ;  /* 0x0045b40001427983 */ /* 0x001ee80000300800 */
[----:B--2---:R-:W2:Y:S04]  /*183d0*/  LDL.LU R67, [R1+0x45b0] ;  /* 0x0045b00001437983 */ /* 0x004ea80000300800 */
[----:B-1----:R-:W2:Y:S04]  /*183e0*/  LDL.LU R68, [R1+0x45ac] ;  /* 0x0045ac0001447983 */ /* 0x002ea80000300800 */
[----:B------:R0:W-:Y:S04]  /*183f0*/  STS.U16 [R2+UR76+0x21000], R69 ;  /* 0x0210004502007988 */ /* 0x0001e8000800044c */
[----:B------:R1:W-:Y:S04]  /*18400*/  STS.U16 [R2+UR76+0x31000], R70 ;  /* 0x0310004602007988 */ /* 0x0003e8000800044c */
[----:B------:R1:W-:Y:S04]  /*18410*/  STS.U16 [R2+UR76+0x1400], R71 ;  /* 0x0014004702007988 */ /* 0x0003e8000800044c */
[----:B0-----:R-:W2:Y:S04]  /*18420*/  LDL.LU R69, [R1+0x45a8] ;  /* 0x0045a80001457983 */ /* 0x001ea80000300800 */
[----:B-1----:R-:W2:Y:S04]  /*18430*/  LDL.LU R70, [R1+0x45a4] ;  /* 0x0045a40001467983 */ /* 0x002ea80000300800 */
[----:B------:R-:W2:Y:S04]  /*18440*/  LDL.LU R71, [R1+0x45a0] ;  /* 0x0045a00001477983 */ /* 0x000ea80000300800 */
[----:B------:R0:W-:Y:S04]  /*18450*/  STS.U16 [R2+UR76+0x11400], R72 ;  /* 0x0114004802007988 */ /* 0x0001e8000800044c */
[----:B------:R1:W-:Y:S04]  /*18460*/  STS.U16 [R2+UR76+0x21400], R73 ;  /* 0x0214004902007988 */ /* 0x0003e8000800044c */
[----:B------:R4:W-:Y:S04]  /*18470*/  STS.U16 [R2+UR76+0x31400], R74 ;  /* 0x0314004a02007988 */ /* 0x0009e8000800044c */
[----:B0-----:R-:W2:Y:S04]  /*18480*/  LDL.LU R72, [R1+0x459c] ;  /* 0x00459c0001487983 */ /* 0x001ea80000300800 */
[----:B-1----:R-:W2:Y:S04]  /*18490*/  LDL.LU R73, [R1+0x4598] ;  /* 0x0045980001497983 */ /* 0x002ea80000300800 */
[----:B----4-:R-:W4:Y:S04]  /*184a0*/  LDL.LU R74, [R1+0x4594] ;  /* 0x00459400014a7983 */ /* 0x010f280000300800 */
[----:B------:R0:W-:Y:S04]  /*184b0*/  STS.U16 [R2+UR76+0x1800], R75 ;  /* 0x0018004b02007988 */ /* 0x0001e8000800044c */
[----:B------:R1:W-:Y:S04]  /*184c0*/  STS.U16 [R2+UR76+0x11800], R76 ;  /* 0x0118004c02007988 */ /* 0x0003e8000800044c */
[----:B------:R1:W-:Y:S04]  /*184d0*/  STS.U16 [R2+UR76+0x21800], R77 ;  /* 0x0218004d02007988 */ /* 0x0003e8000800044c */
[----:B0-----:R-:W4:Y:S04]  /*184e0*/  LDL.LU R75, [R1+0x4590] ;  /* 0x00459000014b7983 */ /* 0x001f280000300800 */
[----:B-1----:R-:W4:Y:S04]  /*184f0*/  LDL.LU R76, [R1+0x458c] ;  /* 0x00458c00014c7983 */ /* 0x002f280000300800 */
[----:B------:R-:W4:Y:S04]  /*18500*/  LDL.LU R77, [R1+0x4588] ;  /* 0x00458800014d7983 */ /* 0x000f280000300800 */
[----:B------:R0:W-:Y:S04]  /*18510*/  STS.U16 [R2+UR76+0x31800], R78 ;  /* 0x0318004e02007988 */ /* 0x0001e8000800044c */
[----:B---3--:R1:W-:Y:S04]  /*18520*/  STS.U16 [R2+UR76+0x1c00], R79 ;  /* 0x001c004f02007988 */ /* 0x0083e8000800044c */
[----:B------:R3:W-:Y:S04]  /*18530*/  STS.U16 [R2+UR76+0x11c00], R80 ;  /* 0x011c005002007988 */ /* 0x0007e8000800044c */
[----:B0-----:R-:W4:Y:S04]  /*18540*/  LDL.LU R78, [R1+0x4584] ;  /* 0x00458400014e7983 */ /* 0x001f280000300800 */
[----:B-1----:R-:W4:Y:S04]  /*18550*/  LDL.LU R79, [R1+0x4580] ;  /* 0x00458000014f7983 */ /* 0x002f280000300800 */
[----:B---3--:R-:W3:Y:S04]  /*18560*/  LDL.LU R80, [R1+0x457c] ;  /* 0x00457c0001507983 */ /* 0x008ee80000300800 */
[----:B------:R0:W-:Y:S04]  /*18570*/  STS.U16 [R2+UR76+0x21c00], R81 ;  /* 0x021c005102007988 */ /* 0x0001e8000800044c */
[----:B0-----:R-:W3:Y:S04]  /*18580*/  LDL.LU R81, [R1+0x4578] ;  /* 0x0045780001517983 */ /* 0x001ee80000300800 */
[----:B------:R0:W-:Y:S04]  /*18590*/  STS.U16 [R2+UR76+0x31c00], R91 ;  /* 0x031c005b02007988 */ /* 0x0001e8000800044c */
[----:B------:R1:W-:Y:S04]  /*185a0*/  STS.U16 [R2+UR76+0x32000], R84 ;  /* 0x0320005402007988 */ /* 0x0003e8000800044c */
[----:B------:R1:W-:Y:S04]  /*185b0*/  STS.U16 [R2+UR76+0x2400], R87 ;  /* 0x0024005702007988 */ /* 0x0003e8000800044c */
[----:B0-----:R-:W3:Y:S04]  /*185c0*/  LDL.LU R91, [R1+0x4574] ;  /* 0x00457400015b7983 */ /* 0x001ee80000300800 */
[----:B-1----:R-:W3:Y:S04]  /*185d0*/  LDL.LU R84, [R1+0x98] ;  /* 0x0000980001547983 */ /* 0x002ee80000300800 */
[----:B------:R0:W-:Y:S04]  /*185e0*/  STS.U16 [R2+UR76+0x12400], R86 ;  /* 0x0124005602007988 */ /* 0x0001e8000800044c */
[----:B------:R-:W3:Y:S04]  /*185f0*/  LDL.LU R87, [R1+0x94] ;  /* 0x0000940001577983 */ /* 0x000ee80000300800 */
[----:B------:R1:W-:Y:S04]  /*18600*/  STS.U16 [R2+UR76+0x22400], R89 ;  /* 0x0224005902007988 */ /* 0x0003e8000800044c */
[----:B0-----:R-:W3:Y:S04]  /*18610*/  LDL.LU R86, [R1+0x90] ;  /* 0x0000900001567983 */ /* 0x001ee80000300800 */
[----:B------:R0:W-:Y:S04]  /*18620*/  STS.U16 [R2+UR76+0x32400], R88 ;  /* 0x0324005802007988 */ /* 0x0001e8000800044c */
[----:B-1----:R-:W3:Y:S04]  /*18630*/  LDL.LU R89, [R1+0x8c] ;  /* 0x00008c0001597983 */ /* 0x002ee80000300800 */
[----:B------:R1:W-:Y:S04]  /*18640*/  STS.U16 [R2+UR76+0x2800], R3 ;  /* 0x0028000302007988 */ /* 0x0003e8000800044c */
[----:B0-----:R-:W3:Y:S04]  /*18650*/  LDL.LU R88, [R1+0x16c] ;  /* 0x00016c0001587983 */ /* 0x001ee80000300800 */
[----:B------:R0:W-:Y:S04]  /*18660*/  STS.U16 [R2+UR76+0x12800], R4 ;  /* 0x0128000402007988 */ /* 0x0001e8000800044c */
[----:B-1----:R-:W3:Y:S04]  /*18670*/  LDL.LU R3, [R1+0x168] ;  /* 0x0001680001037983 */ /* 0x002ee80000300800 */
[----:B------:R1:W-:Y:S04]  /*18680*/  STS.U16 [R2+UR76+0x22800], R5 ;  /* 0x0228000502007988 */ /* 0x0003e8000800044c */
[----:B0-----:R-:W3:Y:S04]  /*18690*/  LDL.LU R4, [R1+0x164] ;  /* 0x0001640001047983 */ /* 0x001ee80000300800 */
[----:B-1----:R-:W3:Y:S04]  /*186a0*/  LDL.LU R5, [R1+0x160] ;  /* 0x0001600001057983 */ /* 0x002ee80000300800 */
[----:B------:R0:W-:Y:S04]  /*186b0*/  STS.U16 [R2+UR76+0x32800], R92 ;  /* 0x0328005c02007988 */ /* 0x0001e8000800044c */
[----:B------:R1:W-:Y:S04]  /*186c0*/  STS.U16 [R2+UR76+0x2c00], R90 ;  /* 0x002c005a02007988 */ /* 0x0003e8000800044c */
[----:B------:R1:W-:Y:S04]  /*186d0*/  STS.U16 [R2+UR76+0x12c00], R93 ;  /* 0x012c005d02007988 */ /* 0x0003e8000800044c */
[----:B0-----:R-:W3:Y:S04]  /*186e0*/  LDL.LU R92, [R1+0x17c] ;  /* 0x00017c00015c7983 */ /* 0x001ee80000300800 */
[----:B-1----:R-:W3:Y:S04]  /*186f0*/  LDL.LU R90, [R1+0x178] ;  /* 0x00017800015a7983 */ /* 0x002ee80000300800 */
[----:B------:R-:W3:Y:S04]  /*18700*/  LDL.LU R93, [R1+0x174] ;  /* 0x00017400015d7983 */ /* 0x000ee80000300800 */
        /* <DEDUP_REMOVED lines=16> */
[----:B--2---:R-:W-:Y:S04]  /*18810*/  STS.U16 [R2+UR76+0x13c00], R67 ;  /* 0x013c004302007988 */ /* 0x004fe8000800044c */
[----:B------:R-:W-:Y:S04]  /*18820*/  STS.U16 [R2+UR76+0x3c00], R68 ;  /* 0x003c004402007988 */ /* 0x000fe8000800044c */
[----:B------:R-:W-:Y:S04]  /*18830*/  STS.U16 [R2+UR76+0x33800], R69 ;  /* 0x0338004502007988 */ /* 0x000fe8000800044c */
[----:B------:R-:W-:Y:S04]  /*18840*/  STS.U16 [R2+UR76+0x23800], R70 ;  /* 0x0238004602007988 */ /* 0x000fe8000800044c */
[----:B------:R-:W-:Y:S04]  /*18850*/  STS.U16 [R2+UR76+0x13800], R71 ;  /* 0x0138004702007988 */ /* 0x000fe8000800044c */
[----:B------:R-:W-:Y:S04]  /*18860*/  STS.U16 [R2+UR76+0x3800], R72 ;  /* 0x0038004802007988 */ /* 0x000fe8000800044c */
[----:B------:R-:W-:Y:S04]  /*18870*/  STS.U16 [R2+UR76+0x33400], R73 ;  /* 0x0334004902007988 */ /* 0x000fe8000800044c */
[----:B----4-:R-:W-:Y:S04]  /*18880*/  STS.U16 [R2+UR76+0x23400], R74 ;  /* 0x0234004a02007988 */ /* 0x010fe8000800044c */
[----:B---3--:R-:W-:Y:S04]  /*18890*/  STL.64 [R1+0x4390], R80 ;  /* 0x0043905001007387 */ /* 0x008fe80000100a00 */
        /* <DEDUP_REMOVED lines=29> */
[----:B------:R-:W-:Y:S04]  /*18a70*/  STL [R1+0x4550], R73 ;  /* 0x0045504901007387 */ /* 0x000fe80000100800 */
[----:B------:R-:W-:Y:S04]  /*18a80*/  STL [R1+0x4554], R72 ;  /* 0x0045544801007387 */ /* 0x000fe80000100800 */
[----:B------:R-:W-:Y:S04]  /*18a90*/  STL [R1+0x4558], R71 ;  /* 0x0045584701007387 */ /* 0x000fe80000100800 */
[----:B------:R-:W-:Y:S04]  /*18aa0*/  STL [R1+0x455c], R70 ;  /* 0x00455c4601007387 */ /* 0x000fe80000100800 */
[----:B------:R-:W-:Y:S04]  /*18ab0*/  STL.64 [R1+0x44b8], R68 ;  /* 0x0044b84401007387 */ /* 0x000fe80000100a00 */
[----:B------:R-:W-:Y:S04]  /*18ac0*/  STL.64 [R1+0x44d8], R68 ;  /* 0x0044d84401007387 */ /* 0x000fe80000100a00 */
[----:B------:R-:W-:Y:S04]  /*18ad0*/  STL.64 [R1+0x44f8], R68 ;  /* 0x0044f84401007387 */ /* 0x000fe80000100a00 */
[----:B------:R-:W-:Y:S04]  /*18ae0*/  STL [R1+0x4564], R68 ;  /* 0x0045644401007387 */ /* 0x000fe80000100800 */
[----:B------:R-:W-:Y:S04]  /*18af0*/  STL [R1+0x4560], R69 ;  /* 0x0045604501007387 */ /* 0x000fe80000100800 */
[----:B------:R-:W-:Y:S04]  /*18b00*/  STL [R1+0x4568], R67 ;  /* 0x0045684301007387 */ /* 0x000fe80000100800 */
[----:B------:R-:W-:Y:S04]  /*18b10*/  STL [R1+0x456c], R66 ;  /* 0x00456c4201007387 */ /* 0x000fe80000100800 */
[----:B------:R-:W-:Y:S04]  /*18b20*/  STL.64 [R1+0x4478], R64 ;  /* 0x0044784001007387 */ /* 0x000fe80000100a00 */
[----:B------:R-:W-:Y:S04]  /*18b30*/  STL.64 [R1+0x4498], R64 ;  /* 0x0044984001007387 */ /* 0x000fe80000100a00 */
[----:B------:R0:W-:Y:S04]  /*18b40*/  STL [R1+0x4570], R65 ;  /* 0x0045704101007387 */ /* 0x0001e80000100800 */
        /* <DEDUP_REMOVED lines=9> */
[----:B0-----:R-:W2:Y:S04]  /*18be0*/  LDL.LU R65, [R1+0x170] ;  /* 0x0001700001417983 */ /* 0x001ea80000300800 */
[----:B------:R-:W3:Y:S04]  /*18bf0*/  LDL.LU R66, [R1+0x18c] ;  /* 0x00018c0001427983 */ /* 0x000ee80000300800 */
[----:B------:R-:W4:Y:S04]  /*18c00*/  LDL.LU R67, [R1+0x188] ;  /* 0x0001880001437983 */ /* 0x000f280000300800 */
[----:B------:R-:W2:Y:S04]  /*18c10*/  LDL.LU R69, [R1+0x184] ;  /* 0x0001840001457983 */ /* 0x000ea80000300800 */
[----:B------:R-:W2:Y:S04]  /*18c20*/  LDL.LU R68, [R1+0x180] ;  /* 0x0001800001447983 */ /* 0x000ea80000300800 */
[----:B------:R-:W2:Y:S04]  /*18c30*/  LDL.LU R70, [R1+0x1e8] ;  /* 0x0001e80001467983 */ /* 0x000ea80000300800 */
[----:B------:R-:W2:Y:S04]  /*18c40*/  LDL.LU R71, [R1+0x1e4] ;  /* 0x0001e40001477983 */ /* 0x000ea80000300800 */
[----:B------:R-:W2:Y:S04]  /*18c50*/  LDL.LU R72, [R1+0x1e0] ;  /* 0x0001e00001487983 */ /* 0x000ea80000300800 */
[----:B------:R0:W-:Y:S04]  /*18c60*/  STS.U16 [R2+UR76+0x13400], R75 ;  /* 0x0134004b02007988 */ /* 0x0001e8000800044c */
[----:B------:R-:W2:Y:S04]  /*18c70*/  LDL.LU R73, [R1+0x1dc] ;  /* 0x0001dc0001497983 */ /* 0x000ea80000300800 */
[----:B------:R1:W-:Y:S04]  /*18c80*/  STS.U16 [R2+UR76+0x33000], R77 ;  /* 0x0330004d02007988 */ /* 0x0003e8000800044c */
[----:B0-----:R-:W2:Y:S04]  /*18c90*/  LDL.LU R75, [R1+0x1ac] ;  /* 0x0001ac00014b7983 */ /* 0x001ea80000300800 */
[----:B------:R-:W2:Y:S04]  /*18ca0*/  LDL.LU R74, [R1+0x1a8] ;  /* 0x0001a800014a7983 */ /* 0x000ea80000300800 */
[----:B------:R0:W-:Y:S04]  /*18cb0*/  STS.U16 [R2+UR76+0x3400], R76 ;  /* 0x0034004c02007988 */ /* 0x0001e8000800044c */
[----:B-1----:R-:W2:Y:S04]  /*18cc0*/  LDL.LU R77, [R1+0x1a4] ;  /* 0x0001a400014d7983 */ /* 0x002ea80000300800 */
[----:B------:R1:W-:Y:S04]  /*18cd0*/  STS.U16 [R2+UR76+0x23000], R78 ;  /* 0x0230004e02007988 */ /* 0x0003e8000800044c */
[----:B0-----:R-:W2:Y:S04]  /*18ce0*/  LDL.LU R76, [R1+0x1a0] ;  /* 0x0001a000014c7983 */ /* 0x001ea80000300800 */
        /* <DEDUP_REMOVED lines=8> */
[----:B------:R-:W3:Y:S01]  /*18d70*/  LDL.LU R82, [R1+0x12c] ;  /* 0x00012c0001527983 */ /* 0x000ee20000300800 */
[----:B-1----:R-:W-:-:S03]  /*18d80*/  LOP3.LUT R91, R2, 0x10, RZ, 0x3c, !PT ;  /* 0x00000010025b7812 */ /* 0x002fc600078e3cff */
[----:B------:R-:W4:Y:S04]  /*18d90*/  LDL.LU R83, [R1+0x128] ;  /* 0x0001280001537983 */ /* 0x000f280000300800 */
[----:B------:R0:W-:Y:S04]  /*18da0*/  STS.U16 [R2+UR76+0x7c00], R84 ;  /* 0x007c005402007988 */ /* 0x0001e8000800044c */
[----:B------:R-:W4:Y:S04]  /*18db0*/  LDL.LU R85, [R1+0x124] ;  /* 0x0001240001557983 */ /* 0x000f280000300800 */
[----:B------:R1:W-:Y:S04]  /*18dc0*/  STS.U16 [R2+UR76+0x17c00], R87 ;  /* 0x017c005702007988 */ /* 0x0003e8000800044c */
[----:B0-----:R-:W4:Y:S04]  /*18dd0*/  LDL.LU R84, [R1+0x120] ;  /* 0x0001200001547983 */ /* 0x001f280000300800 */
[----:B------:R0:W-:Y:S04]  /*18de0*/  STS.U16 [R2+UR76+0x27c00], R86 ;  /* 0x027c005602007988 */ /* 0x0001e8000800044c */
[----:B-1----:R-:W4:Y:S04]  /*18df0*/  LDL.LU R87, [R1+0x13c] ;  /* 0x00013c0001577983 */ /* 0x002f280000300800 */
        /* <DEDUP_REMOVED lines=49> */
[----:B------:R1:W-:Y:S04]  /*19110*/  STS.U16 [R2+UR76+0x37c00], R89 ;  /* 0x037c005902007988 */ /* 0x0003e8000800044c */
[----:B0-----:R-:W4:Y:S04]  /*19120*/  LDL.LU R86, [R1+0x138] ;  /* 0x0001380001567983 */ /* 0x001f280000300800 */
[----:B------:R0:W-:Y:S04]  /*19130*/  STS.U16 [R91+UR76+0x1080], R88 ;  /* 0x001080585b007988 */ /* 0x0001e8000800044c */
[----:B-1----:R-:W4:Y:S04]  /*19140*/  LDL.LU R89, [R1+0x134] ;  /* 0x0001340001597983 */ /* 0x002f280000300800 */
[----:B------:R1:W-:Y:S04]  /*19150*/  STS.U16 [R91+UR76+0x11080], R3 ;  /* 0x011080035b007988 */ /* 0x0003e8000800044c */
[----:B0-----:R-:W4:Y:S04]  /*19160*/  LDL.LU R88, [R1+0x130] ;  /* 0x0001300001587983 */ /* 0x001f280000300800 */
[----:B------:R0:W-:Y:S04]  /*19170*/  STS.U16 [R91+UR76+0x21080], R4 ;  /* 0x021080045b007988 */ /* 0x0001e8000800044c */
[----:B-1----:R-:W4:Y:S04]  /*19180*/  LDL.LU R3, [R1+0x14c] ;  /* 0x00014c0001037983 */ /* 0x002f280000300800 */
[----:B------:R1:W-:Y:S04]  /*19190*/  STS.U16 [R91+UR76+0x31080], R5 ;  /* 0x031080055b007988 */ /* 0x0003e8000800044c */
[----:B0-----:R-:W4:Y:S04]  /*191a0*/  LDL.LU R4, [R1+0x148] ;  /* 0x0001480001047983 */ /* 0x001f280000300800 */
[----:B-1----:R-:W4:Y:S04]  /*191b0*/  LDL.LU R5, [R1+0x144] ;  /* 0x0001440001057983 */ /* 0x002f280000300800 */
[----:B------:R0:W-:Y:S04]  /*191c0*/  STS.U16 [R91+UR76+0xc80], R92 ;  /* 0x000c805c5b007988 */ /* 0x0001e8000800044c */
[----:B------:R1:W-:Y:S04]  /*191d0*/  STS.U16 [R91+UR76+0x10c80], R90 ;  /* 0x010c805a5b007988 */ /* 0x0003e8000800044c */
[----:B------:R2:W-:Y:S04]  /*191e0*/  STS.U16 [R91+UR76+0x20c80], R93 ;  /* 0x020c805d5b007988 */ /* 0x0005e8000800044c */
[----:B0-----:R-:W4:Y:S04]  /*191f0*/  LDL.LU R92, [R1+0x140] ;  /* 0x00014000015c7983 */ /* 0x001f280000300800 */
[----:B-1----:R-:W4:Y:S04]  /*19200*/  LDL.LU R90, [R1+0x15c] ;  /* 0x00015c00015a7983 */ /* 0x002f280000300800 */
[----:B--2---:R-:W2:Y:S04]  /*19210*/  LDL.LU R93, [R1+0x158] ;  /* 0x00015800015d7983 */ /* 0x004ea80000300800 */
[----:B------:R0:W-:Y:S04]  /*19220*/  STS.U16 [R91+UR76+0x30c80], R65 ;  /* 0x030c80415b007988 */ /* 0x0001e8000800044c */
[----:B---3--:R1:W-:Y:S04]  /*19230*/  STS.U16 [R91+UR76+0x880], R66 ;  /* 0x000880425b007988 */ /* 0x0083e8000800044c */
[----:B----4-:R3:W-:Y:S04]  /*19240*/  STS.U16 [R91+UR76+0x10880], R67 ;  /* 0x010880435b007988 */ /* 0x0107e8000800044c */
[----:B------:R-:W-:Y:S04]  /*19250*/  STS.U16 [R91+UR76+0x20880], R69 ;  /* 0x020880455b007988 */ /* 0x000fe8000800044c */
[----:B------:R4:W-:Y:S04]  /*19260*/  STS.U16 [R91+UR76+0x30880], R68 ;  /* 0x030880445b007988 */ /* 0x0009e8000800044c */
[----:B------:R0:W-:Y:S04]  /*19270*/  STS.U16 [R91+UR76+0x480], R70 ;  /* 0x000480465b007988 */ /* 0x0001e8000800044c */
[----:B------:R0:W-:Y:S04]  /*19280*/  STS.U16 [R91+UR76+0x10480], R71 ;  /* 0x010480475b007988 */ /* 0x0001e8000800044c */
[----:B------:R1:W-:Y:S04]  /*19290*/  STS.U16 [R91+UR76+0x20480], R72 ;  /* 0x020480485b007988 */ /* 0x0003e8000800044c */
[----:B------:R1:W-:Y:S04]  /*192a0*/  STS.U16 [R91+UR76+0x30480], R73 ;  /* 0x030480495b007988 */ /* 0x0003e8000800044c */
[----:B0-----:R-:W2:Y:S04]  /*192b0*/  LDL.LU R65, [R1+0x154] ;  /* 0x0001540001417983 */ /* 0x001ea80000300800 */
[----:B------:R-:W-:Y:S04]  /*192c0*/  STS.U16 [R91+UR76+0x80], R75 ;  /* 0x0000804b5b007988 */ /* 0x000fe8000800044c */
[----:B-1----:R-:W2:Y:S04]  /*192d0*/  LDL.LU R66, [R1+0x150] ;  /* 0x0001500001427983 */ /* 0x002ea80000300800 */
[----:B------:R0:W-:Y:S04]  /*192e0*/  STS.U16 [R91+UR76+0x10080], R74 ;  /* 0x0100804a5b007988 */ /* 0x0001e8000800044c */
[----:B---3--:R-:W3:Y:S04]  /*192f0*/  LDL.LU R67, [R1+0xc0] ;  /* 0x0000c00001437983 */ /* 0x008ee80000300800 */
[----:B------:R-:W-:Y:S04]  /*19300*/  STS.U16 [R91+UR76+0x20080], R77 ;  /* 0x0200804d5b007988 */ /* 0x000fe8000800044c */
[----:B----4-:R-:W4:Y:S04]  /*19310*/  LDL.LU R68, [R1+0xc4] ;  /* 0x0000c40001447983 */ /* 0x010f280000300800 */
[----:B------:R1:W-:Y:S04]  /*19320*/  STS.U16 [R91+UR76+0x30080], R76 ;  /* 0x0300804c5b007988 */ /* 0x0003e8000800044c */
[----:B------:R-:W4:Y:S04]  /*19330*/  LDL.LU R69, [R1+0xc8] ;  /* 0x0000c80001457983 */ /* 0x000f280000300800 */
[----:B------:R-:W-:Y:S04]  /*19340*/  STS.U16 [R91+UR76+0x2480], R78 ;  /* 0x0024804e5b007988 */ /* 0x000fe8000800044c */
        /* <DEDUP_REMOVED lines=8> */
[----:B0-----:R-:W4:Y:S04]  /*193d0*/  LDL.LU R74, [R1+0xdc] ;  /* 0x0000dc00014a7983 */ /* 0x001f280000300800 */
[----:B------:R-:W-:Y:S04]  /*193e0*/  STS.U16 [R91+UR76+0x12080], R83 ;  /* 0x012080535b007988 */ /* 0x000fe8000800044c */
[----:B------:R-:W4:Y:S04]  /*193f0*/  LDL.LU R75, [R1+0xe0] ;  /* 0x0000e000014b7983 */ /* 0x000f280000300800 */
[----:B------:R-:W-:Y:S04]  /*19400*/  STS.U16 [R91+UR76+0x22080], R85 ;  /* 0x022080555b007988 */ /* 0x000fe8000800044c */
[----:B-1----:R-:W4:Y:S04]  /*19410*/  LDL.LU R76, [R1+0xe4] ;  /* 0x0000e400014c7983 */ /* 0x002f280000300800 */
[----:B------:R0:W-:Y:S04]  /*19420*/  STS.U16 [R91+UR76+0x32080], R84 ;  /* 0x032080545b007988 */ /* 0x0001e8000800044c */
[----:B------:R-:W4:Y:S04]  /*19430*/  LDL.LU R77, [R1+0xe8] ;  /* 0x0000e800014d7983 */ /* 0x000f280000300800 */
[----:B------:R-:W-:Y:S04]  /*19440*/  STS.U16 [R91+UR76+0x1c80], R87 ;  /* 0x001c80575b007988 */ /* 0x000fe8000800044c */
[----:B0-----:R-:W4:Y:S04]  /*19450*/  LDL.LU R84, [R1+0xec] ;  /* 0x0000ec0001547983 */ /* 0x001f280000300800 */
[----:B------:R-:W4:Y:S04]  /*19460*/  LDL.LU R85, [R1+0xf0] ;  /* 0x0000f00001557983 */ /* 0x000f280000300800 */
[----:B------:R0:W-:Y:S04]  /*19470*/  STS.U16 [R91+UR76+0x11c80], R86 ;  /* 0x011c80565b007988 */ /* 0x0001e8000800044c */
[----:B------:R-:W-:Y:S04]  /*19480*/  STS.U16 [R91+UR76+0x21c80], R89 ;  /* 0x021c80595b007988 */ /* 0x000fe8000800044c */
[----:B0-----:R-:W4:Y:S04]  /*19490*/  LDL.LU R86, [R1+0xf4] ;  /* 0x0000f40001567983 */ /* 0x001f280000300800 */
[----:B------:R0:W-:Y:S04]  /*194a0*/  STS.U16 [R91+UR76+0x31c80], R88 ;  /* 0x031c80585b007988 */ /* 0x0001e8000800044c */
[----:B------:R-:W4:Y:S04]  /*194b0*/  LDL.LU R87, [R1+0xf8] ;  /* 0x0000f80001577983 */ /* 0x000f280000300800 */
[----:B------:R1:W-:Y:S04]  /*194c0*/  STS.U16 [R91+UR76+0x1880], R3 ;  /* 0x001880035b007988 */ /* 0x0003e8000800044c */
[----:B0-----:R-:W4:Y:S04]  /*194d0*/  LDL.LU R88, [R1+0xfc] ;  /* 0x0000fc0001587983 */ /* 0x001f280000300800 */
[----:B------:R-:W4:Y:S04]  /*194e0*/  LDL.LU R89, [R1+0x10c] ;  /* 0x00010c0001597983 */ /* 0x000f280000300800 */
[----:B------:R0:W-:Y:S04]  /*194f0*/  STS.U16 [R91+UR76+0x11880], R4 ;  /* 0x011880045b007988 */ /* 0x0001e8000800044c */
[----:B-1----:R-:W4:Y:S04]  /*19500*/  LDL.LU R3, [R1+0x108] ;  /* 0x0001080001037983 */ /* 0x002f280000300800 */
[----:B------:R1:W-:Y:S04]  /*19510*/  STS.U16 [R91+UR76+0x21880], R5 ;  /* 0x021880055b007988 */ /* 0x0003e8000800044c */
[----:B0-----:R-:W4:Y:S04]  /*19520*/  LDL.LU R4, [R1+0x104] ;  /* 0x0001040001047983 */ /* 0x001f280000300800 */
[----:B-1----:R-:W4:Y:S04]  /*19530*/  LDL.LU R5, [R1+0x100] ;  /* 0x0001000001057983 */ /* 0x002f280000300800 */
[----:B------:R-:W-:Y:S04]  /*19540*/  STS.U16 [R91+UR76+0x31880], R92 ;  /* 0x0318805c5b007988 */ /* 0x000fe8000800044c */
[----:B------:R0:W-:Y:S04]  /*19550*/  STS.U16 [R91+UR76+0x1480], R90 ;  /* 0x0014805a5b007988 */ /* 0x0001e8000800044c */
[----:B--2---:R1:W-:Y:S04]  /*19560*/  STS.U16 [R91+UR76+0x11480], R93 ;  /* 0x0114805d5b007988 */ /* 0x0043e8000800044c */
[----:B0-----:R-:W2:Y:S04]  /*19570*/  LDL.LU R90, [R1+0xbc] ;  /* 0x0000bc00015a7983 */ /* 0x001ea80000300800 */
[----:B-1----:R-:W2:Y:S04]  /*19580*/  LDL.LU R93, [R1+0xb8] ;  /* 0x0000b800015d7983 */ /* 0x002ea80000300800 */
[----:B------:R-:W2:Y:S04]  /*19590*/  LDL.LU R92, [R1+0xb4] ;  /* 0x0000b400015c7983 */ /* 0x000ea80000300800 */
[----:B------:R-:W2:Y:S04]  /*195a0*/  LDL.LU R78, [R1+0xb0] ;  /* 0x0000b000014e7983 */ /* 0x000ea80000300800 */
[----:B------:R-:W2:Y:S04]  /*195b0*/  LDL.LU R79, [R1+0xac] ;  /* 0x0000ac00014f7983 */ /* 0x000ea80000300800 */
[----:B------:R-:W2:Y:S04]  /*195c0*/  LDL.LU R80, [R1+0xa8] ;  /* 0x0000a80001507983 */ /* 0x000ea80000300800 */
[----:B------:R-:W2:Y:S04]  /*195d0*/  LDL.LU R81, [R1+0xa4] ;  /* 0x0000a40001517983 */ /* 0x000ea80000300800 */
[----:B------:R-:W2:Y:S04]  /*195e0*/  LDL.LU R82, [R1+0xa0] ;  /* 0x0000a00001527983 */ /* 0x000ea80000300800 */
[----:B------:R-:W2:Y:S04]  /*195f0*/  LDL.LU R83, [R1+0x9c] ;  /* 0x00009c0001537983 */ /* 0x000ea80000300800 */
[----:B------:R0:W-:Y:S04]  /*19600*/  STS.U16 [R91+UR76+0x21480], R65 ;  /* 0x021480415b007988 */ /* 0x0001e8000800044c */
[----:B------:R1:W-:Y:S04]  /*19610*/  STS.U16 [R91+UR76+0x31480], R66 ;  /* 0x031480425b007988 */ /* 0x0003e8000800044c */
[----:B0-----:R-:W2:Y:S04]  /*19620*/  LDL.LU R65, [R1+0x4570] ;  /* 0x0045700001417983 */ /* 0x001ea80000300800 */
[----:B-1----:R-:W2:Y:S04]  /*19630*/  LDL.LU R66, [R1+0x456c] ;  /* 0x00456c0001427983 */ /* 0x002ea80000300800 */
[----:B---3--:R0:W-:Y:S04]  /*19640*/  STS.U16 [R91+UR76+0x33880], R67 ;  /* 0x033880435b007988 */ /* 0x0081e8000800044c */
[----:B----4-:R1:W-:Y:S04]  /*19650*/  STS.U16 [R91+UR76+0x23880], R68 ;  /* 0x023880445b007988 */ /* 0x0103e8000800044c */
[----:B------:R3:W-:Y:S04]  /*19660*/  STS.U16 [R91+UR76+0x13880], R69 ;  /* 0x013880455b007988 */ /* 0x0007e8000800044c */
[----:B0-----:R-:W4:Y:S04]  /*19670*/  LDL.LU R67, [R1+0x4568] ;  /* 0x0045680001437983 */ /* 0x001f280000300800 */
[----:B-1----:R-:W4:Y:S04]  /*19680*/  LDL.LU R68, [R1+0x4564] ;  /* 0x0045640001447983 */ /* 0x002f280000300800 */
[----:B---3--:R-:W3:Y:S04]  /*19690*/  LDL.LU R69, [R1+0x4560] ;  /* 0x0045600001457983 */ /* 0x008ee80000300800 */
[----:B------:R0:W-:Y:S04]  /*196a0*/  STS.U16 [R91+UR76+0x3880], R70 ;  /* 0x003880465b007988 */ /* 0x0001e8000800044c */
[----:B------:R1:W-:Y:S04]  /*196b0*/  STS.U16 [R91+UR76+0x33480], R71 ;  /* 0x033480475b007988 */ /* 0x0003e8000800044c */
[----:B------:R1:W-:Y:S04]  /*196c0*/  STS.U16 [R91+UR76+0x23480], R72 ;  /* 0x023480485b007988 */ /* 0x0003e8000800044c */
[----:B0-----:R-:W3:Y:S04]  /*196d0*/  LDL.LU R70, [R1+0x455c] ;  /* 0x00455c0001467983 */ /* 0x001ee80000300800 */
[----:B-1----:R-:W3:Y:S04]  /*196e0*/  LDL.LU R71, [R1+0x4558] ;  /* 0x0045580001477983 */ /* 0x002ee80000300800 */
[----:B------:R-:W3:Y:S04]  /*196f0*/  LDL.LU R72, [R1+0x4554] ;  /* 0x0045540001487983 */ /* 0x000ee80000300800 */
        /* <DEDUP_REMOVED lines=13> */
[----:B0-----:R-:W3:Y:S04]  /*197d0*/  LDL.LU R85, [R1+0x4538] ;  /* 0x0045380001557983 */ /* 0x001ee80000300800 */
[----:B------:R0:W-:Y:S04]  /*197e0*/  STS.U16 [R91+UR76+0x22c80], R86 ;  /* 0x022c80565b007988 */ /* 0x0001e8000800044c */
[----:B------:R1:W-:Y:S04]  /*197f0*/  STS.U16 [R91+UR76+0x12c80], R87 ;  /* 0x012c80575b007988 */ /* 0x0003e8000800044c */
[----:B0-----:R-:W3:Y:S04]  /*19800*/  LDL.LU R86, [R1+0x4534] ;  /* 0x0045340001567983 */ /* 0x001ee80000300800 */
[----:B------:R0:W-:Y:S04]  /*19810*/  STS.U16 [R91+UR76+0x2c80], R88 ;  /* 0x002c80585b007988 */ /* 0x0001e8000800044c */
[----:B-1----:R-:W3:Y:S04]  /*19820*/  LDL.LU R87, [R1+0x4530] ;  /* 0x0045300001577983 */ /* 0x002ee80000300800 */
        /* <DEDUP_REMOVED lines=8> */
[----:B0-----:R-:W4:Y:S04]  /*198b0*/  LDL.LU R5, [R1+0x451c] ;  /* 0x00451c0001057983 */ /* 0x001f280000300800 */
[----:B--2---:R0:W-:Y:S04]  /*198c0*/  STS.U16 [R91+UR76+0x3c80], R90 ;  /* 0x003c805a5b007988 */ /* 0x0041e8000800044c */
[----:B------:R-:W-:Y:S04]  /*198d0*/  STS.U16 [R91+UR76+0x13c80], R93 ;  /* 0x013c805d5b007988 */ /* 0x000fe8000800044c */
[----:B------:R1:W-:Y:S04]  /*198e0*/  STS.U16 [R91+UR76+0x23c80], R92 ;  /* 0x023c805c5b007988 */ /* 0x0003e8000800044c */
[----:B0-----:R-:W2:Y:S01]  /*198f0*/  LDL.LU R90, [R1+0x4518] ;  /* 0x00451800015a7983 */ /* 0x001ea20000300800 */
[----:B-1----:R-:W0:Y:S03]  /*19900*/  LDC R92, c[0x0][0x3a8] ;  /* 0x0000ea00ff5c7b82 */ /* 0x002e260000000800 */
[----:B------:R0:W-:Y:S04]  /*19910*/  STS.U16 [R91+UR76+0x33c80], R78 ;  /* 0x033c804e5b007988 */ /* 0x0001e8000800044c */
[----:B------:R-:W2:Y:S04]  /*19920*/  LDL.LU R93, [R1+0x4514] ;  /* 0x00451400015d7983 */ /* 0x000ea80000300800 */
[----:B------:R-:W-:Y:S01]  /*19930*/  STS.U16 [R91+UR76+0x4080], R79 ;  /* 0x0040804f5b007988 */ /* 0x000fe2000800044c */
[----:B0-----:R-:W-:-:S03]  /*19940*/  IMAD R78, R92, 0xb6, RZ ;  /* 0x000000b65c4e7824 */ /* 0x001fc600078e02ff */
[----:B------:R-:W2:Y:S04]  /*19950*/  LDL.LU R92, [R1+0x1c8] ;  /* 0x0001c800015c7983 */ /* 0x000ea80000300800 */
[----:B------:R-:W-:Y:S04]  /*19960*/  STS.U16 [R91+UR76+0x14080], R80 ;  /* 0x014080505b007988 */ /* 0x000fe8000800044c */
[----:B------:R3:W-:Y:S01]  /*19970*/  STS.U16 [R91+UR76+0x24080], R81 ;  /* 0x024080515b007988 */ /* 0x0007e2000800044c */
[----:B------:R-:W-:-:S03]  /*19980*/  PRMT R0, RZ, 0x7610, R0 ;  /* 0x00007610ff007816 */ /* 0x000fc60000000000 */
[----:B------:R-:W-:Y:S04]  /*19990*/  STS.U16 [R91+UR76+0x34080], R82 ;  /* 0x034080525b007988 */ /* 0x000fe8000800044c */
[----:B------:R4:W-:Y:S01]  /*199a0*/  STS.U16 [R91+UR76+0x4480], R83 ;  /* 0x004480535b007988 */ /* 0x0009e2000800044c */
[----:B---3--:R-:W-:-:S04]  /*199b0*/  IMAD.WIDE R80, R78, 0x2, R86 ;  /* 0x000000024e507825 */ /* 0x008fc800078e0256 */
[----:B----4-:R-:W-:-:S04]  /*199c0*/  IMAD.WIDE R82, R78, 0x2, R88 ;  /* 0x000000024e527825 */ /* 0x010fc800078e0258 */
[----:B------:R-:W-:-:S05]  /*199d0*/  IMAD.WIDE R78, R78, 0x2, R84 ;  /* 0x000000024e4e7825 */ /* 0x000fca00078e0254 */
[----:B------:R-:W3:Y:S01]  /*199e0*/  @!P5 LDG.E.U16 R0, desc[UR6][R78.64] ;  /* 0x000000064e00d981 */ /* 0x000ee2000c1e1500 */
[----:B------:R-:W-:-:S06]  /*199f0*/  PRMT R5, RZ, 0x7610, R5 ;  /* 0x00007610ff057816 */ /* 0x000fcc0000000005 */
[----:B------:R-:W4:Y:S04]  /*19a00*/  @!P5 LDG.E.U16 R5, desc[UR6][R82.64] ;  /* 0x000000065205d981 */ /* 0x000f28000c1e1500 */
[----:B--2---:R0:W-:Y:S01]  /*19a10*/  STS.U16 [R91+UR76+0x14480], R93 ;  /* 0x0144805d5b007988 */ /* 0x0041e2000800044c */
[----:B------:R-:W-:-:S03]  /*19a20*/  PRMT R68, RZ, 0x7610, R68 ;  /* 0x00007610ff447816 */ /* 0x000fc60000000044 */
[----:B0-----:R-:W2:Y:S04]  /*19a30*/  LDL.LU R93, [R1+0x4510] ;  /* 0x00451000015d7983 */ /* 0x001ea80000300800 */
[----:B------:R0:W-:Y:S02]  /*19a40*/  STS.U16 [R91+UR76+0x24480], R92 ;  /* 0x0244805c5b007988 */ /* 0x0001e4000800044c */
[----:B0-----:R-:W0:Y:S02]  /*19a50*/  LDC R92, c[0x0][0x3a8] ;  /* 0x0000ea00ff5c7b82 */ /* 0x001e240000000800 */
[----:B------:R1:W-:Y:S04]  /*19a60*/  STL.64 [R1+0xc08], R82 ;  /* 0x000c085201007387 */ /* 0x0003e80000100a00 */
[----:B------:R-:W-:Y:S04]  /*19a70*/  STL.64 [R1+0xc00], R80 ;  /* 0x000c005001007387 */ /* 0x000fe80000100a00 */
[----:B-1----:R-:W2:Y:S01]  /*19a80*/  LDL.LU.64 R82, [R1+0x4508] ;  /* 0x0045080001527983 */ /* 0x002ea20000300a00 */
[----:B------:R-:W-:-:S06]  /*19a90*/  PRMT R69, RZ, 0x7610, R69 ;  /* 0x00007610ff457816 */ /* 0x000fcc0000000045 */
[----:B------:R1:W2:Y:S04]  /*19aa0*/  @!P5 LDG.E.U16 R69, desc[UR6][R80.64] ;  /* 0x000000065045d981 */ /* 0x0002a8000c1e1500 */
[----:B----4-:R4:W-:Y:S04]  /*19ab0*/  STL [R1+0x1a8], R5 ;  /* 0x0001a80501007387 */ /* 0x0109e80000100800 */
[----:B------:R-:W-:Y:S04]  /*19ac0*/  STL.64 [R1+0xbf8], R78 ;  /* 0x000bf84e01007387 */ /* 0x000fe80000100a00 */
[----:B---3--:R0:W-:Y:S01]  /*19ad0*/  STL [R1+0x1a0], R0 ;  /* 0x0001a00001007387 */ /* 0x0081e20000100800 */
[----:B------:R-:W-:Y:S01]  /*19ae0*/  PRMT R8, RZ, 0x7610, R8 ;  /* 0x00007610ff087816 */ /* 0x000fe20000000008 */
[----:B----4-:R-:W3:Y:S02]  /*19af0*/  LDC R5, c[0x0][0x3a0] ;  /* 0x0000e800ff057b82 */ /* 0x010ee40000000800 */
[----:B------:R-:W-:Y:S01]  /*19b00*/  STL.S16 [R1+0x1f0], R68 ;  /* 0x0001f04401007387 */ /* 0x000fe20000100600 */
[----:B0-----:R-:W-:-:S03]  /*19b10*/  IMAD R0, R92, 0xb7, RZ ;  /* 0x000000b75c007824 */ /* 0x001fc600078e02ff */
[----:B------:R-:W4:Y:S04]  /*19b20*/  LDL R92, [R1+0x1f0] ;  /* 0x0001f000015c7983 */ /* 0x000f280000100800 */
[----:B------:R0:W-:Y:S02]  /*19b30*/  STS.U16 [R91+UR76+0x34480], R90 ;  /* 0x0344805a5b007988 */ /* 0x0001e4000800044c */
[C---:B0-----:R-:W-:Y:S01]  /*19b40*/  IMAD.WIDE R90, R0.reuse, 0x2, R88 ;  /* 0x00000002005a7825 */ /* 0x041fe200078e0258 */
[----:B------:R-:W-:Y:S02]  /*19b50*/  PRMT R76, RZ, 0x7610, R76 ;  /* 0x00007610ff4c7816 */ /* 0x000fe4000000004c */
[----:B------:R-:W-:Y:S01]  /*19b60*/  PRMT R77, RZ, 0x7610, R77 ;  /* 0x00007610ff4d7816 */ /* 0x000fe2000000004d */
[----:B------:R-:W-:-:S04]  /*19b70*/  IMAD.WIDE R78, R0, 0x2, R84 ;  /* 0x00000002004e7825 */ /* 0x000fc800078e0254 */
[C---:B-1----:R-:W-:Y:S01]  /*19b80*/  IMAD.WIDE R80, R0.reuse, 0x2, R86 ;  /* 0x0000000200507825 */ /* 0x042fe200078e0256 */
[----:B------:R-:W3:Y:S04]  /*19b90*/  @!P0 LDG.E.U16 R76, desc[UR6][R78.64] ;  /* 0x000000064e4c8981 */ /* 0x000ee8000c1e1500 */
[----:B------:R-:W3:Y:S04]  /*19ba0*/  @!P0 LDG.E.U16 R77, desc[UR6][R80.64] ;  /* 0x00000006504d8981 */ /* 0x000ee8000c1e1500 */
[----:B--2---:R0:W-:Y:S02]  /*19bb0*/  STL [R1+0x1a4], R69 ;  /* 0x0001a44501007387 */ /* 0x0041e40000100800 */
[----:B0-----:R-:W-:-:S05]  /*19bc0*/  IMAD.WIDE R68, R0, 0x2, R82 ;  /* 0x0000000200447825 */ /* 0x001fca00078e0252 */
[----:B------:R-:W2:Y:S04]  /*19bd0*/  @!P0 LDG.E.U16 R8, desc[UR6][R68.64] ;  /* 0x0000000644088981 */ /* 0x000ea8000c1e1500 */
[----:B----4-:R-:W4:Y:S04]  /*19be0*/  @!P0 LDG.E.U16 R92, desc[UR6][R90.64] ;  /* 0x000000065a5c8981 */ /* 0x010f28000c1e1500 */
[----:B------:R0:W-:Y:S04]  /*19bf0*/  STL.64 [R1+0xbe8], R90 ;  /* 0x000be85a01007387 */ /* 0x0001e80000100a00 */
[----:B------:R-:W-:Y:S04]  /*19c00*/  STL.64 [R1+0xbe0], R80 ;  /* 0x000be05001007387 */ /* 0x000fe80000100a00 */
[----:B0-----:R-:W2:Y:S01]  /*19c10*/  LDL.LU.64 R90, [R1+0x4500] ;  /* 0x00450000015a7983 */ /* 0x001ea20000300a00 */
[----:B---3--:R-:W-:Y:S01]  /*19c20*/  VIADD R0, R5, 0xffffff45 ;  /* 0xffffff4505007836 */ /* 0x008fe20000000000 */
[----:B------:R-:W-:-:S02]  /*19c30*/  PRMT R7, RZ, 0x7610, R7 ;  /* 0x00007610ff077816 */ /* 0x000fc40000000007 */
[----:B------:R-:W-:Y:S02]  /*19c40*/  PRMT R6, RZ, 0x7610, R6 ;  /* 0x00007610ff067816 */ /* 0x000fe40000000006 */
[----:B------:R-:W-:Y:S02]  /*19c50*/  PRMT R15, RZ, 0x7610, R15 ;  /* 0x00007610ff0f7816 */ /* 0x000fe4000000000f */
[----:B------:R-:W-:Y:S02]  /*19c60*/  PRMT R73, RZ, 0x7610, R73 ;  /* 0x00007610ff497816 */ /* 0x000fe40000000049 */
[----:B------:R-:W-:Y:S02]  /*19c70*/  PRMT R72, RZ, 0x7610, R72 ;  /* 0x00007610ff487816 */ /* 0x000fe40000000048 */
[----:B------:R-:W-:Y:S02]  /*19c80*/  PRMT R71, RZ, 0x7610, R71 ;  /* 0x00007610ff477816 */ /* 0x000fe40000000047 */
[----:B------:R-:W-:Y:S01]  /*19c90*/  PRMT R70, RZ, 0x7610, R70 ;  /* 0x00007610ff467816 */ /* 0x000fe20000000046 */
[----:B----4-:R0:W-:Y:S02]  /*19ca0*/  @!P0 STL [R1+0x1f0], R92 ;  /* 0x0001f05c01008387 */ /* 0x0101e40000100800 */
[----:B0-----:R-:W0:Y:S02]  /*19cb0*/  LDC R92, c[0x0][0x3a8] ;  /* 0x0000ea00ff5c7b82 */ /* 0x001e240000000800 */
[----:B------:R-:W-:Y:S04]  /*19cc0*/  STL.64 [R1+0xbd8], R78 ;  /* 0x000bd84e01007387 */ /* 0x000fe80000100a00 */
[----:B------:R-:W-:Y:S01]  /*19cd0*/  STL.64 [R1+0xbd0], R68 ;  /* 0x000bd04401007387 */ /* 0x000fe20000100a00 */
[----:B------:R-:W-:-:S03]  /*19ce0*/  ISETP.GE.U32.AND P0, PT, R0, 0x7ffffe46, PT ;  /* 0x7ffffe460000780c */ /* 0x000fc60003f06070 */
[----:B--2---:R0:W-:Y:S01]  /*19cf0*/  STL [R1+0x1e4], R8 ;  /* 0x0001e40801007387 */ /* 0x0041e20000100800 */
[----:B------:R-:W-:-:S03]  /*19d00*/  PRMT R0, RZ, 0x7610, R0 ;  /* 0x00007610ff007816 */ /* 0x000fc60000000000 */
[----:B------:R-:W-:Y:S04]  /*19d10*/  STL [R1+0x1e8], R76 ;  /* 0x0001e84c01007387 */ /* 0x000fe80000100800 */
[----:B------:R1:W-:Y:S01]  /*19d20*/  STL [R1+0x1ec], R77 ;  /* 0x0001ec4d01007387 */ /* 0x0003e20000100800 */
[----:B0-----:R-:W-:-:S04]  /*19d30*/  IMAD R8, R92, 0xb9, RZ ;  /* 0x000000b95c087824 */ /* 0x001fc800078e02ff */
[----:B------:R-:W-:-:S04]  /*19d40*/  IMAD.WIDE R80, R8, 0x2, R88 ;  /* 0x0000000208507825 */ /* 0x000fc800078e0258 */
[C---:B------:R-:W-:Y:S01]  /*19d50*/  IMAD.WIDE R78, R8.reuse, 0x2, R86 ;  /* 0x00000002084e7825 */ /* 0x040fe200078e0256 */
[----:B------:R0:W2:Y:S03]  /*19d60*/  @!P6 LDG.E.U16 R7, desc[UR6][R80.64] ;  /* 0x000000065007e981 */ /* 0x0000a6000c1e1500 */
[C---:B-1----:R-:W-:Y:S01]  /*19d70*/  IMAD.WIDE R76, R8.reuse, 0x2, R84 ;  /* 0x00000002084c7825 */ /* 0x042fe200078e0254 */
[----:B------:R1:W2:Y:S03]  /*19d80*/  @!P6 LDG.E.U16 R6, desc[UR6][R78.64] ;  /* 0x000000064e06e981 */ /* 0x0002a6000c1e1500 */
[----:B------:R-:W-:Y:S01]  /*19d90*/  IMAD.WIDE R68, R8, 0x2, R82 ;  /* 0x0000000208447825 */ /* 0x000fe200078e0252 */
[----:B------:R3:W4:Y:S03]  /*19da0*/  @!P6 LDG.E.U16 R0, desc[UR6][R76.64] ;  /* 0x000000064c00e981 */ /* 0x000726000c1e1500 */
[----:B------:R-:W-:Y:S01]  /*19db0*/  VIADD R8, R5, 0xffffff44 ;  /* 0xffffff4405087836 */ /* 0x000fe20000000000 */
[----:B------:R0:W4:Y:S04]  /*19dc0*/  @!P6 LDG.E.U16 R15, desc[UR6][R68.64] ;  /* 0x00000006440fe981 */ /* 0x000128000c1e1500 */
[----:B------:R-:W-:Y:S01]  /*19dd0*/  ISETP.GE.U32.AND P6, PT, R8, 0x7ffffe45, PT ;  /* 0x7ffffe450800780c */ /* 0x000fe20003fc6070 */
[----:B------:R-:W-:Y:S01]  /*19de0*/  IMAD R8, R92, 0xba, RZ ;  /* 0x000000ba5c087824 */ /* 0x000fe200078e02ff */
[----:B------:R0:W-:Y:S04]  /*19df0*/  STL.64 [R1+0xba8], R80 ;  /* 0x000ba85001007387 */ /* 0x0001e80000100a00 */
[----:B------:R1:W-:Y:S04]  /*19e00*/  STL.64 [R1+0xba0], R78 ;  /* 0x000ba04e01007387 */ /* 0x0003e80000100a00 */
[----:B------:R3:W-:Y:S01]  /*19e10*/  STL.64 [R1+0xb98], R76 ;  /* 0x000b984c01007387 */ /* 0x0007e20000100a00 */
[----:B0-----:R-:W-:-:S03]  /*19e20*/  IMAD.WIDE R80, R8, 0x2, R88 ;  /* 0x0000000208507825 */ /* 0x001fc600078e0258 */
[----:B------:R0:W-:Y:S01]  /*19e30*/  STL.64 [R1+0xb90], R68 ;  /* 0x000b904401007387 */ /* 0x0001e20000100a00 */
[----:B-1----:R-:W-:-:S03]  /*19e40*/  IMAD.WIDE R78, R8, 0x2, R86 ;  /* 0x00000002084e7825 */ /* 0x002fc600078e0256 */
[----:B------:R1:W4:Y:S01]  /*19e50*/  @!P0 LDG.E.U16 R73, desc[UR6][R80.64] ;  /* 0x0000000650498981 */ /* 0x000322000c1e1500 */
[----:B---3--:R-:W-:-:S03]  /*19e60*/  IMAD.WIDE R76, R8, 0x2, R84 ;  /* 0x00000002084c7825 */ /* 0x008fc600078e0254 */
[----:B------:R3:W4:Y:S01]  /*19e70*/  @!P0 LDG.E.U16 R72, desc[UR6][R78.64] ;  /* 0x000000064e488981 */ /* 0x000722000c1e1500 */
[----:B0-----:R-:W-:-:S03]  /*19e80*/  IMAD.WIDE R68, R8, 0x2, R82 ;  /* 0x0000000208447825 */ /* 0x001fc600078e0252 */
[----:B------:R0:W4:Y:S04]  /*19e90*/  @!P0 LDG.E.U16 R71, desc[UR6][R76.64] ;  /* 0x000000064c478981 */ /* 0x000128000c1e1500 */
[----:B------:R0:W4:Y:S01]  /*19ea0*/  @!P0 LDG.E.U16 R70, desc[UR6][R68.64] ;  /* 0x0000000644468981 */ /* 0x000122000c1e1500 */
[----:B------:R-:W-:-:S05]  /*19eb0*/  VIADD R8, R5, 0xffffff43 ;  /* 0xffffff4305087836 */ /* 0x000fca0000000000 */
[----:B------:R-:W-:Y:S01]  /*19ec0*/  ISETP.GE.U32.AND P0, PT, R8, 0x7ffffe44, PT ;  /* 0x7ffffe440800780c */ /* 0x000fe20003f06070 */
[----:B------:R-:W-:Y:S01]  /*19ed0*/  IMAD R8, R92, 0xbb, RZ ;  /* 0x000000bb5c087824 */ /* 0x000fe200078e02ff */
[----:B------:R-:W-:Y:S02]  /*19ee0*/  PRMT R91, RZ, 0x7610, R91 ;  /* 0x00007610ff5b7816 */ /* 0x000fe4000000005b */
[----:B------:R-:W-:Y:S02]  /*19ef0*/  PRMT R74, RZ, 0x7610, R74 ;  /* 0x00007610ff4a7816 */ /* 0x000fe4000000004a */
[----:B------:R-:W-:Y:S02]  /*19f00*/  PRMT R75, RZ, 0x7610, R75 ;  /* 0x00007610ff4b7816 */ /* 0x000fe4000000004b */
[----:B------:R-:W-:Y:S01]  /*19f10*/  PRMT R90, RZ, 0x7610, R90 ;  /* 0x00007610ff5a7816 */ /* 0x000fe2000000005a */
[----:B--2---:R-:W-:Y:S04]  /*19f20*/  STL.64 [R1+0x43f0], R6 ;  /* 0x0043f00601007387 */ /* 0x004fe80000100a00 */
[----:B------:R1:W-:Y:S04]  /*19f30*/  STL.64 [R1+0xb88], R80 ;  /* 0x000b885001007387 */ /* 0x0003e80000100a00 */
[----:B------:R3:W-:Y:S04]  /*19f40*/  STL.64 [R1+0xb80], R78 ;  /* 0x000b804e01007387 */ /* 0x0007e80000100a00 */
[----:B------:R0:W-:Y:S01]  /*19f50*/  STL.64 [R1+0xb78], R76 ;  /* 0x000b784c01007387 */ /* 0x0001e20000100a00 */
[----:B-1----:R-:W-:-:S04]  /*19f60*/  IMAD.WIDE R80, R8, 0x2, R86 ;  /* 0x0000000208507825 */ /* 0x002fc800078e0256 */
[C---:B---3--:R-:W-:Y:S01]  /*19f70*/  IMAD.WIDE R78, R8.reuse, 0x2, R84 ;  /* 0x00000002084e7825 */ /* 0x048fe200078e0254 */
[----:B------:R-:W2:Y:S03]  /*19f80*/  @!P6 LDG.E.U16 R90, desc[UR6][R80.64] ;  /* 0x00000006505ae981 */ /* 0x000ea6000c1e1500 */
[C---:B0-----:R-:W-:Y:S01]  /*19f90*/  IMAD.WIDE R76, R8.reuse, 0x2, R82 ;  /* 0x00000002084c7825 */ /* 0x041fe200078e0252 */
[----:B------:R0:W3:Y:S04]  /*19fa0*/  @!P6 LDG.E.U16 R75, desc[UR6][R78.64] ;  /* 0x000000064e4be981 */ /* 0x0000e8000c1e1500 */
[----:B------:R1:W2:Y:S04]  /*19fb0*/  @!P6 LDG.E.U16 R74, desc[UR6][R76.64] ;  /* 0x000000064c4ae981 */ /* 0x0002a8000c1e1500 */
[----:B----4-:R-:W-:Y:S04]  /*19fc0*/  STL [R1+0x4318], R73 ;  /* 0x0043184901007387 */ /* 0x010fe80000100800 */
[----:B------:R4:W-:Y:S04]  /*19fd0*/  STL.64 [R1+0xb70], R68 ;  /* 0x000b704401007387 */ /* 0x0009e80000100a00 */
[----:B------:R-:W-:Y:S04]  /*19fe0*/  STL [R1+0x431c], R72 ;  /* 0x00431c4801007387 */ /* 0x000fe80000100800 */
[----:B------:R-:W-:Y:S01]  /*19ff0*/  STL [R1+0x4320], R71 ;  /* 0x0043204701007387 */ /* 0x000fe20000100800 */
[----:B----4-:R-:W-:-:S03]  /*1a000*/  IMAD.WIDE R68, R8, 0x2, R88 ;  /* 0x0000000208447825 */ /* 0x010fc600078e0258 */
[----:B------:R-:W-:Y:S04]  /*1a010*/  STL [R1+0x4324], R70 ;  /* 0x0043244601007387 */ /* 0x000fe80000100800 */
[----:B------:R4:W-:Y:S04]  /*1a020*/  STL.64 [R1+0xb68], R68 ;  /* 0x000b684401007387 */ /* 0x0009e80000100a00 */
[----:B------:R0:W-:Y:S04]  /*1a030*/  STL.64 [R1+0xb60], R80 ;  /* 0x000b605001007387 */ /* 0x0001e80000100a00 */
[----:B------:R-:W3:Y:S04]  /*1a040*/  @!P6 LDG.E.U16 R91, desc[UR6][R68.64] ;  /* 0x00000006445be981 */ /* 0x000ee8000c1e1500 */
[----:B----4-:R-:W4:Y:S04]  /*1a050*/  LDL.LU.64 R68, [R1+0x44f8] ;  /* 0x0044f80001447983 */ /* 0x010f280000300a00 */
[----:B------:R1:W-:Y:S04]  /*1a060*/  STL.64 [R1+0xb58], R78 ;  /* 0x000b584e01007387 */ /* 0x0003e80000100a00 */
[----:B0-----:R-:W4:Y:S01]  /*1a070*/  LDL.LU.64 R80, [R1+0x44f0] ;  /* 0x0044f00001507983 */ /* 0x001f220000300a00 */
[----:B------:R-:W-:-:S03]  /*1a080*/  VIADD R8, R5, 0xffffff42 ;  /* 0xffffff4205087836 */ /* 0x000fc60000000000 */
[----:B------:R0:W-:Y:S02]  /*1a090*/  STL.64 [R1+0xb50], R76 ;  /* 0x000b504c01007387 */ /* 0x0001e40000100a00 */
[----:B------:R-:W-:Y:S01]  /*1a0a0*/  ISETP.GE.U32.AND P6, PT, R8, 0x7ffffe43, PT ;  /* 0x7ffffe430800780c */ /* 0x000fe20003fc6070 */
[----:B------:R-:W-:-:S04]  /*1a0b0*/  IMAD R8, R92, 0xbc, RZ ;  /* 0x000000bc5c087824 */ /* 0x000fc800078e02ff */
[----:B-1----:R-:W-:-:S04]  /*1a0c0*/  IMAD.WIDE R78, R8, 0x2, R84 ;  /* 0x00000002084e7825 */ /* 0x002fc800078e0254 */
[C---:B0-----:R-:W-:Y:S01]  /*1a0d0*/  IMAD.WIDE R76, R8.reuse, 0x2, R82 ;  /* 0x00000002084c7825 */ /* 0x041fe200078e0252 */
[----:B--2---:R-:W-:Y:S04]  /*1a0e0*/  STL [R1+0x60], R74 ;  /* 0x0000604a01007387 */ /* 0x004fe80000100800 */
[----:B---3--:R0:W-:Y:S04]  /*1a0f0*/  STL [R1+0x64], R75 ;  /* 0x0000644b01007387 */ /* 0x0081e80000100800 */
[----:B------:R-:W-:Y:S01]  /*1a100*/  STL [R1+0x68], R90 ;  /* 0x0000685a01007387 */ /* 0x000fe20000100800 */
[----:B0-----:R-:W-:-:S03]  /*1a110*/  IMAD.WIDE R74, R8, 0x2, R88 ;  /* 0x00000002084a7825 */ /* 0x001fc600078e0258 */
[----:B------:R0:W-:Y:S04]  /*1a120*/  STL [R1+0x6c], R91 ;  /* 0x00006c5b01007387 */ /* 0x0001e80000100800 */
[----:B------:R1:W-:Y:S01]  /*1a130*/  STL.64 [R1+0xb48], R74 ;  /* 0x000b484a01007387 */ /* 0x0003e20000100a00 */
[----:B----4-:R-:W-:Y:S01]  /*1a140*/  PRMT R68, RZ, 0x7610, R68 ;  /* 0x00007610ff447816 */ /* 0x010fe20000000044 */
[----:B0-----:R-:W-:Y:S01]  /*1a150*/  IMAD.WIDE R90, R8, 0x2, R86 ;  /* 0x00000002085a7825 */ /* 0x001fe200078e0256 */
[----:B------:R-:W-:Y:S02]  /*1a160*/  PRMT R69, RZ, 0x7610, R69 ;  /* 0x00007610ff457816 */ /* 0x000fe40000000045 */
[----:B------:R-:W-:Y:S02]  /*1a170*/  PRMT R81, RZ, 0x7610, R81 ;  /* 0x00007610ff517816 */ /* 0x000fe40000000051 */
        /* <DEDUP_REMOVED lines=73> */
[----:B------:R-:W-:-:S03]  /*1a610*/  PRMT R90, RZ, 0x7610, R90 ;  /* 0x00007610ff5a7816 */ /* 0x000fc6000000005a */
[----:B------:R1:W3:Y:S01]  /*1a620*/  @!P6 LDG.E.U16 R75, desc[UR6][R78.64] ;  /* 0x000000064e4be981 */ /* 0x0002e2000c1e1500 */
[----:B------:R-:W-:Y:S01]  /*1a630*/  PRMT R91, RZ, 0x7610, R91 ;  /* 0x00007610ff5b7816 */ /* 0x000fe2000000005b */
[----:B0-----:R-:W-:-:S05]  /*1a640*/  IMAD.WIDE R80, R8, 0x2, R86 ;  /* 0x0000000208507825 */ /* 0x001fca00078e0256 */
[----:B------:R-:W4:Y:S04]  /*1a650*/  @!P6 LDG.E.U16 R91, desc[UR6][R68.64] ;  /* 0x00000006445be981 */ /* 0x000f28000c1e1500 */
[----:B------:R-:W2:Y:S04]  /*1a660*/  @!P6 LDG.E.U16 R90, desc[UR6][R80.64] ;  /* 0x00000006505ae981 */ /* 0x000ea8000c1e1500 */
[----:B------:R0:W-:Y:S04]  /*1a670*/  STL.64 [R1+0xae8], R68 ;  /* 0x000ae84401007387 */ /* 0x0001e80000100a00 */
[----:B------:R1:W-:Y:S04]  /*1a680*/  STL.64 [R1+0xae0], R80 ;  /* 0x000ae05001007387 */ /* 0x0003e80000100a00 */
[----:B0-----:R-:W3:Y:S01]  /*1a690*/  LDL.LU.64 R68, [R1+0x44b8] ;  /* 0x0044b80001447983 */ /* 0x001ee20000300a00 */
[----:B------:R-:W-:-:S03]  /*1a6a0*/  VIADD R8, R5, 0xffffff3d ;  /* 0xffffff3d05087836 */ /* 0x000fc60000000000 */
[----:B------:R0:W-:Y:S02]  /*1a6b0*/  STL.64 [R1+0xad8], R78 ;  /* 0x000ad84e01007387 */ /* 0x0001e40000100a00 */
[----:B------:R-:W-:Y:S02]  /*1a6c0*/  ISETP.GE.U32.AND P6, PT, R8, 0x7ffffe3e, PT ;  /* 0x7ffffe3e0800780c */ /* 0x000fe40003fc6070 */
[----:B-1----:R-:W3:Y:S01]  /*1a6d0*/  LDL.LU.64 R80, [R1+0x44b0] ;  /* 0x0044b00001507983 */ /* 0x002ee20000300a00 */
[----:B------:R-:W-:-:S03]  /*1a6e0*/  IMAD R8, R92, 0xc1, RZ ;  /* 0x000000c15c087824 */ /* 0x000fc600078e02ff */
[----:B------:R1:W-:Y:S01]  /*1a6f0*/  STL.64 [R1+0xad0], R76 ;  /* 0x000ad04c01007387 */ /* 0x0003e20000100a00 */
[----:B------:R-:W-:Y:S02]  /*1a700*/  PRMT R14, RZ, 0x7610, R14 ;  /* 0x00007610ff0e7816 */ /* 0x000fe4000000000e */
[----:B------:R-:W-:Y:S01]  /*1a710*/  PRMT R13, RZ, 0x7610, R13 ;  /* 0x00007610ff0d7816 */ /* 0x000fe2000000000d */
[C---:B0-----:R-:W-:Y:S01]  /*1a720*/  IMAD.WIDE R78, R8.reuse, 0x2, R86 ;  /* 0x00000002084e7825 */ /* 0x041fe200078e0256 */
[----:B------:R-:W-:Y:S02]  /*1a730*/  PRMT R12, RZ, 0x7610, R12 ;  /* 0x00007610ff0c7816 */ /* 0x000fe4000000000c */
[----:B------:R-:W-:Y:S02]  /*1a740*/  PRMT R11, RZ, 0x7610, R11 ;  /* 0x00007610ff0b7816 */ /* 0x000fe4000000000b */
[----:B------:R-:W3:Y:S01]  /*1a750*/  @!P0 LDG.E.U16 R13, desc[UR6][R78.64] ;  /* 0x000000064e0d8981 */ /* 0x000ee2000c1e1500 */
[----:B-1----:R-:W-:-:S05]  /*1a760*/  IMAD.WIDE R76, R8, 0x2, R84 ;  /* 0x00000002084c7825 */ /* 0x002fca00078e0254 */
[----:B------:R-:W3:Y:S01]  /*1a770*/  @!P0 LDG.E.U16 R12, desc[UR6][R76.64] ;  /* 0x000000064c0c8981 */ /* 0x000ee2000c1e1500 */
[----:B------:R-:W-:Y:S02]  /*1a780*/  PRMT R67, RZ, 0x7610, R67 ;  /* 0x00007610ff437816 */ /* 0x000fe40000000043 */
[----:B------:R-:W-:Y:S01]  /*1a790*/  PRMT R66, RZ, 0x7610, R66 ;  /* 0x00007610ff427816 */ /* 0x000fe20000000042 */
[----:B--2---:R-:W-:Y:S04]  /*1a7a0*/  STL [R1+0x1dc], R90 ;  /* 0x0001dc5a01007387 */ /* 0x004fe80000100800 */
[----:B----4-:R0:W-:Y:S04]  /*1a7b0*/  STL [R1+0x1e0], R91 ;  /* 0x0001e05b01007387 */ /* 0x0101e80000100800 */
[----:B------:R-:W-:Y:S04]  /*1a7c0*/  STL [R1+0x1d4], R74 ;  /* 0x0001d44a01007387 */ /* 0x000fe80000100800 */
[----:B---3--:R1:W-:Y:S01]  /*1a7d0*/  STL [R1+0x1d8], R75 ;  /* 0x0001d84b01007387 */ /* 0x0083e20000100800 */
[----:B0-----:R-:W-:-:S05]  /*1a7e0*/  IMAD.WIDE R90, R8, 0x2, R88 ;  /* 0x00000002085a7825 */ /* 0x001fca00078e0258 */
[----:B------:R0:W2:Y:S01]  /*1a7f0*/  @!P0 LDG.E.U16 R14, desc[UR6][R90.64] ;  /* 0x000000065a0e8981 */ /* 0x0000a2000c1e1500 */
[----:B-1----:R-:W-:-:S04]  /*1a800*/  IMAD.WIDE R74, R8, 0x2, R82 ;  /* 0x00000002084a7825 */ /* 0x002fc800078e0252 */
[----:B------:R-:W-:Y:S01]  /*1a810*/  VIADD R8, R5, 0xffffff3c ;  /* 0xffffff3c05087836 */ /* 0x000fe20000000000 */
[----:B------:R1:W3:Y:S04]  /*1a820*/  @!P0 LDG.E.U16 R11, desc[UR6][R74.64] ;  /* 0x000000064a0b8981 */ /* 0x0002e8000c1e1500 */
[----:B------:R-:W-:Y:S01]  /*1a830*/  ISETP.GE.U32.AND P0, PT, R8, 0x7ffffe3d, PT ;  /* 0x7ffffe3d0800780c */ /* 0x000fe20003f06070 */
[----:B------:R-:W-:Y:S01]  /*1a840*/  IMAD R8, R92, 0xc2, RZ ;  /* 0x000000c25c087824 */ /* 0x000fe200078e02ff */
[----:B------:R0:W-:Y:S01]  /*1a850*/  STL.64 [R1+0xaa8], R90 ;  /* 0x000aa85a01007387 */ /* 0x0001e20000100a00 */
[----:B------:R-:W-:Y:S02]  /*1a860*/  PRMT R69, RZ, 0x7610, R69 ;  /* 0x00007610ff457816 */ /* 0x000fe40000000045 */
[----:B------:R-:W-:Y:S01]  /*1a870*/  PRMT R68, RZ, 0x7610, R68 ;  /* 0x00007610ff447816 */ /* 0x000fe20000000044 */
[----:B------:R4:W-:Y:S04]  /*1a880*/  STL.64 [R1+0xaa0], R78 ;  /* 0x000aa04e01007387 */ /* 0x0009e80000100a00 */
[----:B------:R1:W-:Y:S01]  /*1a890*/  STL.64 [R1+0xa98], R76 ;  /* 0x000a984c01007387 */ /* 0x0003e20000100a00 */
[----:B0-----:R-:W-:-:S03]  /*1a8a0*/  IMAD.WIDE R90, R8, 0x2, R88 ;  /* 0x00000002085a7825 */ /* 0x001fc600078e0258 */
[----:B------:R0:W-:Y:S01]  /*1a8b0*/  STL.64 [R1+0xa90], R74 ;  /* 0x000a904a01007387 */ /* 0x0001e20000100a00 */
[----:B----4-:R-:W-:-:S03]  /*1a8c0*/  IMAD.WIDE R78, R8, 0x2, R86 ;  /* 0x00000002084e7825 */ /* 0x010fc600078e0256 */
[----:B------:R4:W2:Y:S01]  /*1a8d0*/  @!P6 LDG.E.U16 R69, desc[UR6][R90.64] ;  /* 0x000000065a45e981 */ /* 0x0008a2000c1e1500 */
[----:B-1----:R-:W-:-:S03]  /*1a8e0*/  IMAD.WIDE R76, R8, 0x2, R84 ;  /* 0x00000002084c7825 */ /* 0x002fc600078e0254 */
[----:B------:R1:W3:Y:S01]  /*1a8f0*/  @!P6 LDG.E.U16 R68, desc[UR6][R78.64] ;  /* 0x000000064e44e981 */ /* 0x0002e2000c1e1500 */
[----:B0-----:R-:W-:-:S03]  /*1a900*/  IMAD.WIDE R74, R8, 0x2, R82 ;  /* 0x00000002084a7825 */ /* 0x001fc600078e0252 */
        /* <DEDUP_REMOVED lines=11> */
[----:B----4-:R-:W-:Y:S01]  /*1a9c0*/  IMAD.WIDE R90, R8, 0x2, R86 ;  /* 0x00000002085a7825 */ /* 0x010fe200078e0256 */
[----:B------:R-:W-:-:S03]  /*1a9d0*/  PRMT R80, RZ, 0x7610, R80 ;  /* 0x00007610ff507816 */ /* 0x000fc60000000050 */
[----:B-1----:R-:W-:-:S03]  /*1a9e0*/  IMAD.WIDE R78, R8, 0x2, R84 ;  /* 0x00000002084e7825 */ /* 0x002fc600078e0254 */
[----:B------:R-:W4:Y:S01]  /*1a9f0*/  @!P0 LDG.E.U16 R80, desc[UR6][R90.64] ;  /* 0x000000065a508981 */ /* 0x000f22000c1e1500 */
[----:B0-----:R-:W-:-:S03]  /*1aa00*/  IMAD.WIDE R76, R8, 0x2, R82 ;  /* 0x00000002084c7825 */ /* 0x001fc600078e0252 */
[----:B------:R-:W4:Y:S04]  /*1aa10*/  @!P0 LDG.E.U16 R65, desc[UR6][R78.64] ;  /* 0x000000064e418981 */ /* 0x000f28000c1e1500 */
[----:B------:R-:W4:Y:S04]  /*1aa20*/  @!P0 LDG.E.U16 R64, desc[UR6][R76.64] ;  /* 0x000000064c408981 */ /* 0x000f28000c1e1500 */
[----:B--2---:R-:W-:Y:S04]  /*1aa30*/  STL [R1+0x4328], R69 ;  /* 0x0043284501007387 */ /* 0x004fe80000100800 */
[----:B------:R0:W-:Y:S04]  /*1aa40*/  STL.64 [R1+0xa70], R74 ;  /* 0x000a704a01007387 */ /* 0x0001e80000100a00 */
[----:B---3--:R-:W-:Y:S04]  /*1aa50*/  STL [R1+0x432c], R68 ;  /* 0x00432c4401007387 */ /* 0x008fe80000100800 */
[----:B------:R-:W-:Y:S01]  /*1aa60*/  STL [R1+0x4330], R67 ;  /* 0x0043304301007387 */ /* 0x000fe20000100800 */
[----:B0-----:R-:W-:-:S03]  /*1aa70*/  IMAD.WIDE R74, R8, 0x2, R88 ;  /* 0x00000002084a7825 */ /* 0x001fc600078e0258 */
        /* <DEDUP_REMOVED lines=68> */
[----:B------:R0:W2:Y:S04]  /*1aec0*/  @!P6 LDG.E.U16 R74, desc[UR6][R76.64] ;  /* 0x000000064c4ae981 */ /* 0x0000a8000c1e1500 */
[----:B------:R-:W-:Y:S04]  /*1aed0*/  STL [R1+0x128], R80 ;  /* 0x0001285001007387 */ /* 0x000fe80000100800 */
[----:B------:R1:W-:Y:S01]  /*1aee0*/  STL [R1+0x12c], R81 ;  /* 0x00012c5101007387 */ /* 0x0003e20000100800 */
[----:B------:R-:W-:Y:S02]  /*1aef0*/  PRMT R91, RZ, 0x7610, R91 ;  /* 0x00007610ff5b7816 */ /* 0x000fe4000000005b */
[----:B------:R-:W-:Y:S01]  /*1af00*/  PRMT R90, RZ, 0x7610, R90 ;  /* 0x00007610ff5a7816 */ /* 0x000fe2000000005a */
[----:B------:R3:W-:Y:S01]  /*1af10*/  STL.64 [R1+0xa08], R64 ;  /* 0x000a084001007387 */ /* 0x0007e20000100a00 */
[----:B-1----:R-:W-:-:S03]  /*1af20*/  IMAD.WIDE R80, R8, 0x2, R86 ;  /* 0x0000000208507825 */ /* 0x002fc600078e0256 */
[----:B------:R-:W4:Y:S04]  /*1af30*/  @!P6 LDG.E.U16 R91, desc[UR6][R64.64] ;  /* 0x00000006405be981 */ /* 0x000f28000c1e1500 */
[----:B------:R1:W-:Y:S04]  /*1af40*/  STL.64 [R1+0xa00], R80 ;  /* 0x000a005001007387 */ /* 0x0003e80000100a00 */
[----:B------:R-:W4:Y:S04]  /*1af50*/  @!P6 LDG.E.U16 R75, desc[UR6][R78.64] ;  /* 0x000000064e4be981 */ /* 0x000f28000c1e1500 */
[----:B---3--:R-:W3:Y:S04]  /*1af60*/  LDL.LU.64 R64, [R1+0x4478] ;  /* 0x0044780001407983 */ /* 0x008ee80000300a00 */
[----:B------:R-:W-:Y:S04]  /*1af70*/  STL.64 [R1+0x9f8], R78 ;  /* 0x0009f84e01007387 */ /* 0x000fe80000100a00 */
[----:B------:R-:W3:Y:S04]  /*1af80*/  @!P6 LDG.E.U16 R90, desc[UR6][R80.64] ;  /* 0x00000006505ae981 */ /* 0x000ee8000c1e1500 */
[----:B-1----:R-:W3:Y:S01]  /*1af90*/  LDL.LU.64 R80, [R1+0x4470] ;  /* 0x0044700001507983 */ /* 0x002ee20000300a00 */
[----:B------:R-:W-:Y:S01]  /*1afa0*/  VIADD R8, R5, 0xffffff36 ;  /* 0xffffff3605087836 */ /* 0x000fe20000000000 */
[----:B------:R-:W-:-:S04]  /*1afb0*/  PRMT R16, RZ, 0x7610, R16 ;  /* 0x00007610ff107816 */ /* 0x000fc80000000010 */
[----:B------:R-:W-:Y:S01]  /*1afc0*/  ISETP.GE.U32.AND P6, PT, R8, 0x7ffffe37, PT ;  /* 0x7ffffe370800780c */ /* 0x000fe20003fc6070 */
[----:B------:R-:W-:Y:S01]  /*1afd0*/  IMAD R8, R92, 0xc7, RZ ;  /* 0x000000c75c087824 */ /* 0x000fe200078e02ff */
[----:B------:R0:W-:Y:S03]  /*1afe0*/  STL.64 [R1+0x9f0], R76 ;  /* 0x0009f04c01007387 */ /* 0x0001e60000100a00 */
[----:B0-----:R-:W-:-:S05]  /*1aff0*/  IMAD.WIDE R76, R8, 0x2, R82 ;  /* 0x00000002084c7825 */ /* 0x001fca00078e0252 */
[----:B------:R-:W3:Y:S04]  /*1b000*/  @!P0 LDG.E.U16 R16, desc[UR6][R76.64] ;  /* 0x000000064c108981 */ /* 0x000ee8000c1e1500 */
[----:B--2---:R-:W-:Y:S04]  /*1b010*/  STL [R1+0x180], R74 ;  /* 0x0001804a01007387 */ /* 0x004fe80000100800 */
[----:B----4-:R0:W-:Y:S04]  /*1b020*/  STL [R1+0x184], R75 ;  /* 0x0001844b01007387 */ /* 0x0101e80000100800 */
[----:B---3--:R-:W-:Y:S01]  /*1b030*/  STL [R1+0x188], R90 ;  /* 0x0001885a01007387 */ /* 0x008fe20000100800 */
[----:B0-----:R-:W-:-:S03]  /*1b040*/  IMAD.WIDE R74, R8, 0x2, R88 ;  /* 0x00000002084a7825 */ /* 0x001fc600078e0258 */
[----:B------:R0:W-:Y:S01]  /*1b050*/  STL [R1+0x18c], R91 ;  /* 0x00018c5b01007387 */ /* 0x0001e20000100800 */
[----:B------:R-:W-:Y:S02]  /*1b060*/  PRMT R80, RZ, 0x7610, R80 ;  /* 0x00007610ff507816 */ /* 0x000fe40000000050 */
[----:B------:R-:W-:Y:S01]  /*1b070*/  PRMT R81, RZ, 0x7610, R81 ;  /* 0x00007610ff517816 */ /* 0x000fe20000000051 */
[----:B0-----:R-:W-:-:S05]  /*1b080*/  IMAD.WIDE R90, R8, 0x2, R86 ;  /* 0x00000002085a7825 */ /* 0x001fca00078e0256 */
[----:B------:R-:W2:Y:S04]  /*1b090*/  @!P0 LDG.E.U16 R81, desc[UR6][R74.64] ;  /* 0x000000064a518981 */ /* 0x000ea8000c1e1500 */
[----:B------:R0:W3:Y:S01]  /*1b0a0*/  @!P0 LDG.E.U16 R80, desc[UR6][R90.64] ;  /* 0x000000065a508981 */ /* 0x0000e2000c1e1500 */
[----:B------:R-:W-:Y:S01]  /*1b0b0*/  IMAD.WIDE R78, R8, 0x2, R84 ;  /* 0x00000002084e7825 */ /* 0x000fe200078e0254 */
[----:B------:R-:W-:Y:S02]  /*1b0c0*/  PRMT R61, RZ, 0x7610, R61 ;  /* 0x00007610ff3d7816 */ /* 0x000fe4000000003d */
[----:B------:R1:W-:Y:S01]  /*1b0d0*/  STL.64 [R1+0x9e8], R74 ;  /* 0x0009e84a01007387 */ /* 0x0003e20000100a00 */
[----:B------:R-:W-:-:S03]  /*1b0e0*/  VIADD R8, R5, 0xffffff35 ;  /* 0xffffff3505087836 */ /* 0x000fc60000000000 */
[----:B------:R-:W-:Y:S01]  /*1b0f0*/  STL.64 [R1+0x9e0], R90 ;  /* 0x0009e05a01007387 */ /* 0x000fe20000100a00 */
[----:B------:R-:W-:-:S03]  /*1b100*/  PRMT R10, RZ, 0x7610, R10 ;  /* 0x00007610ff0a7816 */ /* 0x000fc6000000000a */
[----:B------:R4:W2:Y:S04]  /*1b110*/  @!P0 LDG.E.U16 R61, desc[UR6][R78.64] ;  /* 0x000000064e3d8981 */ /* 0x0008a8000c1e1500 */
[----:B-1----:R-:W2:Y:S04]  /*1b120*/  LDL.LU.64 R74, [R1+0x4468] ;  /* 0x00446800014a7983 */ /* 0x002ea80000300a00 */
[----:B------:R-:W-:Y:S04]  /*1b130*/  STL.64 [R1+0x9d8], R78 ;  /* 0x0009d84e01007387 */ /* 0x000fe80000100a00 */
[----:B------:R-:W-:Y:S01]  /*1b140*/  STL.64 [R1+0x9c0], R76 ;  /* 0x0009c04c01007387 */ /* 0x000fe20000100a00 */
[----:B------:R-:W-:-:S03]  /*1b150*/  ISETP.GE.U32.AND P0, PT, R8, 0x7ffffe36, PT ;  /* 0x7ffffe360800780c */ /* 0x000fc60003f06070 */
[----:B------:R1:W-:Y:S01]  /*1b160*/  STL [R1+0x1c4], R16 ;  /* 0x0001c41001007387 */ /* 0x0003e20000100800 */
[----:B------:R-:W-:Y:S02]  /*1b170*/  PRMT R9, RZ, 0x7610, R9 ;  /* 0x00007610ff097816 */ /* 0x000fe40000000009 */
[----:B------:R-:W-:Y:S02]  /*1b180*/  PRMT R8, RZ, 0x7610, R8 ;  /* 0x00007610ff087816 */ /* 0x000fe40000000008 */
[----:B------:R-:W-:Y:S01]  /*1b190*/  PRMT R27, RZ, 0x7610, R27 ;  /* 0x00007610ff1b7816 */ /* 0x000fe2000000001b */
[----:B-1----:R-:W-:-:S04]  /*1b1a0*/  IMAD R16, R92, 0xc9, RZ ;  /* 0x000000c95c107824 */ /* 0x002fc800078e02ff */
[----:B0-----:R-:W-:-:S04]  /*1b1b0*/  IMAD.WIDE R90, R16, 0x2, R88 ;  /* 0x00000002105a7825 */ /* 0x001fc800078e0258 */
[C---:B----4-:R-:W-:Y:S01]  /*1b1c0*/  IMAD.WIDE R78, R16.reuse, 0x2, R84 ;  /* 0x00000002104e7825 */ /* 0x050fe200078e0254 */
[----:B------:R0:W4:Y:S03]  /*1b1d0*/  @!P6 LDG.E.U16 R10, desc[UR6][R90.64] ;  /* 0x000000065a0ae981 */ /* 0x000126000c1e1500 */
[----:B------:R-:W-:Y:S01]  /*1b1e0*/  IMAD.WIDE R76, R16, 0x2, R82 ;  /* 0x00000002104c7825 */ /* 0x000fe200078e0252 */
[----:B------:R-:W4:Y:S04]  /*1b1f0*/  @!P6 LDG.E.U16 R8, desc[UR6][R78.64] ;  /* 0x000000064e08e981 */ /* 0x000f28000c1e1500 */
[----:B------:R-:W4:Y:S01]  /*1b200*/  @!P6 LDG.E.U16 R27, desc[UR6][R76.64] ;  /* 0x000000064c1be981 */ /* 0x000f22000c1e1500 */
[----:B------:R-:W-:-:S02]  /*1b210*/  PRMT R65, RZ, 0x7610, R65 ;  /* 0x00007610ff417816 */ /* 0x000fc40000000041 */
[----:B------:R-:W-:Y:S02]  /*1b220*/  PRMT R64, RZ, 0x7610, R64 ;  /* 0x00007610ff407816 */ /* 0x000fe40000000040 */
[----:B------:R-:W-:Y:S02]  /*1b230*/  PRMT R63, RZ, 0x7610, R63 ;  /* 0x00007610ff3f7816 */ /* 0x000fe4000000003f */
[----:B------:R-:W-:Y:S01]  /*1b240*/  PRMT R62, RZ, 0x7610, R62 ;  /* 0x00007610ff3e7816 */ /* 0x000fe2000000003e */
[----:B---3--:R-:W-:Y:S04]  /*1b250*/  STL [R1+0x1cc], R80 ;  /* 0x0001cc5001007387 */ /* 0x008fe80000100800 */
[----:B--2---:R1:W-:Y:S02]  /*1b260*/  STL [R1+0x1d0], R81 ;  /* 0x0001d05101007387 */ /* 0x0043e40000100800 */
        /* <DEDUP_REMOVED lines=11> */
[----:B------:R-:W2:Y:S01]  /*1b320*/  @!P0 LDG.E.U16 R64, desc[UR6][R90.64] ;  /* 0x000000065a408981 */ /* 0x000ea2000c1e1500 */
[----:B---3--:R-:W-:-:S03]  /*1b330*/  IMAD.WIDE R78, R16, 0x2, R84 ;  /* 0x00000002104e7825 */ /* 0x008fc600078e0254 */
[----:B------:R-:W3:Y:S01]  /*1b340*/  @!P0 LDG.E.U16 R65, desc[UR6][R80.64] ;  /* 0x0000000650418981 */ /* 0x000ee2000c1e1500 */
[----:B0-----:R-:W-:-:S03]  /*1b350*/  IMAD.WIDE R76, R16, 0x2, R82 ;  /* 0x00000002104c7825 */ /* 0x001fc600078e0252 */
[----:B------:R-:W2:Y:S04]  /*1b360*/  @!P0 LDG.E.U16 R63, desc[UR6][R78.64] ;  /* 0x000000064e3f8981 */ /* 0x000ea8000c1e1500 */
[----:B------:R-:W4:Y:S04]  /*1b370*/  @!P0 LDG.E.U16 R62, desc[UR6][R76.64] ;  /* 0x000000064c3e8981 */ /* 0x000f28000c1e1500 */
[----:B------:R-:W-:Y:S04]  /*1b380*/  STL [R1+0x1c8], R61 ;  /* 0x0001c83d01007387 */ /* 0x000fe80000100800 */
[----:B------:R0:W-:Y:S01]  /*1b390*/  STL.64 [R1+0x918], R80 ;  /* 0x0009185001007387 */ /* 0x0001e20000100a00 */
[----:B------:R-:W-:-:S03]  /*1b3a0*/  VIADD R16, R5, 0xffffff33 ;  /* 0xffffff3305107836 */ /* 0x000fc60000000000 */
[----:B------:R-:W-:Y:S01]  /*1b3b0*/  STL.64 [R1+0x900], R90 ;  /* 0x0009005a01007387 */ /* 0x000fe20000100a00 */
[----:B------:R-:W-:-:S03]  /*1b3c0*/  PRMT R60, RZ, 0x7610, R60 ;  /* 0x00007610ff3c7816 */ /* 0x000fc6000000003c */
[----:B0-----:R-:W4:Y:S04]  /*1b3d0*/  LDL.LU.64 R80, [R1+0x4460] ;  /* 0x0044600001507983 */ /* 0x001f280000300a00 */
[----:B------:R-:W-:Y:S01]  /*1b3e0*/  STL.64 [R1+0x8e8], R78 ;  /* 0x0008e84e01007387 */ /* 0x000fe20000100a00 */
[----:B------:R-:W-:Y:S01]  /*1b3f0*/  ISETP.GE.U32.AND P0, PT, R16, 0x7ffffe34, PT ;  /* 0x7ffffe341000780c */ /* 0x000fe20003f06070 */
[----:B------:R-:W-:Y:S02]  /*1b400*/  IMAD R16, R92, 0xcb, RZ ;  /* 0x000000cb5c107824 */ /* 0x000fe400078e02ff */
[----:B---3--:R-:W-:Y:S04]  /*1b410*/  STL [R1+0x4338], R65 ;  /* 0x0043384101007387 */ /* 0x008fe80000100800 */
[----:B------:R-:W-:Y:S04]  /*1b420*/  STL.64 [R1+0x8d0], R76 ;  /* 0x0008d04c01007387 */ /* 0x000fe80000100a00 */
[----:B--2---:R-:W-:Y:S04]  /*1b430*/  STL [R1+0x433c], R64 ;  /* 0x00433c4001007387 */ /* 0x004fe80000100800 */
[----:B------:R-:W-:Y:S04]  /*1b440*/  STL [R1+0x4340], R63 ;  /* 0x0043403f01007387 */ /* 0x000fe80000100800 */
[----:B----4-:R-:W-:Y:S04]  /*1b450*/  STL [R1+0x4358], R62 ;  /* 0x0043583e01007387 */ /* 0x010fe80000100800 */
[----:B------:R-:W-:Y:S04]  /*1b460*/  STL [R1+0x4378], R62 ;  /* 0x0043783e01007387 */ /* 0x000fe80000100800 */
[----:B------:R0:W-:Y:S04]  /*1b470*/  STL.S16 [R1+0x4c], R60 ;  /* 0x00004c3c01007387 */ /* 0x0001e80000100600 */
[----:B------:R-:W2:Y:S01]  /*1b480*/  LDL R92, [R1+0x4c] ;  /* 0x00004c00015c7983 */ /* 0x000ea20000100800 */
[----:B0-----:R-:W-:-:S05]  /*1b490*/  IMAD.WIDE R60, R16, 0x2, R88 ;  /* 0x00000002103c7825 */ /* 0x001fca00078e0258 */
[----:B--2---:R-:W2:Y:S01]  /*1b4a0*/  @!P6 LDG.E.U16 R92, desc[UR6][R60.64] ;  /* 0x000000063c5ce981 */ /* 0x004ea2000c1e1500 */
[----:B------:R-:W-:-:S03]  /*1b4b0*/  IMAD.WIDE R78, R16, 0x2, R86 ;  /* 0x00000002104e7825 */ /* 0x000fc600078e0256 */
[----:B------:R0:W-:Y:S04]  /*1b4c0*/  STL.64 [R1+0x8c8], R60 ;  /* 0x0008c83c01007387 */ /* 0x0001e80000100a00 */
[----:B------:R-:W-:Y:S04]  /*1b4d0*/  STL.64 [R1+0x8b0], R78 ;  /* 0x0008b04e01007387 */ /* 0x000fe80000100a00 */
[----:B0-----:R-:W3:Y:S01]  /*1b4e0*/  LDL.LU.64 R60, [R1+0x4458] ;  /* 0x00445800013c7983 */ /* 0x001ee20000300a00 */
[----:B------:R-:W-:Y:S01]  /*1b4f0*/  PRMT R75, RZ, 0x7610, R75 ;  /* 0x00007610ff4b7816 */ /* 0x000fe2000000004b */
[----:B------:R-:W-:Y:S01]  /*1b500*/  IMAD.WIDE R76, R16, 0x2, R82 ;  /* 0x00000002104c7825 */ /* 0x000fe200078e0252 */
[----:B------:R-:W-:-:S02]  /*1b510*/  PRMT R81, RZ, 0x7610, R81 ;  /* 0x00007610ff517816 */ /* 0x000fc40000000051 */
[----:B------:R-:W-:Y:S01]  /*1b520*/  PRMT R80, RZ, 0x7610, R80 ;  /* 0x00007610ff507816 */ /* 0x000fe20000000050 */
[----:B------:R-:W-:Y:S01]  /*1b530*/  IMAD.WIDE R90, R16, 0x2, R84 ;  /* 0x00000002105a7825 */ /* 0x000fe200078e0254 */
[----:B------:R-:W4:Y:S01]  /*1b540*/  @!P6 LDG.E.U16 R75, desc[UR6][R76.64] ;  /* 0x000000064c4be981 */ /* 0x000f22000c1e1500 */
[----:B------:R-:W-:Y:S02]  /*1b550*/  PRMT R74, RZ, 0x7610, R74 ;  /* 0x00007610ff4a7816 */ /* 0x000fe4000000004a */
[----:B------:R-:W-:Y:S01]  /*1b560*/  VIADD R16, R5, 0xffffff32 ;  /* 0xffffff3205107836 */ /* 0x000fe20000000000 */
[----:B------:R-:W3:Y:S04]  /*1b570*/  @!P6 LDG.E.U16 R81, desc[UR6][R78.64] ;  /* 0x000000064e51e981 */ /* 0x000ee8000c1e1500 */
[----:B------:R-:W3:Y:S04]  /*1b580*/  @!P6 LDG.E.U16 R80, desc[UR6][R90.64] ;  /* 0x000000065a50e981 */ /* 0x000ee8000c1e1500 */
[----:B--2---:R0:W-:Y:S02]  /*1b590*/  @!P6 STL [R1+0x4c], R92 ;  /* 0x00004c5c0100e387 */ /* 0x0041e40000100800 */
[----:B0-----:R-:W0:Y:S02]  /*1b5a0*/  LDC R92, c[0x0][0x3a8] ;  /* 0x0000ea00ff5c7b82 */ /* 0x001e240000000800 */
[----:B------:R-:W-:Y:S01]  /*1b5b0*/  STL.64 [R1+0x898], R90 ;  /* 0x0008985a01007387 */ /* 0x000fe20000100a00 */
[----:B------:R-:W-:-:S03]  /*1b5c0*/  ISETP.GE.U32.AND P6, PT, R16, 0x7ffffe33, PT ;  /* 0x7ffffe331000780c */ /* 0x000fc60003fc6070 */
[----:B------:R-:W2:Y:S04]  /*1b5d0*/  LDL.LU.64 R78, [R1+0x4450] ;  /* 0x00445000014e7983 */ /* 0x000ea80000300a00 */
[----:B------:R-:W-:Y:S04]  /*1b5e0*/  STL.64 [R1+0x880], R76 ;  /* 0x0008804c01007387 */ /* 0x000fe80000100a00 */
[----:B------:R-:W-:Y:S01]  /*1b5f0*/  STL.S16 [R1+0xbc], R74 ;  /* 0x0000bc4a01007387 */ /* 0x000fe20000100600 */
[----:B0-----:R-:W-:-:S03]  /*1b600*/  IMAD R16, R92, 0xcc, RZ ;  /* 0x000000cc5c107824 */ /* 0x001fc600078e02ff */
[----:B------:R-:W2:Y:S04]  /*1b610*/  LDL R92, [R1+0xbc] ;  /* 0x0000bc00015c7983 */ /* 0x000ea80000100800 */
[----:B----4-:R0:W-:Y:S02]  /*1b620*/  STL [R1+0x40], R75 ;  /* 0x0000404b01007387 */ /* 0x0101e40000100800 */
[----:B0-----:R-:W-:-:S05]  /*1b630*/  IMAD.WIDE R74, R16, 0x2, R88 ;  /* 0x00000002104a7825 */ /* 0x001fca00078e0258 */
[----:B--2---:R-:W2:Y:S04]  /*1b640*/  @!P0 LDG.E.U16 R92, desc[UR6][R74.64] ;  /* 0x000000064a5c8981 */ /* 0x004ea8000c1e1500 */
[----:B---3--:R-:W-:Y:S04]  /*1b650*/  STL [R1+0x44], R80 ;  /* 0x0000445001007387 */ /* 0x008fe80000100800 */
[----:B------:R0:W-:Y:S04]  /*1b660*/  STL [R1+0x48], R81 ;  /* 0x0000485101007387 */ /* 0x0001e80000100800 */
[----:B------:R1:W-:Y:S01]  /*1b670*/  STL.64 [R1+0x878], R74 ;  /* 0x0008784a01007387 */ /* 0x0003e20000100a00 */
[----:B0-----:R-:W-:-:S05]  /*1b680*/  IMAD.WIDE R80, R16, 0x2, R86 ;  /* 0x0000000210507825 */ /* 0x001fca00078e0256 */
[----:B------:R-:W-:Y:S04]  /*1b690*/  STL.64 [R1+0x860], R80 ;  /* 0x0008605001007387 */ /* 0x000fe80000100a00 */
[----:B-1----:R-:W3:Y:S01]  /*1b6a0*/  LDL.LU.64 R74, [R1+0x4448] ;  /* 0x00444800014a7983 */ /* 0x002ee20000300a00 */
[----:B------:R-:W-:Y:S01]  /*1b6b0*/  PRMT R61, RZ, 0x7610, R61 ;  /* 0x00007610ff3d7816 */ /* 0x000fe2000000003d */
[C---:B------:R-:W-:Y:S01]  /*1b6c0*/  IMAD.WIDE R76, R16.reuse, 0x2, R82 ;  /* 0x00000002104c7825 */ /* 0x040fe200078e0252 */
[----:B------:R-:W-:Y:S02]  /*1b6d0*/  PRMT R79, RZ, 0x7610, R79 ;  /* 0x00007610ff4f7816 */ /* 0x000fe4000000004f */
[----:B------:R-:W-:Y:S01]  /*1b6e0*/  PRMT R78, RZ, 0x7610, R78 ;  /* 0x00007610ff4e7816 */ /* 0x000fe2000000004e */
[----:B------:R-:W-:Y:S01]  /*1b6f0*/  IMAD.WIDE R90, R16, 0x2, R84 ;  /* 0x00000002105a7825 */ /* 0x000fe200078e0254 */
[----:B------:R-:W4:Y:S01]  /*1b700*/  @!P0 LDG.E.U16 R61, desc[UR6][R76.64] ;  /* 0x000000064c3d8981 */ /* 0x000f22000c1e1500 */
[----:B------:R-:W-:-:S02]  /*1b710*/  PRMT R60, RZ, 0x7610, R60 ;  /* 0x00007610ff3c7816 */ /* 0x000fc4000000003c */
        /* <DEDUP_REMOVED lines=30> */
[----:B------:R0:W3:Y:S04]  /*1b900*/  @!P6 LDG.E.U16 R80, desc[UR6][R90.64] ;  /* 0x000000065a50e981 */ /* 0x0000e8000c1e1500 */
[----:B--2---:R1:W-:Y:S02]  /*1b910*/  @!P6 STL [R1+0x11c], R92 ;  /* 0x00011c5c0100e387 */ /* 0x0043e40000100800 */
[----:B-1----:R-:W1:Y:S02]  /*1b920*/  LDC R92, c[0x0][0x3a8] ;  /* 0x0000ea00ff5c7b82 */ /* 0x002e640000000800 */
[----:B------:R-:W-:Y:S01]  /*1b930*/  STL.64 [R1+0x7f8], R90 ;  /* 0x0007f85a01007387 */ /* 0x000fe20000100a00 */
[----:B------:R-:W-:-:S03]  /*1b940*/  ISETP.GE.U32.AND P6, PT, R16, 0x7ffffe31, PT ;  /* 0x7ffffe311000780c */ /* 0x000fc60003fc6070 */
[----:B------:R-:W2:Y:S04]  /*1b950*/  LDL.LU.64 R78, [R1+0x4430] ;  /* 0x00443000014e7983 */ /* 0x000ea80000300a00 */
[----:B------:R-:W-:Y:S04]  /*1b960*/  STL.64 [R1+0x7e0], R76 ;  /* 0x0007e04c01007387 */ /* 0x000fe80000100a00 */
[----:B------:R-:W-:Y:S01]  /*1b970*/  STL.S16 [R1+0x17c], R74 ;  /* 0x00017c4a01007387 */ /* 0x000fe20000100600 */
[----:B-1----:R-:W-:-:S03]  /*1b980*/  IMAD R16, R92, 0xce, RZ ;  /* 0x000000ce5c107824 */ /* 0x002fc600078e02ff */
[----:B------:R-:W2:Y:S04]  /*1b990*/  LDL R92, [R1+0x17c] ;  /* 0x00017c00015c7983 */ /* 0x000ea80000100800 */
[----:B----4-:R1:W-:Y:S02]  /*1b9a0*/  STL [R1+0x110], R75 ;  /* 0x0001104b01007387 */ /* 0x0103e40000100800 */
[----:B-1----:R-:W-:-:S05]  /*1b9b0*/  IMAD.WIDE R74, R16, 0x2, R88 ;  /* 0x00000002104a7825 */ /* 0x002fca00078e0258 */
[----:B--2---:R-:W2:Y:S01]  /*1b9c0*/  @!P0 LDG.E.U16 R92, desc[UR6][R74.64] ;  /* 0x000000064a5c8981 */ /* 0x004ea2000c1e1500 */
[----:B0-----:R-:W-:-:S03]  /*1b9d0*/  IMAD.WIDE R90, R16, 0x2, R86 ;  /* 0x00000002105a7825 */ /* 0x001fc600078e0256 */
[----:B---3--:R-:W-:Y:S04]  /*1b9e0*/  STL [R1+0x114], R80 ;  /* 0x0001145001007387 */ /* 0x008fe80000100800 */
[----:B------:R-:W-:Y:S04]  /*1b9f0*/  STL [R1+0x118], R81 ;  /* 0x0001185101007387 */ /* 0x000fe80000100800 */
        /* <DEDUP_REMOVED lines=9> */
[----:B------:R-:W-:Y:S02]  /*1ba90*/  IADD3 R16, PT, PT, R5, -0xd2, RZ ;  /* 0xffffff2e05107810 */ /* 0x000fe40007ffe0ff */
[----:B------:R-:W-:Y:S01]  /*1baa0*/  PRMT R56, RZ, 0x7610, R56 ;  /* 0x00007610ff387816 */ /* 0x000fe20000000038 */
        /* <DEDUP_REMOVED lines=11> */
[----:B----4-:R-:W-:Y:S04]  /*1bb60*/  STL [R1+0x174], R78 ;  /* 0x0001744e01007387 */ /* 0x010fe80000100800 */
[----:B---3--:R0:W-:Y:S02]  /*1bb70*/  STL [R1+0x178], R79 ;  /* 0x0001784f01007387 */ /* 0x0081e40000100800 */
[----:B0-----:R-:W-:-:S02]  /*1bb80*/  IMAD.WIDE R78, R16, 0x2, R88 ;  /* 0x00000002104e7825 */ /* 0x001fc400078e0258 */
[----:B------:R0:W-:Y:S01]  /*1bb90*/  STL [R1+0x170], R57 ;  /* 0x0001703901007387 */ /* 0x0001e20000100800 */
[----:B------:R-:W-:Y:S02]  /*1bba0*/  PRMT R74, RZ, 0x7610, R74 ;  /* 0x00007610ff4a7816 */ /* 0x000fe4000000004a */
[----:B------:R-:W-:Y:S01]  /*1bbb0*/  PRMT R75, RZ, 0x7610, R75 ;  /* 0x00007610ff4b7816 */ /* 0x000fe2000000004b */
[----:B------:R-:W-:-:S04]  /*1bbc0*/  IMAD.WIDE R76, R16, 0x2, R84 ;  /* 0x00000002104c7825 */ /* 0x000fc800078e0254 */
[C---:B------:R-:W-:Y:S01]  /*1bbd0*/  IMAD.WIDE R80, R16.reuse, 0x2, R86 ;  /* 0x0000000210507825 */ /* 0x040fe200078e0256 */
[----:B------:R-:W3:Y:S03]  /*1bbe0*/  @!P6 LDG.E.U16 R74, desc[UR6][R76.64] ;  /* 0x000000064c4ae981 */ /* 0x000ee6000c1e1500 */
[----:B0-----:R-:W-:Y:S01]  /*1bbf0*/  IMAD.WIDE R56, R16, 0x2, R82 ;  /* 0x0000000210387825 */ /* 0x001fe200078e0252 */
[----:B------:R-:W4:Y:S01]  /*1bc00*/  @!P6 LDG.E.U16 R75, desc[UR6][R80.64] ;  /* 0x00000006504be981 */ /* 0x000f22000c1e1500 */
[----:B--2---:R-:W-:-:S06]  /*1bc10*/  PRMT R91, RZ, 0x7610, R91 ;  /* 0x00007610ff5b7816 */ /* 0x004fcc000000005b */
[----:B------:R-:W2:Y:S04]  /*1bc20*/  @!P6 LDG.E.U16 R91, desc[UR6][R56.64] ;  /* 0x00000006385be981 */ /* 0x000ea8000c1e1500 */
[----:B------:R-:W2:Y:S04]  /*1bc30*/  @!P6 LDG.E.U16 R92, desc[UR6][R78.64] ;  /* 0x000000064e5ce981 */ /* 0x000ea8000c1e1500 */
[----:B------:R0:W-:Y:S04]  /*1bc40*/  STL.64 [R1+0x788], R78 ;  /* 0x0007884e01007387 */ /* 0x0001e80000100a00 */
[----:B------:R-:W-:Y:S04]  /*1bc50*/  STL.64 [R1+0x770], R80 ;  /* 0x0007705001007387 */ /* 0x000fe80000100a00 */
[----:B0-----:R-:W3:Y:S01]  /*1bc60*/  LDL.LU.64 R78, [R1+0x4418] ;  /* 0x00441800014e7983 */ /* 0x001ee20000300a00 */
[----:B------:R-:W-:Y:S01]  /*1bc70*/  VIADD R16, R5, 0xffffff2d ;  /* 0xffffff2d05107836 */ /* 0x000fe20000000000 */
[----:B------:R-:W-:-:S02]  /*1bc80*/  PRMT R26, RZ, 0x7610, R26 ;  /* 0x00007610ff1a7816 */ /* 0x000fc4000000001a */
[----:B------:R-:W-:Y:S02]  /*1bc90*/  PRMT R25, RZ, 0x7610, R25 ;  /* 0x00007610ff197816 */ /* 0x000fe40000000019 */
[----:B------:R-:W-:Y:S02]  /*1bca0*/  PRMT R24, RZ, 0x7610, R24 ;  /* 0x00007610ff187816 */ /* 0x000fe40000000018 */
[----:B------:R-:W-:Y:S02]  /*1bcb0*/  PRMT R23, RZ, 0x7610, R23 ;  /* 0x00007610ff177816 */ /* 0x000fe40000000017 */
[----:B------:R-:W-:Y:S02]  /*1bcc0*/  PRMT R61, RZ, 0x7610, R61 ;  /* 0x00007610ff3d7816 */ /* 0x000fe4000000003d */
[----:B------:R-:W-:Y:S02]  /*1bcd0*/  PRMT R60, RZ, 0x7610, R60 ;  /* 0x00007610ff3c7816 */ /* 0x000fe4000000003c */
[----:B------:R-:W-:-:S02]  /*1bce0*/  PRMT R59, RZ, 0x7610, R59 ;  /* 0x00007610ff3b7816 */ /* 0x000fc4000000003b */
[----:B------:R-:W-:Y:S01]  /*1bcf0*/  PRMT R58, RZ, 0x7610, R58 ;  /* 0x00007610ff3a7816 */ /* 0x000fe2000000003a */
[----:B--2---:R0:W-:Y:S02]  /*1bd00*/  @!P6 STL [R1+0x1c0], R92 ;  /* 0x0001c05c0100e387 */ /* 0x0041e40000100800 */
[----:B0-----:R-:W0:Y:S02]  /*1bd10*/  LDC R92, c[0x0][0x3a8] ;  /* 0x0000ea00ff5c7b82 */ /* 0x001e240000000800 */
[----:B------:R1:W-:Y:S01]  /*1bd20*/  STL.64 [R1+0x750], R76 ;  /* 0x0007504c01007387 */ /* 0x0003e20000100a00 */
[----:B------:R-:W-:-:S03]  /*1bd30*/  ISETP.GE.U32.AND P6, PT, R16, 0x7ffffe2e, PT ;  /* 0x7ffffe2e1000780c */ /* 0x000fc60003fc6070 */
[----:B------:R-:W-:Y:S04]  /*1bd40*/  STL.64 [R1+0x758], R56 ;  /* 0x0007583801007387 */ /* 0x000fe80000100a00 */
[----:B------:R-:W-:Y:S04]  /*1bd50*/  STL [R1+0x42dc], R91 ;  /* 0x0042dc5b01007387 */ /* 0x000fe80000100800 */
[----:B---3--:R-:W-:Y:S04]  /*1bd60*/  STL [R1+0x1b8], R74 ;  /* 0x0001b84a01007387 */ /* 0x008fe80000100800 */
[----:B----4-:R2:W-:Y:S01]  /*1bd70*/  STL [R1+0x1bc], R75 ;  /* 0x0001bc4b01007387 */ /* 0x0105e20000100800 */
[----:B0-----:R-:W-:-:S04]  /*1bd80*/  IMAD R16, R92, 0xd1, RZ ;  /* 0x000000d15c107824 */ /* 0x001fc800078e02ff */
[----:B------:R-:W-:-:S04]  /*1bd90*/  IMAD.WIDE R80, R16, 0x2, R88 ;  /* 0x0000000210507825 */ /* 0x000fc800078e0258 */
[C---:B-1----:R-:W-:Y:S01]  /*1bda0*/  IMAD.WIDE R76, R16.reuse, 0x2, R86 ;  /* 0x00000002104c7825 */ /* 0x042fe200078e0256 */
[----:B------:R0:W3:Y:S03]  /*1bdb0*/  @!P0 LDG.E.U16 R26, desc[UR6][R80.64] ;  /* 0x00000006501a8981 */ /* 0x0000e6000c1e1500 */
[C---:B--2---:R-:W-:Y:S01]  /*1bdc0*/  IMAD.WIDE R74, R16.reuse, 0x2, R84 ;  /* 0x00000002104a7825 */ /* 0x044fe200078e0254 */
        /* <DEDUP_REMOVED lines=12> */
[C---:B-1----:R-:W-:Y:S01]  /*1be90*/  IMAD.WIDE R76, R16.reuse, 0x2, R86 ;  /* 0x00000002104c7825 */ /* 0x042fe200078e0256 */
[----:B------:R0:W2:Y:S03]  /*1bea0*/  @!P6 LDG.E.U16 R61, desc[UR6][R80.64] ;  /* 0x00000006503de981 */ /* 0x0000a6000c1e1500 */
[C---:B----4-:R-:W-:Y:S01]  /*1beb0*/  IMAD.WIDE R74, R16.reuse, 0x2, R84 ;  /* 0x00000002104a7825 */ /* 0x050fe200078e0254 */
[----:B------:R1:W2:Y:S03]  /*1bec0*/  @!P6 LDG.E.U16 R60, desc[UR6][R76.64] ;  /* 0x000000064c3ce981 */ /* 0x0002a6000c1e1500 */
[----:B------:R-:W-:Y:S01]  /*1bed0*/  IMAD.WIDE R56, R16, 0x2, R82 ;  /* 0x0000000210387825 */ /* 0x000fe200078e0252 */
[----:B------:R-:W4:Y:S04]  /*1bee0*/  @!P6 LDG.E.U16 R59, desc[UR6][R74.64] ;  /* 0x000000064a3be981 */ /* 0x000f28000c1e1500 */
[----:B------:R0:W4:Y:S01]  /*1bef0*/  @!P6 LDG.E.U16 R58, desc[UR6][R56.64] ;  /* 0x00000006383ae981 */ /* 0x000122000c1e1500 */
[----:B------:R-:W-:-:S03]  /*1bf00*/  VIADD R16, R5, 0xffffff2b ;  /* 0xffffff2b05107836 */ /* 0x000fc60000000000 */
[----:B------:R0:W-:Y:S02]  /*1bf10*/  STL.64 [R1+0x718], R80 ;  /* 0x0007185001007387 */ /* 0x0001e40000100a00 */
[----:B------:R-:W-:Y:S01]  /*1bf20*/  ISETP.GE.U32.AND P6, PT, R16, 0x7ffffe2c, PT ;  /* 0x7ffffe2c1000780c */ /* 0x000fe20003fc6070 */
[----:B------:R-:W-:Y:S01]  /*1bf30*/  IMAD R16, R92, 0xd3, RZ ;  /* 0x000000d35c107824 */ /* 0x000fe200078e02ff */
[----:B------:R1:W-:Y:S01]  /*1bf40*/  STL.64 [R1+0x710], R76 ;  /* 0x0007104c01007387 */ /* 0x0003e20000100a00 */
[----:B------:R-:W-:-:S03]  /*1bf50*/  PRMT R79, RZ, 0x7610, R79 ;  /* 0x00007610ff4f7816 */ /* 0x000fc6000000004f */
[----:B------:R-:W-:Y:S01]  /*1bf60*/  STL.64 [R1+0x708], R74 ;  /* 0x0007084a01007387 */ /* 0x000fe20000100a00 */
[----:B------:R-:W-:-:S03]  /*1bf70*/  PRMT R78, RZ, 0x7610, R78 ;  /* 0x00007610ff4e7816 */ /* 0x000fc6000000004e */
[----:B------:R1:W-:Y:S01]  /*1bf80*/  STL.64 [R1+0x700], R56 ;  /* 0x0007003801007387 */ /* 0x0003e20000100a00 */
[----:B0-----:R-:W-:Y:S01]  /*1bf90*/  IMAD.WIDE R80, R16, 0x2, R86 ;  /* 0x0000000210507825 */ /* 0x001fe200078e0256 */
[----:B------:R-:W-:-:S03]  /*1bfa0*/  PRMT R50, RZ, 0x7610, R50 ;  /* 0x00007610ff327816 */ /* 0x000fc60000000032 */
[C---:B-1----:R-:W-:Y:S01]  /*1bfb0*/  IMAD.WIDE R76, R16.reuse, 0x2, R84 ;  /* 0x00000002104c7825 */ /* 0x042fe200078e0254 */
[----:B------:R-:W-:Y:S01]  /*1bfc0*/  PRMT R51, RZ, 0x7610, R51 ;  /* 0x00007610ff337816 */ /* 0x000fe20000000033 */
[----:B------:R-:W3:Y:S02]  /*1bfd0*/  @!P0 LDG.E.U16 R78, desc[UR6][R80.64] ;  /* 0x00000006504e8981 */ /* 0x000ee4000c1e1500 */
[----:B------:R-:W-:-:S03]  /*1bfe0*/  IMAD.WIDE R56, R16, 0x2, R88 ;  /* 0x0000000210387825 */ /* 0x000fc600078e0258 */
[----:B------:R0:W3:Y:S01]  /*1bff0*/  @!P0 LDG.E.U16 R51, desc[UR6][R76.64] ;  /* 0x000000064c338981 */ /* 0x0000e2000c1e1500 */
[----:B------:R-:W-:-:S03]  /*1c000*/  IMAD.WIDE R74, R16, 0x2, R82 ;  /* 0x00000002104a7825 */ /* 0x000fc600078e0252 */
[----:B------:R-:W3:Y:S04]  /*1c010*/  @!P0 LDG.E.U16 R79, desc[UR6][R56.64] ;  /* 0x00000006384f8981 */ /* 0x000ee8000c1e1500 */
[----:B------:R1:W3:Y:S04]  /*1c020*/  @!P0 LDG.E.U16 R50, desc[UR6][R74.64] ;  /* 0x000000064a328981 */ /* 0x0002e8000c1e1500 */
[----:B--2---:R-:W-:Y:S04]  /*1c030*/  STL.64 [R1+0x4348], R60 ;  /* 0x0043483c01007387 */ /* 0x004fe80000100a00 */
[----:B----4-:R-:W-:Y:S04]  /*1c040*/  STL.64 [R1+0x4350], R58 ;  /* 0x0043503a01007387 */ /* 0x010fe80000100a00 */
[----:B------:R2:W-:Y:S04]  /*1c050*/  STL.64 [R1+0x6f8], R56 ;  /* 0x0006f83801007387 */ /* 0x0005e80000100a00 */
[----:B------:R4:W-:Y:S04]  /*1c060*/  STL.64 [R1+0x6f0], R80 ;  /* 0x0006f05001007387 */ /* 0x0009e80000100a00 */
[----:B--2---:R-:W2:Y:S04]  /*1c070*/  LDL.LU.64 R56, [R1+0x4410] ;  /* 0x0044100001387983 */ /* 0x004ea80000300a00 */
[----:B------:R0:W-:Y:S04]  /*1c080*/  STL.64 [R1+0x778], R76 ;  /* 0x0007784c01007387 */ /* 0x0001e80000100a00 */
[----:B----4-:R-:W4:Y:S01]  /*1c090*/  LDL.LU.64 R80, [R1+0x4408] ;  /* 0x0044080001507983 */ /* 0x010f220000300a00 */
[----:B------:R-:W-:-:S05]  /*1c0a0*/  VIADD R16, R5, 0xffffff2a ;  /* 0xffffff2a05107836 */ /* 0x000fca0000000000 */
[----:B------:R-:W-:Y:S01]  /*1c0b0*/  ISETP.GE.U32.AND P0, PT, R16, 0x7ffffe2b, PT ;  /* 0x7ffffe2b1000780c */ /* 0x000fe20003f06070 */
[----:B------:R-:W-:Y:S01]  /*1c0c0*/  IMAD R16, R92, 0xd4, RZ ;  /* 0x000000d45c107824 */ /* 0x000fe200078e02ff */
[----:B------:R1:W-:Y:S03]  /*1c0d0*/  STL.64 [R1+0x780], R74 ;  /* 0x0007804a01007387 */ /* 0x0003e60000100a00 */
[C---:B0-----:R-:W-:Y:S01]  /*1c0e0*/  IMAD.WIDE R76, R16.reuse, 0x2, R86 ;  /* 0x00000002104c7825 */ /* 0x041fe200078e0256 */
[----:B---3--:R-:W-:Y:S04]  /*1c0f0*/  STL [R1+0x38], R78 ;  /* 0x0000384e01007387 */ /* 0x008fe80000100800 */
[----:B------:R0:W-:Y:S01]  /*1c100*/  STL [R1+0x3c], R79 ;  /* 0x00003c4f01007387 */ /* 0x0001e20000100800 */
[----:B-1----:R-:W-:-:S03]  /*1c110*/  IMAD.WIDE R74, R16, 0x2, R88 ;  /* 0x00000002104a7825 */ /* 0x002fc600078e0258 */
[----:B------:R-:W-:Y:S01]  /*1c120*/  STL [R1+0x30], R50 ;  /* 0x0000303201007387 */ /* 0x000fe20000100800 */
[----:B------:R-:W-:-:S03]  /*1c130*/  PRMT R46, RZ, 0x7610, R46 ;  /* 0x00007610ff2e7816 */ /* 0x000fc6000000002e */
[----:B------:R1:W-:Y:S01]  /*1c140*/  STL [R1+0x34], R51 ;  /* 0x0000343301007387 */ /* 0x0003e20000100800 */
[----:B------:R-:W-:-:S03]  /*1c150*/  PRMT R47, RZ, 0x7610, R47 ;  /* 0x00007610ff2f7816 */ /* 0x000fc6000000002f */
[----:B------:R3:W-:Y:S01]  /*1c160*/  STL.64 [R1+0x6e8], R74 ;  /* 0x0006e84a01007387 */ /* 0x0007e20000100a00 */
[----:B0-----:R-:W-:-:S03]  /*1c170*/  IMAD.WIDE R78, R16, 0x2, R84 ;  /* 0x00000002104e7825 */ /* 0x001fc600078e0254 */
[----:B------:R0:W-:Y:S01]  /*1c180*/  STL.64 [R1+0x6e0], R76 ;  /* 0x0006e04c01007387 */ /* 0x0001e20000100a00 */
[----:B-1----:R-:W-:-:S03]  /*1c190*/  IMAD.WIDE R50, R16, 0x2, R82 ;  /* 0x0000000210327825 */ /* 0x002fc600078e0252 */
[----:B------:R1:W2:Y:S04]  /*1c1a0*/  @!P6 LDG.E.U16 R47, desc[UR6][R78.64] ;  /* 0x000000064e2fe981 */ /* 0x0002a8000c1e1500 */
[----:B------:R0:W2:Y:S01]  /*1c1b0*/  @!P6 LDG.E.U16 R46, desc[UR6][R50.64] ;  /* 0x00000006322ee981 */ /* 0x0000a2000c1e1500 */
[----:B----4-:R-:W-:Y:S02]  /*1c1c0*/  PRMT R81, RZ, 0x7610, R81 ;  /* 0x00007610ff517816 */ /* 0x010fe40000000051 */
[----:B------:R-:W-:-:S04]  /*1c1d0*/  PRMT R80, RZ, 0x7610, R80 ;  /* 0x00007610ff507816 */ /* 0x000fc80000000050 */
[----:B------:R-:W4:Y:S04]  /*1c1e0*/  @!P6 LDG.E.U16 R81, desc[UR6][R74.64] ;  /* 0x000000064a51e981 */ /* 0x000f28000c1e1500 */
[----:B------:R-:W2:Y:S04]  /*1c1f0*/  @!P6 LDG.E.U16 R80, desc[UR6][R76.64] ;  /* 0x000000064c50e981 */ /* 0x000ea8000c1e1500 */
[----:B---3--:R-:W3:Y:S01]  /*1c200*/  LDL.LU.64 R74, [R1+0x4400] ;  /* 0x00440000014a7983 */ /* 0x008ee20000300a00 */
[----:B------:R-:W-:-:S03]  /*1c210*/  VIADD R16, R5, 0xffffff29 ;  /* 0xffffff2905107836 */ /* 0x000fc60000000000 */
[----:B------:R1:W-:Y:S02]  /*1c220*/  STL.64 [R1+0x6d8], R78 ;  /* 0x0006d84e01007387 */ /* 0x0003e40000100a00 */
[----:B------:R-:W-:Y:S01]  /*1c230*/  ISETP.GE.U32.AND P6, PT, R16, 0x7ffffe2a, PT ;  /* 0x7ffffe2a1000780c */ /* 0x000fe20003fc6070 */
[----:B------:R-:W-:Y:S01]  /*1c240*/  IMAD R16, R92, 0xd5, RZ ;  /* 0x000000d55c107824 */ /* 0x000fe200078e02ff */
[----:B0-----:R-:W3:Y:S04]  /*1c250*/  LDL.LU.64 R76, [R1+0x43f8] ;  /* 0x0043f800014c7983 */ /* 0x001ee80000300a00 */
[----:B------:R0:W-:Y:S01]  /*1c260*/  STL.64 [R1+0x6d0], R50 ;  /* 0x0006d03201007387 */ /* 0x0001e20000100a00 */
[----:B-1----:R-:W-:Y:S01]  /*1c270*/  IMAD.WIDE R78, R16, 0x2, R86 ;  /* 0x00000002104e7825 */ /* 0x002fe200078e0256 */
[----:B------:R-:W-:-:S02]  /*1c280*/  PRMT R44, RZ, 0x7610, R44 ;  /* 0x00007610ff2c7816 */ /* 0x000fc4000000002c */
[----:B------:R-:W-:Y:S01]  /*1c290*/  PRMT R45, RZ, 0x7610, R45 ;  /* 0x00007610ff2d7816 */ /* 0x000fe2000000002d */
[----:B0-----:R-:W-:-:S05]  /*1c2a0*/  IMAD.WIDE R50, R16, 0x2, R84 ;  /* 0x0000000210327825 */ /* 0x001fca00078e0254 */
[----:B------:R0:W3:Y:S04]  /*1c2b0*/  @!P0 LDG.E.U16 R45, desc[UR6][R50.64] ;  /* 0x00000006322d8981 */ /* 0x0000e8000c1e1500 */
[----:B--2---:R-:W-:Y:S04]  /*1c2c0*/  STL [R1+0xa8], R80 ;  /* 0x0000a85001007387 */ /* 0x004fe80000100800 */
[----:B----4-:R1:W-:Y:S01]  /*1c2d0*/  STL [R1+0xac], R81 ;  /* 0x0000ac5101007387 */ /* 0x0103e20000100800 */
[----:B---3--:R-:W-:Y:S02]  /*1c2e0*/  PRMT R74, RZ, 0x7610, R74 ;  /* 0x00007610ff4a7816 */ /* 0x008fe4000000004a */
[----:B------:R-:W-:Y:S01]  /*1c2f0*/  PRMT R75, RZ, 0x7610, R75 ;  /* 0x00007610ff4b7816 */ /* 0x000fe2000000004b */
[----:B------:R-:W-:Y:S04]  /*1c300*/  STL [R1+0xa0], R46 ;  /* 0x0000a02e01007387 */ /* 0x000fe80000100800 */
[----:B------:R-:W2:Y:S01]  /*1c310*/  @!P0 LDG.E.U16 R74, desc[UR6][R78.64] ;  /* 0x000000064e4a8981 */ /* 0x000ea2000c1e1500 */
[----:B-1----:R-:W-:-:S03]  /*1c320*/  IMAD.WIDE R80, R16, 0x2, R88 ;  /* 0x0000000210507825 */ /* 0x002fc600078e0258 */
[----:B------:R1:W-:Y:S04]  /*1c330*/  STL [R1+0xa4], R47 ;  /* 0x0000a42f01007387 */ /* 0x0003e80000100800 */
[----:B------:R-:W3:Y:S01]  /*1c340*/  @!P0 LDG.E.U16 R75, desc[UR6][R80.64] ;  /* 0x00000006504b8981 */ /* 0x000ee2000c1e1500 */
[----:B-1----:R-:W-:-:S05]  /*1c350*/  IMAD.WIDE R46, R16, 0x2, R82 ;  /* 0x00000002102e7825 */ /* 0x002fca00078e0252 */
[----:B------:R1:W4:Y:S01]  /*1c360*/  @!P0 LDG.E.U16 R44, desc[UR6][R46.64] ;  /* 0x000000062e2c8981 */ /* 0x000322000c1e1500 */
[----:B------:R-:W-:-:S03]  /*1c370*/  VIADD R16, R5, 0xffffff28 ;  /* 0xffffff2805107836 */ /* 0x000fc60000000000 */
[----:B------:R-:W-:Y:S02]  /*1c380*/  STL.64 [R1+0x6c8], R80 ;  /* 0x0006c85001007387 */ /* 0x000fe40000100a00 */
[----:B------:R-:W-:Y:S01]  /*1c390*/  ISETP.GE.U32.AND P0, PT, R16, 0x7ffffe29, PT ;  /* 0x7ffffe291000780c */ /* 0x000fe20003f06070 */
[----:B------:R-:W-:Y:S01]  /*1c3a0*/  IMAD R16, R92, 0xd6, RZ ;  /* 0x000000d65c107824 */ /* 0x000fe200078e02ff */
[----:B------:R-:W-:Y:S01]  /*1c3b0*/  STL.64 [R1+0x6c0], R78 ;  /* 0x0006c04e01007387 */ /* 0x000fe20000100a00 */
[----:B------:R-:W-:-:S03]  /*1c3c0*/  PRMT R48, RZ, 0x7610, R48 ;  /* 0x00007610ff307816 */ /* 0x000fc60000000030 */
[----:B------:R0:W-:Y:S01]  /*1c3d0*/  STL.64 [R1+0x798], R50 ;  /* 0x0007983201007387 */ /* 0x0001e20000100a00 */
[----:B------:R-:W-:-:S03]  /*1c3e0*/  PRMT R49, RZ, 0x7610, R49 ;  /* 0x00007610ff317816 */ /* 0x000fc60000000031 */
[----:B------:R1:W-:Y:S01]  /*1c3f0*/  STL.64 [R1+0x7a0], R46 ;  /* 0x0007a02e01007387 */ /* 0x0003e20000100a00 */
[----:B------:R-:W-:Y:S01]  /*1c400*/  PRMT R42, RZ, 0x7610, R42 ;  /* 0x00007610ff2a7816 */ /* 0x000fe2000000002a */
[----:B0-----:R-:W-:Y:S01]  /*1c410*/  IMAD.WIDE R50, R16, 0x2, R86 ;  /* 0x0000000210327825 */ /* 0x001fe200078e0256 */
[----:B------:R-:W-:-:S04]  /*1c420*/  PRMT R43, RZ, 0x7610, R43 ;  /* 0x00007610ff2b7816 */ /* 0x000fc8000000002b */
[----:B------:R-:W4:Y:S01]  /*1c430*/  @!P6 LDG.E.U16 R48, desc[UR6][R50.64] ;  /* 0x000000063230e981 */ /* 0x000f22000c1e1500 */
[----:B-1----:R-:W-:-:S05]  /*1c440*/  IMAD.WIDE R46, R16, 0x2, R84 ;  /* 0x00000002102e7825 */ /* 0x002fca00078e0254 */
[----:B------:R0:W4:Y:S04]  /*1c450*/  @!P6 LDG.E.U16 R43, desc[UR6][R46.64] ;  /* 0x000000062e2be981 */ /* 0x000128000c1e1500 */
[----:B--2---:R-:W-:Y:S04]  /*1c460*/  STL [R1+0x108], R74 ;  /* 0x0001084a01007387 */ /* 0x004fe80000100800 */
[----:B---3--:R1:W-:Y:S02]  /*1c470*/  STL [R1+0x10c], R75 ;  /* 0x00010c4b01007387 */ /* 0x0083e40000100800 */
[----:B-1----:R-:W-:-:S02]  /*1c480*/  IMAD.WIDE R74, R16, 0x2, R88 ;  /* 0x00000002104a7825 */ /* 0x002fc400078e0258 */
[----:B----4-:R-:W-:Y:S04]  /*1c490*/  STL [R1+0x100], R44 ;  /* 0x0001002c01007387 */ /* 0x010fe80000100800 */
[----:B------:R-:W2:Y:S04]  /*1c4a0*/  @!P6 LDG.E.U16 R49, desc[UR6][R74.64] ;  /* 0x000000064a31e981 */ /* 0x000ea8000c1e1500 */
[----:B------:R1:W-:Y:S02]  /*1c4b0*/  STL [R1+0x104], R45 ;  /* 0x0001042d01007387 */ /* 0x0003e40000100800 */
[----:B-1----:R-:W-:-:S05]  /*1c4c0*/  IMAD.WIDE R44, R16, 0x2, R82 ;  /* 0x00000002102c7825 */ /* 0x002fca00078e0252 */
[----:B------:R1:W3:Y:S01]  /*1c4d0*/  @!P6 LDG.E.U16 R42, desc[UR6][R44.64] ;  /* 0x000000062c2ae981 */ /* 0x0002e2000c1e1500 */
[----:B------:R-:W-:-:S03]  /*1c4e0*/  VIADD R16, R5, 0xffffff26 ;  /* 0xffffff2605107836 */ /* 0x000fc60000000000 */
[----:B------:R-:W-:Y:S02]  /*1c4f0*/  STL.64 [R1+0x6b8], R74 ;  /* 0x0006b84a01007387 */ /* 0x000fe40000100a00 */
[----:B------:R-:W-:Y:S01]  /*1c500*/  ISETP.GE.U32.AND P6, PT, R16, 0x7ffffe27, PT ;  /* 0x7ffffe271000780c */ /* 0x000fe20003fc6070 */
[----:B------:R-:W-:Y:S01]  /*1c510*/  IMAD R16, R92, 0xd7, RZ ;  /* 0x000000d75c107824 */ /* 0x000fe200078e02ff */
[----:B------:R-:W-:Y:S01]  /*1c520*/  STL.64 [R1+0x6b0], R50 ;  /* 0x0006b03201007387 */ /* 0x000fe20000100a00 */
[----:B------:R-:W-:-:S03]  /*1c530*/  PRMT R93, RZ, 0x7610, R93 ;  /* 0x00007610ff5d7816 */ /* 0x000fc6000000005d */
[----:B------:R0:W-:Y:S04]  /*1c540*/  STL.64 [R1+0x6a8], R46 ;  /* 0x0006a82e01007387 */ /* 0x0001e80000100a00 */
[----:B------:R1:W-:Y:S04]  /*1c550*/  STL.64 [R1+0x6a0], R44 ;  /* 0x0006a02c01007387 */ /* 0x0003e80000100a00 */
[----:B------:R-:W-:Y:S01]  /*1c560*/  STL [R1+0x168], R48 ;  /* 0x0001683001007387 */ /* 0x000fe20000100800 */
[----:B------:R-:W-:Y:S02]  /*1c570*/  PRMT R90, RZ, 0x7610, R90 ;  /* 0x00007610ff5a7816 */ /* 0x000fe4000000005a */
[----:B------:R-:W-:Y:S01]  /*1c580*/  PRMT R4, RZ, 0x7610, R4 ;  /* 0x00007610ff047816 */ /* 0x000fe20000000004 */
[----:B0-----:R-:W-:Y:S01]  /*1c590*/  IMAD.WIDE R46, R16, 0x2, R86 ;  /* 0x00000002102e7825 */ /* 0x001fe200078e0256 */
[----:B------:R-:W-:-:S03]  /*1c5a0*/  PRMT R3, RZ, 0x7610, R3 ;  /* 0x00007610ff037816 */ /* 0x000fc60000000003 */
[C---:B-1----:R-:W-:Y:S01]  /*1c5b0*/  IMAD.WIDE R44, R16.reuse, 0x2, R84 ;  /* 0x00000002102c7825 */ /* 0x042fe200078e0254 */
[----:B------:R-:W4:Y:S04]  /*1c5c0*/  @!P0 LDG.E.U16 R90, desc[UR6][R46.64] ;  /* 0x000000062e5a8981 */ /* 0x000f28000c1e1500 */
[----:B------:R-:W4:Y:S04]  /*1c5d0*/  @!P0 LDG.E.U16 R4, desc[UR6][R44.64] ;  /* 0x000000062c048981 */ /* 0x000f28000c1e1500 */
[----:B--2---:R0:W-:Y:S02]  /*1c5e0*/  STL [R1+0x16c], R49 ;  /* 0x00016c3101007387 */ /* 0x0041e40000100800 */
[----:B0-----:R-:W-:-:S05]  /*1c5f0*/  IMAD.WIDE R48, R16, 0x2, R88 ;  /* 0x0000000210307825 */ /* 0x001fca00078e0258 */
[----:B------:R0:W2:Y:S04]  /*1c600*/  @!P0 LDG.E.U16 R93, desc[UR6][R48.64] ;  /* 0x00000006305d8981 */ /* 0x0000a8000c1e1500 */
[----:B---3--:R-:W-:Y:S04]  /*1c610*/  STL [R1+0x160], R42 ;  /* 0x0001602a01007387 */ /* 0x008fe80000100800 */
[----:B------:R1:W-:Y:S02]  /*1c620*/  STL [R1+0x164], R43 ;  /* 0x0001642b01007387 */ /* 0x0003e40000100800 */
[----:B-1----:R-:W-:-:S05]  /*1c630*/  IMAD.WIDE R42, R16, 0x2, R82 ;  /* 0x00000002102a7825 */ /* 0x002fca00078e0252 */
        /* <DEDUP_REMOVED lines=10> */
[----:B0-----:R-:W-:Y:S01]  /*1c6e0*/  IMAD.WIDE R48, R16, 0x2, R88 ;  /* 0x0000000210307825 */ /* 0x001fe200078e0258 */
[----:B------:R-:W-:-:S03]  /*1c6f0*/  PRMT R19, RZ, 0x7610, R19 ;  /* 0x00007610ff137816 */ /* 0x000fc60000000013 */
[C---:B-1----:R-:W-:Y:S01]  /*1c700*/  IMAD.WIDE R46, R16.reuse, 0x2, R86 ;  /* 0x00000002102e7825 */ /* 0x042fe200078e0256 */
[----:B------:R0:W3:Y:S03]  /*1c710*/  @!P6 LDG.E.U16 R22, desc[UR6][R48.64] ;  /* 0x000000063016e981 */ /* 0x0000e6000c1e1500 */
[----:B----4-:R-:W-:Y:S01]  /*1c720*/  IMAD.WIDE R44, R16, 0x2, R84 ;  /* 0x00000002102c7825 */ /* 0x010fe200078e0254 */
[----:B------:R1:W4:Y:S04]  /*1c730*/  @!P6 LDG.E.U16 R21, desc[UR6][R46.64] ;  /* 0x000000062e15e981 */ /* 0x000328000c1e1500 */
[----:B------:R0:W4:Y:S01]  /*1c740*/  @!P6 LDG.E.U16 R20, desc[UR6][R44.64] ;  /* 0x000000062c14e981 */ /* 0x000122000c1e1500 */
        /* <DEDUP_REMOVED lines=8> */
[----:B--2---:R-:W-:Y:S04]  /*1c7d0*/  STL [R1+0x42e0], R93 ;  /* 0x0042e05d01007387 */ /* 0x004fe80000100800 */
[----:B------:R2:W-:Y:S04]  /*1c7e0*/  STL.64 [R1+0x7b8], R42 ;  /* 0x0007b82a01007387 */ /* 0x0005e80000100a00 */
[----:B------:R-:W-:Y:S01]  /*1c7f0*/  STL [R1+0x42e4], R90 ;  /* 0x0042e45a01007387 */ /* 0x000fe20000100800 */
[----:B--2---:R-:W-:-:S04]  /*1c800*/  IMAD.WIDE R42, R16, 0x2, R82 ;  /* 0x00000002102a7825 */ /* 0x004fc800078e0252 */
[----:B------:R-:W-:Y:S01]  /*1c810*/  VIADD R16, R5, 0xffffff24 ;  /* 0xffffff2405107836 */ /* 0x000fe20000000000 */
[----:B------:R-:W-:Y:S04]  /*1c820*/  STL [R1+0x42e8], R4 ;  /* 0x0042e80401007387 */ /* 0x000fe80000100800 */
[----:B------:R2:W4:Y:S01]  /*1c830*/  @!P6 LDG.E.U16 R19, desc[UR6][R42.64] ;  /* 0x000000062a13e981 */ /* 0x000522000c1e1500 */
[----:B------:R-:W-:Y:S01]  /*1c840*/  ISETP.GE.U32.AND P6, PT, R16, 0x7ffffe25, PT ;  /* 0x7ffffe251000780c */ /* 0x000fe20003fc6070 */
[----:B------:R-:W-:Y:S02]  /*1c850*/  IMAD R16, R92, 0xda, RZ ;  /* 0x000000da5c107824 */ /* 0x000fe400078e02ff */
[----:B---3--:R-:W-:Y:S04]  /*1c860*/  STL [R1+0x42ec], R3 ;  /* 0x0042ec0301007387 */ /* 0x008fe80000100800 */
[----:B------:R0:W-:Y:S04]  /*1c870*/  STL.64 [R1+0x668], R48 ;  /* 0x0006683001007387 */ /* 0x0001e80000100a00 */
[----:B------:R1:W-:Y:S04]  /*1c880*/  STL.64 [R1+0x660], R46 ;  /* 0x0006602e01007387 */ /* 0x0003e80000100a00 */
[----:B------:R3:W-:Y:S04]  /*1c890*/  STL.64 [R1+0x7c8], R44 ;  /* 0x0007c82c01007387 */ /* 0x0007e80000100a00 */
[----:B------:R2:W-:Y:S01]  /*1c8a0*/  STL.64 [R1+0x7d0], R42 ;  /* 0x0007d02a01007387 */ /* 0x0005e20000100a00 */
[----:B0-----:R-:W-:-:S04]  /*1c8b0*/  IMAD.WIDE R48, R16, 0x2, R88 ;  /* 0x0000000210307825 */ /* 0x001fc800078e0258 */
[C---:B-1----:R-:W-:Y:S01]  /*1c8c0*/  IMAD.WIDE R46, R16.reuse, 0x2, R86 ;  /* 0x00000002102e7825 */ /* 0x042fe200078e0256 */
[----:B------:R-:W4:Y:S03]  /*1c8d0*/  @!P0 LDG.E.U16 R57, desc[UR6][R48.64] ;  /* 0x0000000630398981 */ /* 0x000f26000c1e1500 */
[C---:B---3--:R-:W-:Y:S01]  /*1c8e0*/  IMAD.WIDE R44, R16.reuse, 0x2, R84 ;  /* 0x00000002102c7825 */ /* 0x048fe200078e0254 */
[----:B------:R0:W4:Y:S03]  /*1c8f0*/  @!P0 LDG.E.U16 R56, desc[UR6][R46.64] ;  /* 0x000000062e388981 */ /* 0x000126000c1e1500 */
[----:B--2---:R-:W-:Y:S01]  /*1c900*/  IMAD.WIDE R42, R16, 0x2, R82 ;  /* 0x00000002102a7825 */ /* 0x004fe200078e0252 */
[----:B------:R1:W2:Y:S03]  /*1c910*/  @!P0 LDG.E.U16 R55, desc[UR6][R44.64] ;  /* 0x000000062c378981 */ /* 0x0002a6000c1e1500 */
[----:B------:R-:W-:Y:S01]  /*1c920*/  VIADD R16, R5, 0xffffff1e ;  /* 0xffffff1e05107836 */ /* 0x000fe20000000000 */
[----:B------:R3:W2:Y:S04]  /*1c930*/  @!P0 LDG.E.U16 R54, desc[UR6][R42.64] ;  /* 0x000000062a368981 */ /* 0x0006a8000c1e1500 */
[----:B------:R-:W-:Y:S01]  /*1c940*/  ISETP.GE.U32.AND P0, PT, R16, 0x7ffffe1f, PT ;  /* 0x7ffffe1f1000780c */ /* 0x000fe20003f06070 */
[----:B------:R-:W-:Y:S01]  /*1c950*/  IMAD R16, R92, 0xdb, RZ ;  /* 0x000000db5c107824 */ /* 0x000fe200078e02ff */
[----:B------:R-:W-:Y:S04]  /*1c960*/  STL.64 [R1+0x658], R48 ;  /* 0x0006583001007387 */ /* 0x000fe80000100a00 */
[----:B------:R0:W-:Y:S04]  /*1c970*/  STL.64 [R1+0x650], R46 ;  /* 0x0006502e01007387 */ /* 0x0001e80000100a00 */
[----:B------:R1:W-:Y:S04]  /*1c980*/  STL.64 [R1+0x648], R44 ;  /* 0x0006482c01007387 */ /* 0x0003e80000100a00 */
[----:B------:R3:W-:Y:S01]  /*1c990*/  STL.64 [R1+0x640], R42 ;  /* 0x0006402a01007387 */ /* 0x0007e20000100a00 */
[----:B0-----:R-:W-:-:S04]  /*1c9a0*/  IMAD.WIDE R46, R16, 0x2, R88 ;  /* 0x00000002102e7825 */ /* 0x001fc800078e0258 */
[C---:B-1----:R-:W-:Y:S01]  /*1c9b0*/  IMAD.WIDE R44, R16.reuse, 0x2, R86 ;  /* 0x00000002102c7825 */ /* 0x042fe200078e0256 */
[----:B------:R-:W2:Y:S03]  /*1c9c0*/  @!P6 LDG.E.U16 R28, desc[UR6][R46.64] ;  /* 0x000000062e1ce981 */ /* 0x000ea6000c1e1500 */
[C---:B---3--:R-:W-:Y:S01]  /*1c9d0*/  IMAD.WIDE R42, R16.reuse, 0x2, R82 ;  /* 0x00000002102a7825 */ /* 0x048fe200078e0252 */
[----:B------:R-:W3:Y:S04]  /*1c9e0*/  @!P6 LDG.E.U16 R7, desc[UR6][R44.64] ;  /* 0x000000062c07e981 */ /* 0x000ee8000c1e1500 */
[----:B------:R-:W3:Y:S01]  /*1c9f0*/  @!P6 LDG.E.U16 R6, desc[UR6][R42.64] ;  /* 0x000000062a06e981 */ /* 0x000ee2000c1e1500 */
[----:B------:R-:W-:-:S05]  /*1ca00*/  IMAD.WIDE R48, R16, 0x2, R84 ;  /* 0x0000000210307825 */ /* 0x000fca00078e0254 */
[----:B------:R-:W3:Y:S01]  /*1ca10*/  @!P6 LDG.E.U16 R41, desc[UR6][R48.64] ;  /* 0x000000063029e981 */ /* 0x000ee2000c1e1500 */
[----:B------:R-:W-:Y:S01]  /*1ca20*/  VIADD R16, R5, 0xffffff16 ;  /* 0xffffff1605107836 */ /* 0x000fe20000000000 */
[----:B------:R-:W-:Y:S02]  /*1ca30*/  PRMT R18, RZ, 0x7610, R18 ;  /* 0x00007610ff127816 */ /* 0x000fe40000000012 */
[----:B------:R-:W-:Y:S02]  /*1ca40*/  PRMT R17, RZ, 0x7610, R17 ;  /* 0x00007610ff117816 */ /* 0x000fe40000000011 */
[----:B------:R-:W-:Y:S02]  /*1ca50*/  ISETP.GE.U32.AND P6, PT, R16, 0x7ffffe17, PT ;  /* 0x7ffffe171000780c */ /* 0x000fe40003fc6070 */
        /* <DEDUP_REMOVED lines=10> */
[----:B------:R-:W-:Y:S01]  /*1cb00*/  PRMT R52, RZ, 0x7610, R52 ;  /* 0x00007610ff347816 */ /* 0x000fe20000000034 */
[----:B----4-:R-:W-:Y:S04]  /*1cb10*/  STL.64 [R1+0x4360], R56 ;  /* 0x0043603801007387 */ /* 0x010fe80000100a00 */
[----:B--2---:R-:W-:Y:S04]  /*1cb20*/  STL [R1+0x4368], R55 ;  /* 0x0043683701007387 */ /* 0x004fe80000100800 */
[----:B------:R-:W-:Y:S04]  /*1cb30*/  STL.64 [R1+0x4380], R54 ;  /* 0x0043803601007387 */ /* 0x000fe80000100a00 */
[----:B------:R-:W-:Y:S04]  /*1cb40*/  STL.64 [R1+0x7e8], R48 ;  /* 0x0007e83001007387 */ /* 0x000fe80000100a00 */
[----:B------:R-:W-:Y:S04]  /*1cb50*/  STL.64 [R1+0x638], R46 ;  /* 0x0006382e01007387 */ /* 0x000fe80000100a00 */
[----:B------:R-:W-:Y:S04]  /*1cb60*/  STL.64 [R1+0x630], R44 ;  /* 0x0006302c01007387 */ /* 0x000fe80000100a00 */
[----:B------:R-:W-:Y:S04]  /*1cb70*/  STL.64 [R1+0x7f0], R42 ;  /* 0x0007f02a01007387 */ /* 0x000fe80000100a00 */
[----:B------:R0:W-:Y:S04]  /*1cb80*/  STL [R1+0x2c], R28 ;  /* 0x00002c1c01007387 */ /* 0x0001e80000100800 */
[----:B---3--:R-:W-:Y:S01]  /*1cb90*/  STL [R1+0x20], R6 ;  /* 0x0000200601007387 */ /* 0x008fe20000100800 */
[----:B0-----:R-:W-:-:S03]  /*1cba0*/  IMAD R28, R92, 0xe1, RZ ;  /* 0x000000e15c1c7824 */ /* 0x001fc600078e02ff */
[----:B------:R0:W-:Y:S01]  /*1cbb0*/  STL [R1+0x28], R7 ;  /* 0x0000280701007387 */ /* 0x0001e20000100800 */
[----:B------:R-:W-:-:S04]  /*1cbc0*/  IMAD.WIDE R46, R28, 0x2, R84 ;  /* 0x000000021c2e7825 */ /* 0x000fc800078e0254 */
[C---:B------:R-:W-:Y:S01]  /*1cbd0*/  IMAD.WIDE R44, R28.reuse, 0x2, R88 ;  /* 0x000000021c2c7825 */ /* 0x040fe200078e0258 */
[----:B------:R1:W2:Y:S03]  /*1cbe0*/  @!P0 LDG.E.U16 R16, desc[UR6][R46.64] ;  /* 0x000000062e108981 */ /* 0x0002a6000c1e1500 */
[C---:B------:R-:W-:Y:S01]  /*1cbf0*/  IMAD.WIDE R42, R28.reuse, 0x2, R86 ;  /* 0x000000021c2a7825 */ /* 0x040fe200078e0256 */
[----:B------:R3:W4:Y:S03]  /*1cc00*/  @!P0 LDG.E.U16 R18, desc[UR6][R44.64] ;  /* 0x000000062c128981 */ /* 0x000726000c1e1500 */
[----:B0-----:R-:W-:Y:S01]  /*1cc10*/  IMAD.WIDE R6, R28, 0x2, R82 ;  /* 0x000000021c067825 */ /* 0x001fe200078e0252 */
        /* <DEDUP_REMOVED lines=9> */
[----:B-1----:R-:W-:-:S04]  /*1ccb0*/  IMAD.WIDE R46, R28, 0x2, R84 ;  /* 0x000000021c2e7825 */ /* 0x002fc800078e0254 */
[C---:B---3--:R-:W-:Y:S01]  /*1ccc0*/  IMAD.WIDE R44, R28.reuse, 0x2, R88 ;  /* 0x000000021c2c7825 */ /* 0x048fe200078e0258 */
[----:B------:R1:W3:Y:S03]  /*1ccd0*/  @!P6 LDG.E.U16 R37, desc[UR6][R46.64] ;  /* 0x000000062e25e981 */ /* 0x0002e6000c1e1500 */
[C---:B0-----:R-:W-:Y:S01]  /*1cce0*/  IMAD.WIDE R42, R28.reuse, 0x2, R86 ;  /* 0x000000021c2a7825 */ /* 0x041fe200078e0256 */
[----:B------:R0:W2:Y:S03]  /*1ccf0*/  @!P6 LDG.E.U16 R39, desc[UR6][R44.64] ;  /* 0x000000062c27e981 */ /* 0x0000a6000c1e1500 */
[----:B------:R-:W-:Y:S01]  /*1cd00*/  IMAD.WIDE R6, R28, 0x2, R82 ;  /* 0x000000021c067825 */ /* 0x000fe200078e0252 */
[----:B------:R0:W2:Y:S03]  /*1cd10*/  @!P6 LDG.E.U16 R38, desc[UR6][R42.64] ;  /* 0x000000062a26e981 */ /* 0x0000a6000c1e1500 */
[----:B------:R-:W-:Y:S01]  /*1cd20*/  VIADD R28, R5, 0xffffff22 ;  /* 0xffffff22051c7836 */ /* 0x000fe20000000000 */
[----:B------:R0:W2:Y:S04]  /*1cd30*/  @!P6 LDG.E.U16 R36, desc[UR6][R6.64] ;  /* 0x000000060624e981 */ /* 0x0000a8000c1e1500 */
[----:B------:R-:W-:Y:S01]  /*1cd40*/  STL [R1+0x24], R41 ;  /* 0x0000242901007387 */ /* 0x000fe20000100800 */
[----:B------:R-:W-:Y:S01]  /*1cd50*/  ISETP.GE.U32.AND P6, PT, R28, 0x7ffffe23, PT ;  /* 0x7ffffe231c00780c */ /* 0x000fe20003fc6070 */
[----:B------:R-:W-:-:S02]  /*1cd60*/  IMAD R28, R92, 0xf1, RZ ;  /* 0x000000f15c1c7824 */ /* 0x000fc400078e02ff */
[----:B------:R1:W-:Y:S04]  /*1cd70*/  STL.64 [R1+0x8a0], R46 ;  /* 0x0008a02e01007387 */ /* 0x0003e80000100a00 */
[----:B------:R0:W-:Y:S04]  /*1cd80*/  STL.64 [R1+0x4e8], R44 ;  /* 0x0004e82c01007387 */ /* 0x0001e80000100a00 */
[----:B------:R0:W-:Y:S04]  /*1cd90*/  STL.64 [R1+0x4e0], R42 ;  /* 0x0004e02a01007387 */ /* 0x0001e80000100a00 */
[----:B------:R0:W-:Y:S01]  /*1cda0*/  STL.64 [R1+0x8a8], R6 ;  /* 0x0008a80601007387 */ /* 0x0001e20000100a00 */
[----:B-1----:R-:W-:-:S04]  /*1cdb0*/  IMAD.WIDE R46, R28, 0x2, R84 ;  /* 0x000000021c2e7825 */ /* 0x002fc800078e0254 */
[C---:B0-----:R-:W-:Y:S01]  /*1cdc0*/  IMAD.WIDE R44, R28.reuse, 0x2, R88 ;  /* 0x000000021c2c7825 */ /* 0x041fe200078e0258 */
[----:B------:R-:W2:Y:S03]  /*1cdd0*/  @!P0 LDG.E.U16 R33, desc[UR6][R46.64] ;  /* 0x000000062e218981 */ /* 0x000ea6000c1e1500 */
[C---:B------:R-:W-:Y:S01]  /*1cde0*/  IMAD.WIDE R42, R28.reuse, 0x2, R86 ;  /* 0x000000021c2a7825 */ /* 0x040fe200078e0256 */
[----:B------:R-:W2:Y:S03]  /*1cdf0*/  @!P0 LDG.E.U16 R35, desc[UR6][R44.64] ;  /* 0x000000062c238981 */ /* 0x000ea6000c1e1500 */
[----:B------:R-:W-:Y:S01]  /*1ce00*/  IMAD.WIDE R6, R28, 0x2, R82 ;  /* 0x000000021c067825 */ /* 0x000fe200078e0252 */
[----:B------:R0:W2:Y:S03]  /*1ce10*/  @!P0 LDG.E.U16 R34, desc[UR6][R42.64] ;  /* 0x000000062a228981 */ /* 0x0000a6000c1e1500 */
[----:B------:R-:W-:Y:S01]  /*1ce20*/  VIADD R28, R5, 0xffffff23 ;  /* 0xffffff23051c7836 */ /* 0x000fe20000000000 */
[----:B------:R1:W2:Y:S04]  /*1ce30*/  @!P0 LDG.E.U16 R32, desc[UR6][R6.64] ;  /* 0x0000000606208981 */ /* 0x0002a8000c1e1500 */
[----:B------:R-:W-:Y:S01]  /*1ce40*/  ISETP.GE.U32.AND P0, PT, R28, 0x7ffffe24, PT ;  /* 0x7ffffe241c00780c */ /* 0x000fe20003f06070 */
[----:B------:R-:W-:Y:S04]  /*1ce50*/  STL.64 [R1+0x908], R46 ;  /* 0x0009082e01007387 */ /* 0x000fe80000100a00 */
[----:B------:R-:W-:Y:S04]  /*1ce60*/  STL.64 [R1+0x428], R44 ;  /* 0x0004282c01007387 */ /* 0x000fe80000100a00 */
[----:B------:R0:W-:Y:S04]  /*1ce70*/  STL.64 [R1+0x420], R42 ;  /* 0x0004202a01007387 */ /* 0x0001e80000100a00 */
[----:B------:R1:W-:Y:S01]  /*1ce80*/  STL.64 [R1+0x910], R6 ;  /* 0x0009100601007387 */ /* 0x0003e20000100a00 */
[----:B0-----:R-:W-:-:S04]  /*1ce90*/  IMAD R42, R92, 0xdc, RZ ;  /* 0x000000dc5c2a7824 */ /* 0x001fc800078e02ff */
[----:B-1----:R-:W-:-:S05]  /*1cea0*/  IMAD.WIDE R6, R42, 0x2, R88 ;  /* 0x000000022a067825 */ /* 0x002fca00078e0258 */
[----:B------:R-:W2:Y:S01]  /*1ceb0*/  @!P0 LDG.E.U16 R52, desc[UR6][R6.64] ;  /* 0x0000000606348981 */ /* 0x000ea2000c1e1500 */
[----:B------:R-:W-:Y:S02]  /*1cec0*/  IMAD R41, R92, 0xf9, RZ ;  /* 0x000000f95c297824 */ /* 0x000fe400078e02ff */
[C---:B------:R-:W-:Y:S01]  /*1ced0*/  IMAD.WIDE R44, R42.reuse, 0x2, R86 ;  /* 0x000000022a2c7825 */ /* 0x040fe200078e0256 */
[----:B------:R0:W-:Y:S03]  /*1cee0*/  STL.64 [R1+0x628], R6 ;  /* 0x0006280601007387 */ /* 0x0001e60000100a00 */
[C---:B------:R-:W-:Y:S01]  /*1cef0*/  IMAD.WIDE R48, R41.reuse, 0x2, R88 ;  /* 0x0000000229307825 */ /* 0x040fe200078e0258 */
[----:B------:R-:W-:Y:S03]  /*1cf00*/  STL.64 [R1+0x620], R44 ;  /* 0x0006202c01007387 */ /* 0x000fe60000100a00 */
[C---:B------:R-:W-:Y:S01]  /*1cf10*/  IMAD.WIDE R50, R41.reuse, 0x2, R86 ;  /* 0x0000000229327825 */ /* 0x040fe200078e0256 */
[----:B------:R-:W-:Y:S03]  /*1cf20*/  STL.64 [R1+0x368], R48 ;  /* 0x0003683001007387 */ /* 0x000fe60000100a00 */
[C---:B------:R-:W-:Y:S01]  /*1cf30*/  IMAD.WIDE R46, R41.reuse, 0x2, R84 ;  /* 0x00000002292e7825 */ /* 0x040fe200078e0254 */
[----:B------:R-:W-:Y:S03]  /*1cf40*/  STL.64 [R1+0x360], R50 ;  /* 0x0003603201007387 */ /* 0x000fe60000100a00 */
[----:B------:R-:W-:Y:S01]  /*1cf50*/  IMAD.WIDE R78, R41, 0x2, R82 ;  /* 0x00000002294e7825 */ /* 0x000fe200078e0252 */
[----:B------:R-:W-:Y:S04]  /*1cf60*/  STL.64 [R1+0x978], R46 ;  /* 0x0009782e01007387 */ /* 0x000fe80000100a00 */
[----:B------:R-:W-:Y:S04]  /*1cf70*/  STL.64 [R1+0x980], R78 ;  /* 0x0009804e01007387 */ /* 0x000fe80000100a00 */
[----:B0-----:R-:W3:Y:S04]  /*1cf80*/  LDL.LU.64 R6, [R1+0x43f0] ;  /* 0x0043f00001067983 */ /* 0x001ee80000300a00 */
[----:B--2---:R0:W-:Y:S04]  /*1cf90*/  STL [R1+0x9c], R52 ;  /* 0x00009c3401007387 */ /* 0x0041e80000100800 */
[----:B0-----:R-:W2:Y:S01]  /*1cfa0*/  LDL.LU R52, [R1+0x43e8] ;  /* 0x0043e80001347983 */ /* 0x001ea20000300800 */
[----:B------:R-:W-:Y:S01]  /*1cfb0*/  PRMT R77, RZ, 0x7610, R77 ;  /* 0x00007610ff4d7816 */ /* 0x000fe2000000004d */
[----:B------:R-:W-:Y:S01]  /*1cfc0*/  IMAD.WIDE R80, R42, 0x2, R84 ;  /* 0x000000022a507825 */ /* 0x000fe200078e0254 */
[----:B------:R-:W-:-:S02]  /*1cfd0*/  PRMT R29, RZ, 0x7610, R29 ;  /* 0x00007610ff1d7816 */ /* 0x000fc4000000001d */
[----:B------:R-:W-:Y:S01]  /*1cfe0*/  PRMT R53, RZ, 0x7610, R53 ;  /* 0x00007610ff357816 */ /* 0x000fe20000000035 */
[----:B------:R-:W-:Y:S01]  /*1cff0*/  IMAD.WIDE R74, R42, 0x2, R82 ;  /* 0x000000022a4a7825 */ /* 0x000fe200078e0252 */
[----:B------:R-:W-:Y:S01]  /*1d000*/  PRMT R31, RZ, 0x7610, R31 ;  /* 0x00007610ff1f7816 */ /* 0x000fe2000000001f */
[----:B------:R-:W3:Y:S01]  /*1d010*/  @!P0 LDG.E.U16 R77, desc[UR6][R44.64] ;  /* 0x000000062c4d8981 */ /* 0x000ee2000c1e1500 */
[----:B------:R-:W-:Y:S02]  /*1d020*/  PRMT R30, RZ, 0x7610, R30 ;  /* 0x00007610ff1e7816 */ /* 0x000fe4000000001e */
[----:B------:R-:W-:Y:S01]  /*1d030*/  PRMT R28, RZ, 0x7610, R28 ;  /* 0x00007610ff1c7816 */ /* 0x000fe2000000001c */
[----:B------:R-:W3:Y:S04]  /*1d040*/  @!P3 LDG.E.U16 R29, desc[UR6][R46.64] ;  /* 0x000000062e1db981 */ /* 0x000ee8000c1e1500 */
[----:B------:R-:W3:Y:S04]  /*1d050*/  @!P0 LDG.E.U16 R53, desc[UR6][R74.64] ;  /* 0x000000064a358981 */ /* 0x000ee8000c1e1500 */
[----:B------:R-:W4:Y:S04]  /*1d060*/  LDL.LU.64 R44, [R1+0x43e0] ;  /* 0x0043e000012c7983 */ /* 0x000f280000300a00 */
[----:B------:R-:W-:Y:S04]  /*1d070*/  STL.64 [R1+0x618], R80 ;  /* 0x0006185001007387 */ /* 0x000fe80000100a00 */
[----:B------:R-:W4:Y:S04]  /*1d080*/  LDL.LU.64 R46, [R1+0x43d8] ;  /* 0x0043d800012e7983 */ /* 0x000f280000300a00 */
[----:B------:R-:W-:Y:S04]  /*1d090*/  STL.64 [R1+0x610], R74 ;  /* 0x0006104a01007387 */ /* 0x000fe80000100a00 */
[----:B------:R-:W4:Y:S01]  /*1d0a0*/  @!P3 LDG.E.U16 R31, desc[UR6][R48.64] ;  /* 0x00000006301fb981 */ /* 0x000f22000c1e1500 */
[----:B------:R-:W-:-:S03]  /*1d0b0*/  IMAD R41, R92, 0xdd, RZ ;  /* 0x000000dd5c297824 */ /* 0x000fc600078e02ff */
[----:B------:R-:W4:Y:S04]  /*1d0c0*/  @!P3 LDG.E.U16 R30, desc[UR6][R50.64] ;  /* 0x00000006321eb981 */ /* 0x000f28000c1e1500 */
[----:B------:R0:W4:Y:S04]  /*1d0d0*/  @!P3 LDG.E.U16 R28, desc[UR6][R78.64] ;  /* 0x000000064e1cb981 */ /* 0x000128000c1e1500 */
[----:B------:R-:W4:Y:S04]  /*1d0e0*/  LDL.LU.64 R48, [R1+0x43d0] ;  /* 0x0043d00001307983 */ /* 0x000f280000300a00 */
[----:B------:R-:W4:Y:S04]  /*1d0f0*/  LDL.LU.64 R50, [R1+0x43c8] ;  /* 0x0043c80001327983 */ /* 0x000f280000300a00 */
[----:B------:R-:W0:Y:S01]  /*1d100*/  LDL.LU.64 R78, [R1+0x43c0] ;  /* 0x0043c000014e7983 */ /* 0x000e220000300a00 */
[----:B--2---:R-:W-:-:S05]  /*1d110*/  PRMT R52, RZ, 0x7610, R52 ;  /* 0x00007610ff347816 */ /* 0x004fca0000000034 */
[----:B------:R-:W-:Y:S04]  /*1d120*/  STL.S16 [R1+0xf4], R52 ;  /* 0x0000f43401007387 */ /* 0x000fe80000100600 */
[----:B------:R-:W2:Y:S01]  /*1d130*/  LDL R92, [R1+0xf4] ;  /* 0x0000f400015c7983 */ /* 0x000ea20000100800 */
[----:B------:R-:W-:-:S03]  /*1d140*/  PRMT R76, RZ, 0x7610, R76 ;  /* 0x00007610ff4c7816 */ /* 0x000fc6000000004c */
[----:B---3--:R1:W-:Y:S04]  /*1d150*/  STL [R1+0x90], R53 ;  /* 0x0000903501007387 */ /* 0x0083e80000100800 */
[----:B------:R-:W3:Y:S01]  /*1d160*/  @!P0 LDG.E.U16 R76, desc[UR6][R80.64] ;  /* 0x00000006504c8981 */ /* 0x000ee2000c1e1500 */
[----:B-1----:R-:W-:-:S05]  /*1d170*/  IMAD.WIDE R52, R41, 0x2, R84 ;  /* 0x0000000229347825 */ /* 0x002fca00078e0254 */
[----:B--2---:R-:W2:Y:S01]  /*1d180*/  @!P6 LDG.E.U16 R92, desc[UR6][R52.64] ;  /* 0x00000006345ce981 */ /* 0x004ea2000c1e1500 */
[----:B------:R-:W-:-:S03]  /*1d190*/  IMAD.WIDE R74, R41, 0x2, R88 ;  /* 0x00000002294a7825 */ /* 0x000fc600078e0258 */
[----:B---3--:R-:W-:Y:S04]  /*1d1a0*/  STL [R1+0x94], R76 ;  /* 0x0000944c01007387 */ /* 0x008fe80000100800 */
[----:B------:R-:W-:Y:S04]  /*1d1b0*/  STL [R1+0x98], R77 ;  /* 0x0000984d01007387 */ /* 0x000fe80000100800 */
[----:B------:R1:W-:Y:S04]  /*1d1c0*/  STL.64 [R1+0x800], R52 ;  /* 0x0008003401007387 */ /* 0x0003e80000100a00 */
[----:B------:R-:W-:Y:S04]  /*1d1d0*/  STL.64 [R1+0x608], R74 ;  /* 0x0006084a01007387 */ /* 0x000fe80000100a00 */
[----:B-1----:R-:W3:Y:S01]  /*1d1e0*/  LDL.LU.64 R52, [R1+0x43b8] ;  /* 0x0043b80001347983 */ /* 0x002ee20000300a00 */
[----:B0-----:R-:W-:Y:S01]  /*1d1f0*/  PRMT R79, RZ, 0x7610, R79 ;  /* 0x00007610ff4f7816 */ /* 0x001fe2000000004f */
[----:B------:R-:W-:Y:S01]  /*1d200*/  IMAD.WIDE R80, R41, 0x2, R86 ;  /* 0x0000000229507825 */ /* 0x000fe200078e0256 */
[----:B------:R-:W-:-:S03]  /*1d210*/  PRMT R68, RZ, 0x7610, R68 ;  /* 0x00007610ff447816 */ /* 0x000fc60000000044 */
[----:B------:R-:W-:Y:S01]  /*1d220*/  IMAD.WIDE R76, R41, 0x2, R82 ;  /* 0x00000002294c7825 */ /* 0x000fe200078e0252 */
[----:B------:R-:W3:Y:S03]  /*1d230*/  @!P6 LDG.E.U16 R79, desc[UR6][R74.64] ;  /* 0x000000064a4fe981 */ /* 0x000ee6000c1e1500 */
[----:B------:R-:W-:-:S05]  /*1d240*/  VIADD R41, R5, 0xffffff20 ;  /* 0xffffff2005297836 */ /* 0x000fca0000000000 */
[----:B------:R-:W-:Y:S02]  /*1d250*/  ISETP.GE.U32.AND P3, PT, R41, 0x7ffffe21, PT ;  /* 0x7ffffe212900780c */ /* 0x000fe40003f66070 */
[----:B------:R-:W-:Y:S02]  /*1d260*/  PRMT R78, RZ, 0x7610, R78 ;  /* 0x00007610ff4e7816 */ /* 0x000fe4000000004e */
[----:B------:R-:W-:-:S04]  /*1d270*/  PRMT R69, RZ, 0x7610, R69 ;  /* 0x00007610ff457816 */ /* 0x000fc80000000045 */
[----:B------:R0:W3:Y:S04]  /*1d280*/  @!P6 LDG.E.U16 R78, desc[UR6][R80.64] ;  /* 0x00000006504ee981 */ /* 0x0000e8000c1e1500 */
[----:B------:R1:W3:Y:S04]  /*1d290*/  @!P6 LDG.E.U16 R69, desc[UR6][R76.64] ;  /* 0x000000064c45e981 */ /* 0x0002e8000c1e1500 */
[----:B--2---:R2:W-:Y:S02]  /*1d2a0*/  @!P6 STL [R1+0xf4], R92 ;  /* 0x0000f45c0100e387 */ /* 0x0045e40000100800 */
[----:B--2---:R-:W2:Y:S02]  /*1d2b0*/  LDC R92, c[0x0][0x3a8] ;  /* 0x0000ea00ff5c7b82 */ /* 0x004ea40000000800 */
[----:B------:R0:W-:Y:S04]  /*1d2c0*/  STL.64 [R1+0x600], R80 ;  /* 0x0006005001007387 */ /* 0x0001e80000100a00 */
[----:B------:R-:W4:Y:S04]  /*1d2d0*/  LDL.LU.64 R74, [R1+0x43b0] ;  /* 0x0043b000014a7983 */ /* 0x000f280000300a00 */
[----:B------:R1:W-:Y:S04]  /*1d2e0*/  STL.64 [R1+0x808], R76 ;  /* 0x0008084c01007387 */ /* 0x0003e80000100a00 */
[----:B------:R-:W-:Y:S01]  /*1d2f0*/  STL.S16 [R1+0x15c], R68 ;  /* 0x00015c4401007387 */ /* 0x000fe20000100600 */
[----:B--2---:R-:W-:-:S03]  /*1d300*/  IMAD R41, R92, 0xde, RZ ;  /* 0x000000de5c297824 */ /* 0x004fc600078e02ff */
[----:B------:R-:W2:Y:S01]  /*1d310*/  LDL R92, [R1+0x15c] ;  /* 0x00015c00015c7983 */ /* 0x000ea20000100800 */
[----:B------:R-:W-:-:S04]  /*1d320*/  IADD3 R43, PT, PT, R5, -0xdf, RZ ;  /* 0xffffff21052b7810 */ /* 0x000fc80007ffe0ff */
[----:B------:R-:W-:Y:S01]  /*1d330*/  ISETP.GE.U32.AND P0, PT, R43, 0x7ffffe22, PT ;  /* 0x7ffffe222b00780c */ /* 0x000fe20003f06070 */
[C---:B0-----:R-:W-:Y:S01]  /*1d340*/  IMAD.WIDE R80, R41.reuse, 0x2, R88 ;  /* 0x0000000229507825 */ /* 0x041fe200078e0258 */
[----:B------:R-:W-:Y:S02]  /*1d350*/  PRMT R3, RZ, 0x7610, R3 ;  /* 0x00007610ff037816 */ /* 0x000fe40000000003 */
[----:B------:R-:W-:Y:S01]  /*1d360*/  PRMT R72, RZ, 0x7610, R72 ;  /* 0x00007610ff487816 */ /* 0x000fe20000000048 */
[C---:B-1----:R-:W-:Y:S01]  /*1d370*/  IMAD.WIDE R76, R41.reuse, 0x2, R84 ;  /* 0x00000002294c7825 */ /* 0x042fe200078e0254 */
[----:B------:R-:W-:Y:S01]  /*1d380*/  PRMT R73, RZ, 0x7610, R73 ;  /* 0x00007610ff497816 */ /* 0x000fe20000000049 */
[----:B---3--:R-:W-:Y:S04]  /*1d390*/  STL [R1+0xf8], R78 ;  /* 0x0000f84e01007387 */ /* 0x008fe80000100800 */
[----:B------:R0:W-:Y:S04]  /*1d3a0*/  STL [R1+0xfc], R79 ;  /* 0x0000fc4f01007387 */ /* 0x0001e80000100800 */
[----:B------:R1:W-:Y:S04]  /*1d3b0*/  STL [R1+0xf0], R69 ;  /* 0x0000f04501007387 */ /* 0x0003e80000100800 */
[----:B------:R-:W3:Y:S01]  /*1d3c0*/  @!P0 LDG.E.U16 R72, desc[UR6][R76.64] ;  /* 0x000000064c488981 */ /* 0x000ee2000c1e1500 */
[----:B0-----:R-:W-:-:S03]  /*1d3d0*/  IMAD.WIDE R78, R41, 0x2, R86 ;  /* 0x00000002294e7825 */ /* 0x001fc600078e0256 */
[----:B------:R0:W-:Y:S01]  /*1d3e0*/  STL.64 [R1+0x5f8], R80 ;  /* 0x0005f85001007387 */ /* 0x0001e20000100a00 */
[----:B-1----:R-:W-:-:S03]  /*1d3f0*/  IMAD.WIDE R68, R41, 0x2, R82 ;  /* 0x0000000229447825 */ /* 0x002fc600078e0252 */
[----:B------:R-:W-:Y:S04]  /*1d400*/  STL.64 [R1+0x5f0], R78 ;  /* 0x0005f04e01007387 */ /* 0x000fe80000100a00 */
[----:B------:R-:W3:Y:S04]  /*1d410*/  @!P0 LDG.E.U16 R3, desc[UR6][R68.64] ;  /* 0x0000000644038981 */ /* 0x000ee8000c1e1500 */
[----:B------:R-:W3:Y:S04]  /*1d420*/  @!P0 LDG.E.U16 R73, desc[UR6][R78.64] ;  /* 0x000000064e498981 */ /* 0x000ee8000c1e1500 */
[----:B--2---:R-:W2:Y:S04]  /*1d430*/  @!P0 LDG.E.U16 R92, desc[UR6][R80.64] ;  /* 0x00000006505c8981 */ /* 0x004ea8000c1e1500 */
[----:B0-----:R-:W3:Y:S01]  /*1d440*/  LDL.LU.64 R80, [R1+0x43a8] ;  /* 0x0043a80001507983 */ /* 0x001ee20000300a00 */
[----:B------:R-:W-:Y:S01]  /*1d450*/  VIADD R41, R5, 0xffffff1d ;  /* 0xffffff1d05297836 */ /* 0x000fe20000000000 */
[----:B------:R-:W-:-:S02]  /*1d460*/  PRMT R64, RZ, 0x7610, R64 ;  /* 0x00007610ff407816 */ /* 0x000fc40000000040 */
[----:B------:R-:W-:Y:S01]  /*1d470*/  PRMT R65, RZ, 0x7610, R65 ;  /* 0x00007610ff417816 */ /* 0x000fe20000000041 */
[----:B--2---:R0:W-:Y:S02]  /*1d480*/  @!P0 STL [R1+0x15c], R92 ;  /* 0x00015c5c01008387 */ /* 0x0041e40000100800 */
[----:B0-----:R-:W0:Y:S01]  /*1d490*/  LDC R92, c[0x0][0x3a8] ;  /* 0x0000ea00ff5c7b82 */ /* 0x001e220000000800 */
[----:B------:R-:W-:Y:S01]  /*1d4a0*/  ISETP.GE.U32.AND P0, PT, R41, 0x7ffffe1e, PT ;  /* 0x7ffffe1e2900780c */ /* 0x000fe20003f06070 */
[----:B------:R1:W-:Y:S01]  /*1d4b0*/  STL.64 [R1+0x5e8], R76 ;  /* 0x0005e84c01007387 */ /* 0x0003e20000100a00 */
[----:B---3--:R-:W-:Y:S02]  /*1d4c0*/  PRMT R80, RZ, 0x7610, R80 ;  /* 0x00007610ff507816 */ /* 0x008fe40000000050 */
[----:B------:R-:W-:Y:S01]  /*1d4d0*/  PRMT R81, RZ, 0x7610, R81 ;  /* 0x00007610ff517816 */ /* 0x000fe20000000051 */
[----:B------:R2:W-:Y:S04]  /*1d4e0*/  STL.64 [R1+0x5e0], R68 ;  /* 0x0005e04401007387 */ /* 0x0005e80000100a00 */
[----:B------:R-:W-:Y:S04]  /*1d4f0*/  STL [R1+0x42f0], R3 ;  /* 0x0042f00301007387 */ /* 0x000fe80000100800 */
[----:B------:R-:W-:Y:S04]  /*1d500*/  STL [R1+0x154], R72 ;  /* 0x0001544801007387 */ /* 0x000fe80000100800 */
[----:B------:R3:W-:Y:S01]  /*1d510*/  STL [R1+0x158], R73 ;  /* 0x0001584901007387 */ /* 0x0007e20000100800 */
[----:B0-----:R-:W-:-:S04]  /*1d520*/  IMAD R41, R92, 0xdf, RZ ;  /* 0x000000df5c297824 */ /* 0x001fc800078e02ff */
[----:B------:R-:W-:-:S04]  /*1d530*/  IMAD.WIDE R78, R41, 0x2, R88 ;  /* 0x00000002294e7825 */ /* 0x000fc800078e0258 */
[C---:B-1----:R-:W-:Y:S01]  /*1d540*/  IMAD.WIDE R76, R41.reuse, 0x2, R84 ;  /* 0x00000002294c7825 */ /* 0x042fe200078e0254 */
[----:B------:R-:W4:Y:S03]  /*1d550*/  @!P3 LDG.E.U16 R80, desc[UR6][R78.64] ;  /* 0x000000064e50b981 */ /* 0x000f26000c1e1500 */
[C---:B--2---:R-:W-:Y:S01]  /*1d560*/  IMAD.WIDE R68, R41.reuse, 0x2, R82 ;  /* 0x0000000229447825 */ /* 0x044fe200078e0252 */
[----:B------:R-:W2:Y:S03]  /*1d570*/  @!P3 LDG.E.U16 R81, desc[UR6][R76.64] ;  /* 0x000000064c51b981 */ /* 0x000ea6000c1e1500 */
[----:B---3--:R-:W-:Y:S01]  /*1d580*/  IMAD.WIDE R72, R41, 0x2, R86 ;  /* 0x0000000229487825 */ /* 0x008fe200078e0256 */
[----:B------:R-:W3:Y:S04]  /*1d590*/  @!P3 LDG.E.U16 R64, desc[UR6][R68.64] ;  /* 0x000000064440b981 */ /* 0x000ee8000c1e1500 */
[----:B------:R0:W3:Y:S01]  /*1d5a0*/  @!P3 LDG.E.U16 R65, desc[UR6][R72.64] ;  /* 0x000000064841b981 */ /* 0x0000e2000c1e1500 */
        /* <DEDUP_REMOVED lines=8> */
[----:B------:R0:W-:Y:S01]  /*1d630*/  STL.64 [R1+0x820], R68 ;  /* 0x0008204401007387 */ /* 0x0001e20000100a00 */
[----:B------:R-:W-:-:S02]  /*1d640*/  PRMT R53, RZ, 0x7610, R53 ;  /* 0x00007610ff357816 */ /* 0x000fc40000000035 */
[----:B------:R-:W-:Y:S01]  /*1d650*/  PRMT R52, RZ, 0x7610, R52 ;  /* 0x00007610ff347816 */ /* 0x000fe20000000034 */
[C---:B-1----:R-:W-:Y:S01]  /*1d660*/  IMAD.WIDE R72, R41.reuse, 0x2, R86 ;  /* 0x0000000229487825 */ /* 0x042fe200078e0256 */
[----:B----4-:R-:W-:Y:S02]  /*1d670*/  PRMT R51, RZ, 0x7610, R51 ;  /* 0x00007610ff337816 */ /* 0x010fe40000000033 */
[----:B------:R-:W-:Y:S02]  /*1d680*/  PRMT R50, RZ, 0x7610, R50 ;  /* 0x00007610ff327816 */ /* 0x000fe40000000032 */
[----:B------:R-:W4:Y:S01]  /*1d690*/  @!P0 LDG.E.U16 R52, desc[UR6][R72.64] ;  /* 0x0000000648348981 */ /* 0x000f22000c1e1500 */
[----:B0-----:R-:W-:-:S05]  /*1d6a0*/  IMAD.WIDE R68, R41, 0x2, R84 ;  /* 0x0000000229447825 */ /* 0x001fca00078e0254 */
[----:B------:R0:W4:Y:S01]  /*1d6b0*/  @!P0 LDG.E.U16 R51, desc[UR6][R68.64] ;  /* 0x0000000644338981 */ /* 0x000122000c1e1500 */
[----:B------:R-:W-:Y:S02]  /*1d6c0*/  PRMT R62, RZ, 0x7610, R62 ;  /* 0x00007610ff3e7816 */ /* 0x000fe4000000003e */
[----:B------:R-:W-:Y:S01]  /*1d6d0*/  PRMT R63, RZ, 0x7610, R63 ;  /* 0x00007610ff3f7816 */ /* 0x000fe2000000003f */
[----:B------:R-:W-:Y:S04]  /*1d6e0*/  STL [R1+0x2a68], R80 ;  /* 0x002a685001007387 */ /* 0x000fe80000100800 */
[----:B--2---:R1:W-:Y:S04]  /*1d6f0*/  STL [R1+0x2a60], R81 ;  /* 0x002a605101007387 */ /* 0x0043e80000100800 */
[----:B---3--:R-:W-:Y:S04]  /*1d700*/  STL [R1+0x2a5c], R64 ;  /* 0x002a5c4001007387 */ /* 0x008fe80000100800 */
[----:B------:R2:W-:Y:S01]  /*1d710*/  STL [R1+0x2a64], R65 ;  /* 0x002a644101007387 */ /* 0x0005e20000100800 */
[----:B-1----:R-:W-:-:S05]  /*1d720*/  IMAD.WIDE R80, R41, 0x2, R88 ;  /* 0x0000000229507825 */ /* 0x002fca00078e0258 */
[----:B------:R-:W4:Y:S01]  /*1d730*/  @!P0 LDG.E.U16 R53, desc[UR6][R80.64] ;  /* 0x0000000650358981 */ /* 0x000f22000c1e1500 */
[----:B--2---:R-:W-:-:S04]  /*1d740*/  IMAD.WIDE R64, R41, 0x2, R82 ;  /* 0x0000000229407825 */ /* 0x004fc800078e0252 */
[----:B------:R-:W-:Y:S01]  /*1d750*/  VIADD R41, R5, 0xffffff1b ;  /* 0xffffff1b05297836 */ /* 0x000fe20000000000 */
[----:B------:R1:W2:Y:S04]  /*1d760*/  @!P0 LDG.E.U16 R50, desc[UR6][R64.64] ;  /* 0x0000000640328981 */ /* 0x0002a8000c1e1500 */
[----:B------:R-:W-:Y:S01]  /*1d770*/  ISETP.GE.U32.AND P0, PT, R41, 0x7ffffe1c, PT ;  /* 0x7ffffe1c2900780c */ /* 0x000fe20003f06070 */
[----:B------:R-:W-:Y:S01]  /*1d780*/  STL.64 [R1+0x598], R80 ;  /* 0x0005985001007387 */ /* 0x000fe20000100a00 */
[----:B------:R-:W-:-:S03]  /*1d790*/  IMAD R41, R92, 0xe3, RZ ;  /* 0x000000e35c297824 */ /* 0x000fc600078e02ff */
[----:B------:R-:W-:Y:S04]  /*1d7a0*/  STL.64 [R1+0x590], R72 ;  /* 0x0005904801007387 */ /* 0x000fe80000100a00 */
[----:B------:R0:W-:Y:S04]  /*1d7b0*/  STL.64 [R1+0x588], R68 ;  /* 0x0005884401007387 */ /* 0x0001e80000100a00 */
[----:B------:R1:W-:Y:S01]  /*1d7c0*/  STL.64 [R1+0x580], R64 ;  /* 0x0005804001007387 */ /* 0x0003e20000100a00 */
[----:B0-----:R-:W-:-:S04]  /*1d7d0*/  IMAD.WIDE R68, R41, 0x2, R86 ;  /* 0x0000000229447825 */ /* 0x001fc800078e0256 */
[C---:B-1----:R-:W-:Y:S01]  /*1d7e0*/  IMAD.WIDE R64, R41.reuse, 0x2, R82 ;  /* 0x0000000229407825 */ /* 0x042fe200078e0252 */
[----:B------:R-:W3:Y:S04]  /*1d7f0*/  @!P3 LDG.E.U16 R63, desc[UR6][R68.64] ;  /* 0x00000006443fb981 */ /* 0x000ee8000c1e1500 */
[----:B------:R-:W3:Y:S01]  /*1d800*/  @!P3 LDG.E.U16 R62, desc[UR6][R64.64] ;  /* 0x00000006403eb981 */ /* 0x000ee2000c1e1500 */
[----:B------:R-:W-:Y:S01]  /*1d810*/  PRMT R74, RZ, 0x7610, R74 ;  /* 0x00007610ff4a7816 */ /* 0x000fe2000000004a */
[----:B------:R-:W-:Y:S01]  /*1d820*/  IMAD.WIDE R80, R41, 0x2, R84 ;  /* 0x0000000229507825 */ /* 0x000fe200078e0254 */
[----:B------:R-:W-:-:S03]  /*1d830*/  PRMT R71, RZ, 0x7610, R71 ;  /* 0x00007610ff477816 */ /* 0x000fc60000000047 */
[----:B------:R-:W-:Y:S01]  /*1d840*/  IMAD.WIDE R72, R41, 0x2, R88 ;  /* 0x0000000229487825 */ /* 0x000fe200078e0258 */
[----:B------:R-:W3:Y:S03]  /*1d850*/  @!P3 LDG.E.U16 R74, desc[UR6][R80.64] ;  /* 0x00000006504ab981 */ /* 0x000ee6000c1e1500 */
[----:B------:R-:W-:Y:S01]  /*1d860*/  VIADD R41, R5, 0xffffff1a ;  /* 0xffffff1a05297836 */ /* 0x000fe20000000000 */
[----:B------:R0:W3:Y:S04]  /*1d870*/  @!P3 LDG.E.U16 R71, desc[UR6][R72.64] ;  /* 0x000000064847b981 */ /* 0x0000e8000c1e1500 */
[----:B------:R-:W-:Y:S01]  /*1d880*/  ISETP.GE.U32.AND P3, PT, R41, 0x7ffffe1b, PT ;  /* 0x7ffffe1b2900780c */ /* 0x000fe20003f66070 */
[----:B------:R-:W-:Y:S01]  /*1d890*/  IMAD R41, R92, 0xe4, RZ ;  /* 0x000000e45c297824 */ /* 0x000fe200078e02ff */
[----:B------:R-:W-:-:S02]  /*1d8a0*/  PRMT R56, RZ, 0x7610, R56 ;  /* 0x00007610ff387816 */ /* 0x000fc40000000038 */
[----:B------:R-:W-:Y:S01]  /*1d8b0*/  PRMT R57, RZ, 0x7610, R57 ;  /* 0x00007610ff397816 */ /* 0x000fe20000000039 */
[----:B----4-:R-:W-:Y:S04]  /*1d8c0*/  STL.64 [R1+0x4370], R52 ;  /* 0x0043703401007387 */ /* 0x010fe80000100a00 */
[----:B--2---:R-:W-:Y:S04]  /*1d8d0*/  STL.64 [R1+0x4388], R50 ;  /* 0x0043883201007387 */ /* 0x004fe80000100a00 */
[----:B------:R1:W-:Y:S04]  /*1d8e0*/  STL.64 [R1+0x850], R80 ;  /* 0x0008505001007387 */ /* 0x0003e80000100a00 */
[----:B------:R-:W-:Y:S04]  /*1d8f0*/  STL.64 [R1+0x578], R72 ;  /* 0x0005784801007387 */ /* 0x000fe80000100a00 */
[----:B-1----:R-:W2:Y:S04]  /*1d900*/  LDL.LU.64 R80, [R1+0x4390] ;  /* 0x0043900001507983 */ /* 0x002ea80000300a00 */
[----:B------:R-:W-:Y:S04]  /*1d910*/  STL.64 [R1+0x570], R68 ;  /* 0x0005704401007387 */ /* 0x000fe80000100a00 */
[----:B------:R1:W-:Y:S04]  /*1d920*/  STL.64 [R1+0x858], R64 ;  /* 0x0008584001007387 */ /* 0x0003e80000100a00 */
[----:B---3--:R-:W-:Y:S01]  /*1d930*/  STL [R1+0x10], R62 ;  /* 0x0000103e01007387 */ /* 0x008fe20000100800 */
[----:B-1----:R-:W-:-:S03]  /*1d940*/  IMAD.WIDE R64, R41, 0x2, R84 ;  /* 0x0000000229407825 */ /* 0x002fc600078e0254 */
[----:B------:R1:W-:Y:S04]  /*1d950*/  STL [R1+0x18], R63 ;  /* 0x0000183f01007387 */ /* 0x0003e80000100800 */
[----:B------:R3:W4:Y:S01]  /*1d960*/  @!P0 LDG.E.U16 R57, desc[UR6][R64.64] ;  /* 0x0000000640398981 */ /* 0x000722000c1e1500 */
[----:B-1----:R-:W-:-:S05]  /*1d970*/  IMAD.WIDE R62, R41, 0x2, R82 ;  /* 0x00000002293e7825 */ /* 0x002fca00078e0252 */
[----:B------:R1:W2:Y:S01]  /*1d980*/  @!P0 LDG.E.U16 R56, desc[UR6][R62.64] ;  /* 0x000000063e388981 */ /* 0x0002a2000c1e1500 */
[C---:B0-----:R-:W-:Y:S01]  /*1d990*/  IMAD.WIDE R72, R41.reuse, 0x2, R88 ;  /* 0x0000000229487825 */ /* 0x041fe200078e0258 */
[----:B------:R-:W-:Y:S02]  /*1d9a0*/  PRMT R70, RZ, 0x7610, R70 ;  /* 0x00007610ff467816 */ /* 0x000fe40000000046 */
[----:B------:R-:W-:Y:S01]  /*1d9b0*/  PRMT R67, RZ, 0x7610, R67 ;  /* 0x00007610ff437816 */ /* 0x000fe20000000043 */
[----:B------:R-:W-:Y:S01]  /*1d9c0*/  IMAD.WIDE R68, R41, 0x2, R86 ;  /* 0x0000000229447825 */ /* 0x000fe200078e0256 */
[----:B------:R-:W-:Y:S03]  /*1d9d0*/  STL.64 [R1+0x568], R72 ;  /* 0x0005684801007387 */ /* 0x000fe60000100a00 */
[----:B------:R-:W-:Y:S01]  /*1d9e0*/  VIADD R41, R5, 0xffffff19 ;  /* 0xffffff1905297836 */ /* 0x000fe20000000000 */
[----:B------:R-:W-:Y:S04]  /*1d9f0*/  STL.64 [R1+0x560], R68 ;  /* 0x0005604401007387 */ /* 0x000fe80000100a00 */
[----:B------:R-:W4:Y:S04]  /*1da00*/  @!P0 LDG.E.U16 R70, desc[UR6][R72.64] ;  /* 0x0000000648468981 */ /* 0x000f28000c1e1500 */
[----:B------:R3:W-:Y:S04]  /*1da10*/  STL.64 [R1+0x558], R64 ;  /* 0x0005584001007387 */ /* 0x0007e80000100a00 */
[----:B------:R0:W4:Y:S01]  /*1da20*/  @!P0 LDG.E.U16 R67, desc[UR6][R68.64] ;  /* 0x0000000644438981 */ /* 0x000122000c1e1500 */
[----:B------:R-:W-:Y:S01]  /*1da30*/  ISETP.GE.U32.AND P0, PT, R41, 0x7ffffe1a, PT ;  /* 0x7ffffe1a2900780c */ /* 0x000fe20003f06070 */
[----:B------:R-:W-:-:S02]  /*1da40*/  IMAD R41, R92, 0xe5, RZ ;  /* 0x000000e55c297824 */ /* 0x000fc400078e02ff */
[----:B------:R1:W-:Y:S01]  /*1da50*/  STL.64 [R1+0x550], R62 ;  /* 0x0005503e01007387 */ /* 0x0003e20000100a00 */
[----:B------:R-:W-:-:S03]  /*1da60*/  PRMT R3, RZ, 0x7610, R3 ;  /* 0x00007610ff037816 */ /* 0x000fc60000000003 */
[----:B------:R-:W-:Y:S04]  /*1da70*/  STL [R1+0x14], R74 ;  /* 0x0000144a01007387 */ /* 0x000fe80000100800 */
[----:B------:R-:W-:Y:S01]  /*1da80*/  STL [R1+0x1c], R71 ;  /* 0x00001c4701007387 */ /* 0x000fe20000100800 */
[----:B------:R-:W-:Y:S01]  /*1da90*/  PRMT R58, RZ, 0x7610, R58 ;  /* 0x00007610ff3a7816 */ /* 0x000fe2000000003a */
[C---:B---3--:R-:W-:Y:S01]  /*1daa0*/  IMAD.WIDE R64, R41.reuse, 0x2, R88 ;  /* 0x0000000229407825 */ /* 0x048fe200078e0258 */
[----:B------:R-:W-:Y:S02]  /*1dab0*/  PRMT R59, RZ, 0x7610, R59 ;  /* 0x00007610ff3b7816 */ /* 0x000fe4000000003b */
[----:B------:R-:W-:Y:S01]  /*1dac0*/  PRMT R66, RZ, 0x7610, R66 ;  /* 0x00007610ff427816 */ /* 0x000fe20000000042 */
[----:B-1----:R-:W-:-:S03]  /*1dad0*/  IMAD.WIDE R62, R41, 0x2, R86 ;  /* 0x00000002293e7825 */ /* 0x002fc600078e0256 */
[----:B------:R1:W3:Y:S01]  /*1dae0*/  @!P3 LDG.E.U16 R59, desc[UR6][R64.64] ;  /* 0x00000006403bb981 */ /* 0x0002e2000c1e1500 */
[----:B0-----:R-:W-:-:S03]  /*1daf0*/  IMAD.WIDE R68, R41, 0x2, R84 ;  /* 0x0000000229447825 */ /* 0x001fc600078e0254 */
[----:B------:R0:W3:Y:S04]  /*1db00*/  @!P3 LDG.E.U16 R58, desc[UR6][R62.64] ;  /* 0x000000063e3ab981 */ /* 0x0000e8000c1e1500 */
[----:B------:R-:W3:Y:S01]  /*1db10*/  @!P3 LDG.E.U16 R66, desc[UR6][R68.64] ;  /* 0x000000064442b981 */ /* 0x000ee2000c1e1500 */
[----:B------:R-:W-:-:S03]  /*1db20*/  PRMT R4, RZ, 0x7610, R4 ;  /* 0x00007610ff047816 */ /* 0x000fc60000000004 */
[----:B--2---:R-:W-:Y:S04]  /*1db30*/  STL [R1+0x80], R56 ;  /* 0x0000803801007387 */ /* 0x004fe80000100800 */
[----:B----4-:R2:W-:Y:S02]  /*1db40*/  STL [R1+0x84], R57 ;  /* 0x0000843901007387 */ /* 0x0105e40000100800 */
[----:B--2---:R-:W-:-:S04]  /*1db50*/  IMAD.WIDE R56, R41, 0x2, R82 ;  /* 0x0000000229387825 */ /* 0x004fc800078e0252 */
[----:B------:R-:W-:Y:S01]  /*1db60*/  VIADD R41, R5, 0xffffff18 ;  /* 0xffffff1805297836 */ /* 0x000fe20000000000 */
[----:B------:R2:W4:Y:S04]  /*1db70*/  @!P3 LDG.E.U16 R3, desc[UR6][R56.64] ;  /* 0x000000063803b981 */ /* 0x000528000c1e1500 */
[----:B------:R-:W-:Y:S01]  /*1db80*/  ISETP.GE.U32.AND P3, PT, R41, 0x7ffffe19, PT ;  /* 0x7ffffe192900780c */ /* 0x000fe20003f66070 */
[----:B------:R-:W-:Y:S01]  /*1db90*/  IMAD R41, R92, 0xe6, RZ ;  /* 0x000000e65c297824 */ /* 0x000fe200078e02ff */
[----:B------:R-:W-:Y:S04]  /*1dba0*/  STL.64 [R1+0x868], R68 ;  /* 0x0008684401007387 */ /* 0x000fe80000100a00 */
[----:B------:R1:W-:Y:S02]  /*1dbb0*/  STL.64 [R1+0x548], R64 ;  /* 0x0005484001007387 */ /* 0x0003e40000100a00 */
[----:B-1----:R-:W-:-:S05]  /*1dbc0*/  IMAD.WIDE R64, R41, 0x2, R88 ;  /* 0x0000000229407825 */ /* 0x002fca00078e0258 */
[----:B------:R-:W3:Y:S04]  /*1dbd0*/  @!P0 LDG.E.U16 R4, desc[UR6][R64.64] ;  /* 0x0000000640048981 */ /* 0x000ee8000c1e1500 */
[----:B------:R0:W-:Y:S04]  /*1dbe0*/  STL.64 [R1+0x540], R62 ;  /* 0x0005403e01007387 */ /* 0x0001e80000100a00 */
[----:B------:R2:W-:Y:S01]  /*1dbf0*/  STL.64 [R1+0x870], R56 ;  /* 0x0008703801007387 */ /* 0x0005e20000100a00 */
[----:B------:R-:W-:Y:S02]  /*1dc00*/  PRMT R90, RZ, 0x7610, R90 ;  /* 0x00007610ff5a7816 */ /* 0x000fe4000000005a */
[----:B------:R-:W-:-:S02]  /*1dc10*/  PRMT R93, RZ, 0x7610, R93 ;  /* 0x00007610ff5d7816 */ /* 0x000fc4000000005d */
[----:B------:R-:W-:Y:S01]  /*1dc20*/  PRMT R91, RZ, 0x7610, R91 ;  /* 0x00007610ff5b7816 */ /* 0x000fe2000000005b */
[----:B0-----:R-:W-:-:S04]  /*1dc30*/  IMAD.WIDE R62, R41, 0x2, R86 ;  /* 0x00000002293e7825 */ /* 0x001fc800078e0256 */
[----:B--2---:R-:W-:Y:S01]  /*1dc40*/  IMAD.WIDE R56, R41, 0x2, R82 ;  /* 0x0000000229387825 */ /* 0x004fe200078e0252 */
[----:B------:R0:W2:Y:S04]  /*1dc50*/  @!P0 LDG.E.U16 R90, desc[UR6][R62.64] ;  /* 0x000000063e5a8981 */ /* 0x0000a8000c1e1500 */
[----:B------:R-:W2:Y:S01]  /*1dc60*/  @!P0 LDG.E.U16 R91, desc[UR6][R56.64] ;  /* 0x00000006385b8981 */ /* 0x000ea2000c1e1500 */
[----:B------:R-:W-:Y:S02]  /*1dc70*/  PRMT R60, RZ, 0x7610, R60 ;  /* 0x00007610ff3c7816 */ /* 0x000fe4000000003c */
[----:B------:R-:W-:Y:S02]  /*1dc80*/  PRMT R61, RZ, 0x7610, R61 ;  /* 0x00007610ff3d7816 */ /* 0x000fe4000000003d */
[----:B------:R-:W-:-:S02]  /*1dc90*/  PRMT R50, RZ, 0x7610, R50 ;  /* 0x00007610ff327816 */ /* 0x000fc40000000032 */
[----:B------:R-:W-:Y:S01]  /*1dca0*/  PRMT R51, RZ, 0x7610, R51 ;  /* 0x00007610ff337816 */ /* 0x000fe20000000033 */
[----:B----4-:R-:W-:Y:S04]  /*1dcb0*/  STL [R1+0x42f4], R3 ;  /* 0x0042f40301007387 */ /* 0x010fe80000100800 */
[----:B------:R-:W-:Y:S04]  /*1dcc0*/  STL [R1+0x8c], R70 ;  /* 0x00008c4601007387 */ /* 0x000fe80000100800 */
[----:B------:R-:W-:Y:S04]  /*1dcd0*/  STL [R1+0x88], R67 ;  /* 0x0000884301007387 */ /* 0x000fe80000100800 */
[----:B---3--:R-:W-:Y:S04]  /*1dce0*/  STL [R1+0xe8], R58 ;  /* 0x0000e83a01007387 */ /* 0x008fe80000100800 */
[----:B------:R1:W-:Y:S02]  /*1dcf0*/  STL [R1+0xec], R59 ;  /* 0x0000ec3b01007387 */ /* 0x0003e40000100800 */
[----:B-1----:R-:W-:-:S04]  /*1dd00*/  IMAD.WIDE R58, R41, 0x2, R84 ;  /* 0x00000002293a7825 */ /* 0x002fc800078e0254 */
[----:B------:R-:W-:Y:S01]  /*1dd10*/  VIADD R41, R5, 0xffffff15 ;  /* 0xffffff1505297836 */ /* 0x000fe20000000000 */
[----:B------:R1:W3:Y:S04]  /*1dd20*/  @!P0 LDG.E.U16 R93, desc[UR6][R58.64] ;  /* 0x000000063a5d8981 */ /* 0x0002e8000c1e1500 */
[----:B------:R-:W-:Y:S01]  /*1dd30*/  ISETP.GE.U32.AND P0, PT, R41, 0x7ffffe16, PT ;  /* 0x7ffffe162900780c */ /* 0x000fe20003f06070 */
[----:B------:R-:W-:Y:S01]  /*1dd40*/  IMAD R41, R92, 0xe7, RZ ;  /* 0x000000e75c297824 */ /* 0x000fe200078e02ff */
[----:B------:R4:W-:Y:S04]  /*1dd50*/  STL.64 [R1+0x538], R64 ;  /* 0x0005384001007387 */ /* 0x0009e80000100a00 */
[----:B------:R0:W-:Y:S04]  /*1dd60*/  STL.64 [R1+0x530], R62 ;  /* 0x0005303e01007387 */ /* 0x0001e80000100a00 */
[----:B------:R1:W-:Y:S04]  /*1dd70*/  STL.64 [R1+0x528], R58 ;  /* 0x0005283a01007387 */ /* 0x0003e80000100a00 */
[----:B------:R-:W-:Y:S01]  /*1dd80*/  STL [R1+0x42f8], R4 ;  /* 0x0042f80401007387 */ /* 0x000fe20000100800 */
[----:B----4-:R-:W-:-:S03]  /*1dd90*/  IMAD.WIDE R64, R41, 0x2, R84 ;  /* 0x0000000229407825 */ /* 0x010fc600078e0254 */
[----:B------:R4:W-:Y:S01]  /*1dda0*/  STL.64 [R1+0x520], R56 ;  /* 0x0005203801007387 */ /* 0x0009e20000100a00 */
[----:B0-----:R-:W-:-:S03]  /*1ddb0*/  IMAD.WIDE R62, R41, 0x2, R88 ;  /* 0x00000002293e7825 */ /* 0x001fc600078e0258 */
[----:B------:R-:W3:Y:S01]  /*1ddc0*/  @!P3 LDG.E.U16 R61, desc[UR6][R64.64] ;  /* 0x00000006403db981 */ /* 0x000ee2000c1e1500 */
[----:B-1----:R-:W-:-:S03]  /*1ddd0*/  IMAD.WIDE R58, R41, 0x2, R86 ;  /* 0x00000002293a7825 */ /* 0x002fc600078e0256 */
[----:B------:R-:W3:Y:S01]  /*1dde0*/  @!P3 LDG.E.U16 R60, desc[UR6][R62.64] ;  /* 0x000000063e3cb981 */ /* 0x000ee2000c1e1500 */
[----:B----4-:R-:W-:-:S03]  /*1ddf0*/  IMAD.WIDE R56, R41, 0x2, R82 ;  /* 0x0000000229387825 */ /* 0x010fc600078e0252 */
[----:B------:R0:W4:Y:S04]  /*1de00*/  @!P3 LDG.E.U16 R51, desc[UR6][R58.64] ;  /* 0x000000063a33b981 */ /* 0x000128000c1e1500 */
[----:B------:R-:W4:Y:S01]  /*1de10*/  @!P3 LDG.E.U16 R50, desc[UR6][R56.64] ;  /* 0x000000063832b981 */ /* 0x000f22000c1e1500 */
[----:B------:R-:W-:-:S03]  /*1de20*/  VIADD R41, R5, 0xffffff14 ;  /* 0xffffff1405297836 */ /* 0x000fc60000000000 */
[----:B--2---:R1:W-:Y:S02]  /*1de30*/  STL [R1+0x42fc], R90 ;  /* 0x0042fc5a01007387 */ /* 0x0043e40000100800 */
[----:B------:R-:W-:Y:S01]  /*1de40*/  ISETP.GE.U32.AND P3, PT, R41, 0x7ffffe15, PT ;  /* 0x7ffffe152900780c */ /* 0x000fe20003f66070 */
[----:B------:R-:W-:Y:S01]  /*1de50*/  IMAD R41, R92, 0xea, RZ ;  /* 0x000000ea5c297824 */ /* 0x000fe200078e02ff */
[----:B------:R-:W-:Y:S02]  /*1de60*/  PRMT R49, RZ, 0x7610, R49 ;  /* 0x00007610ff317816 */ /* 0x000fe40000000031 */
[----:B------:R-:W-:Y:S02]  /*1de70*/  PRMT R48, RZ, 0x7610, R48 ;  /* 0x00007610ff307816 */ /* 0x000fe40000000030 */
[----:B------:R-:W-:Y:S02]  /*1de80*/  PRMT R47, RZ, 0x7610, R47 ;  /* 0x00007610ff2f7816 */ /* 0x000fe4000000002f */
[----:B------:R-:W-:-:S02]  /*1de90*/  PRMT R46, RZ, 0x7610, R46 ;  /* 0x00007610ff2e7816 */ /* 0x000fc4000000002e */
[----:B------:R-:W-:Y:S02]  /*1dea0*/  PRMT R52, RZ, 0x7610, R52 ;  /* 0x00007610ff347816 */ /* 0x000fe40000000034 */
[----:B------:R-:W-:Y:S02]  /*1deb0*/  PRMT R53, RZ, 0x7610, R53 ;  /* 0x00007610ff357816 */ /* 0x000fe40000000035 */
[----:B-1----:R-:W-:Y:S02]  /*1dec0*/  PRMT R90, RZ, 0x7610, R90 ;  /* 0x00007610ff5a7816 */ /* 0x002fe4000000005a */
[----:B------:R-:W-:Y:S01]  /*1ded0*/  PRMT R55, RZ, 0x7610, R55 ;  /* 0x00007610ff377816 */ /* 0x000fe20000000037 */
[----:B---3--:R-:W-:Y:S04]  /*1dee0*/  STL [R1+0x4300], R93 ;  /* 0x0043005d01007387 */ /* 0x008fe80000100800 */
[----:B------:R-:W-:Y:S04]  /*1def0*/  STL [R1+0x4304], R91 ;  /* 0x0043045b01007387 */ /* 0x000fe80000100800 */
[----:B------:R-:W-:Y:S04]  /*1df00*/  STL [R1+0xe4], R66 ;  /* 0x0000e44201007387 */ /* 0x000fe80000100800 */
[----:B------:R-:W-:Y:S04]  /*1df10*/  STL.64 [R1+0x888], R64 ;  /* 0x0008884001007387 */ /* 0x000fe80000100a00 */
[----:B------:R-:W-:Y:S04]  /*1df20*/  STL.64 [R1+0x518], R62 ;  /* 0x0005183e01007387 */ /* 0x000fe80000100a00 */
[----:B------:R0:W-:Y:S04]  /*1df30*/  STL.64 [R1+0x510], R58 ;  /* 0x0005103a01007387 */ /* 0x0001e80000100a00 */
[----:B------:R1:W-:Y:S04]  /*1df40*/  STL.64 [R1+0x890], R56 ;  /* 0x0008903801007387 */ /* 0x0003e80000100a00 */
[----:B------:R-:W-:Y:S04]  /*1df50*/  STL [R1+0x2a58], R60 ;  /* 0x002a583c01007387 */ /* 0x000fe80000100800 */
[----:B------:R2:W-:Y:S01]  /*1df60*/  STL [R1+0x2a50], R61 ;  /* 0x002a503d01007387 */ /* 0x0005e20000100800 */
[----:B0-----:R-:W-:-:S03]  /*1df70*/  IMAD.WIDE R58, R41, 0x2, R86 ;  /* 0x00000002293a7825 */ /* 0x001fc600078e0256 */
[----:B----4-:R-:W-:Y:S01]  /*1df80*/  STL [R1+0x2a4c], R50 ;  /* 0x002a4c3201007387 */ /* 0x010fe20000100800 */
[----:B-1----:R-:W-:-:S03]  /*1df90*/  IMAD.WIDE R56, R41, 0x2, R84 ;  /* 0x0000000229387825 */ /* 0x002fc600078e0254 */
[----:B------:R0:W-:Y:S01]  /*1dfa0*/  STL [R1+0x2a54], R51 ;  /* 0x002a543301007387 */ /* 0x0001e20000100800 */
[----:B--2---:R-:W-:-:S03]  /*1dfb0*/  IMAD.WIDE R60, R41, 0x2, R88 ;  /* 0x00000002293c7825 */ /* 0x004fc600078e0258 */
[----:B------:R-:W2:Y:S04]  /*1dfc0*/  @!P0 LDG.E.U16 R48, desc[UR6][R58.64] ;  /* 0x000000063a308981 */ /* 0x000ea8000c1e1500 */
[----:B------:R-:W3:Y:S01]  /*1dfd0*/  @!P0 LDG.E.U16 R47, desc[UR6][R56.64] ;  /* 0x00000006382f8981 */ /* 0x000ee2000c1e1500 */
[----:B0-----:R-:W-:-:S03]  /*1dfe0*/  IMAD.WIDE R50, R41, 0x2, R82 ;  /* 0x0000000229327825 */ /* 0x001fc600078e0252 */
[----:B------:R0:W4:Y:S01]  /*1dff0*/  @!P0 LDG.E.U16 R49, desc[UR6][R60.64] ;  /* 0x000000063c318981 */ /* 0x000122000c1e1500 */
[----:B------:R-:W-:-:S03]  /*1e000*/  VIADD R41, R5, 0xffffff13 ;  /* 0xffffff1305297836 */ /* 0x000fc60000000000 */
[----:B------:R0:W-:Y:S02]  /*1e010*/  STL.64 [R1+0x4d8], R60 ;  /* 0x0004d83c01007387 */ /* 0x0001e40000100a00 */
[----:B------:R-:W-:Y:S01]  /*1e020*/  ISETP.GE.U32.AND P6, PT, R41, 0x7ffffe14, PT ;  /* 0x7ffffe142900780c */ /* 0x000fe20003fc6070 */
[----:B------:R-:W-:Y:S01]  /*1e030*/  IMAD R41, R92, 0xeb, RZ ;  /* 0x000000eb5c297824 */ /* 0x000fe200078e02ff */
[----:B------:R1:W-:Y:S04]  /*1e040*/  STL.64 [R1+0x4d0], R58 ;  /* 0x0004d03a01007387 */ /* 0x0003e80000100a00 */
[----:B------:R1:W-:Y:S01]  /*1e050*/  STL.64 [R1+0x4c8], R56 ;  /* 0x0004c83801007387 */ /* 0x0003e20000100a00 */
[----:B0-----:R-:W-:-:S03]  /*1e060*/  IMAD.WIDE R60, R41, 0x2, R84 ;  /* 0x00000002293c7825 */ /* 0x001fc600078e0254 */
[----:B------:R0:W-:Y:S04]  /*1e070*/  STL.64 [R1+0x4c0], R50 ;  /* 0x0004c03201007387 */ /* 0x0001e80000100a00 */
[----:B------:R0:W2:Y:S01]  /*1e080*/  @!P0 LDG.E.U16 R46, desc[UR6][R50.64] ;  /* 0x00000006322e8981 */ /* 0x0000a2000c1e1500 */
[----:B-1----:R-:W-:-:S03]  /*1e090*/  IMAD.WIDE R58, R41, 0x2, R88 ;  /* 0x00000002293a7825 */ /* 0x002fc600078e0258 */
[----:B------:R-:W2:Y:S01]  /*1e0a0*/  LDL.LU R68, [R1+0x214] ;  /* 0x0002140001447983 */ /* 0x000ea20000300800 */
[----:B------:R-:W-:-:S03]  /*1e0b0*/  IMAD.WIDE R56, R41, 0x2, R86 ;  /* 0x0000000229387825 */ /* 0x000fc600078e0256 */
[----:B------:R-:W3:Y:S01]  /*1e0c0*/  LDL.LU R69, [R1+0x210] ;  /* 0x0002100001457983 */ /* 0x000ee20000300800 */
[----:B0-----:R-:W-:-:S03]  /*1e0d0*/  IMAD.WIDE R50, R41, 0x2, R82 ;  /* 0x0000000229327825 */ /* 0x001fc600078e0252 */
[----:B------:R-:W4:Y:S01]  /*1e0e0*/  LDL.LU R70, [R1+0x20c] ;  /* 0x00020c0001467983 */ /* 0x000f220000300800 */
[----:B------:R-:W-:-:S03]  /*1e0f0*/  VIADD R41, R5, 0xffffff01 ;  /* 0xffffff0105297836 */ /* 0x000fc60000000000 */
[----:B------:R-:W4:Y:S02]  /*1e100*/  LDL.LU R71, [R1+0x208] ;  /* 0x0002080001477983 */ /* 0x000f240000300800 */
[----:B------:R-:W-:Y:S02]  /*1e110*/  ISETP.GE.U32.AND P0, PT, R41, 0x7ffffe02, PT ;  /* 0x7ffffe022900780c */ /* 0x000fe40003f06070 */
[----:B------:R-:W4:Y:S01]  /*1e120*/  LDL.LU R72, [R1+0x204] ;  /* 0x0002040001487983 */ /* 0x000f220000300800 */
[----:B------:R-:W-:-:S03]  /*1e130*/  IMAD R41, R92, 0xec, RZ ;  /* 0x000000ec5c297824 */ /* 0x000fc600078e02ff */
[----:B------:R-:W4:Y:S01]  /*1e140*/  LDL.LU R73, [R1+0x200] ;  /* 0x0002000001497983 */ /* 0x000f220000300800 */
[----:B------:R-:W-:-:S03]  /*1e150*/  PRMT R91, RZ, 0x7610, R91 ;  /* 0x00007610ff5b7816 */ /* 0x000fc6000000005b */
[----:B------:R0:W4:Y:S04]  /*1e160*/  @!P3 LDG.E.U16 R52, desc[UR6][R56.64] ;  /* 0x000000063834b981 */ /* 0x000128000c1e1500 */
[----:B------:R-:W-:Y:S04]  /*1e170*/  STL.64 [R1+0x8b8], R60 ;  /* 0x0008b83c01007387 */ /* 0x000fe80000100a00 */
[----:B------:R1:W4:Y:S04]  /*1e180*/  @!P3 LDG.E.U16 R53, desc[UR6][R58.64] ;  /* 0x000000063a35b981 */ /* 0x000328000c1e1500 */
[----:B------:R-:W-:Y:S04]  /*1e190*/  STL.64 [R1+0x4b8], R58 ;  /* 0x0004b83a01007387 */ /* 0x000fe80000100a00 */
[----:B------:R0:W-:Y:S04]  /*1e1a0*/  STL.64 [R1+0x4b0], R56 ;  /* 0x0004b03801007387 */ /* 0x0001e80000100a00 */
[----:B------:R1:W4:Y:S04]  /*1e1b0*/  @!P3 LDG.E.U16 R91, desc[UR6][R50.64] ;  /* 0x00000006325bb981 */ /* 0x000328000c1e1500 */
[----:B------:R-:W4:Y:S01]  /*1e1c0*/  @!P3 LDG.E.U16 R55, desc[UR6][R60.64] ;  /* 0x000000063c37b981 */ /* 0x000f22000c1e1500 */
[----:B0-----:R-:W-:-:S05]  /*1e1d0*/  IMAD.WIDE R56, R41, 0x2, R86 ;  /* 0x0000000229387825 */ /* 0x001fca00078e0256 */
[----:B------:R-:W4:Y:S01]  /*1e1e0*/  @!P6 LDG.E.U16 R90, desc[UR6][R56.64] ;  /* 0x00000006385ae981 */ /* 0x000f22000c1e1500 */
[----:B-1----:R-:W-:-:S03]  /*1e1f0*/  IMAD.WIDE R58, R41, 0x2, R88 ;  /* 0x00000002293a7825 */ /* 0x002fc600078e0258 */
[----:B------:R0:W-:Y:S04]  /*1e200*/  STL.64 [R1+0x8c0], R50 ;  /* 0x0008c03201007387 */ /* 0x0001e80000100a00 */
[----:B------:R-:W4:Y:S01]  /*1e210*/  LDL.LU R74, [R1+0x1fc] ;  /* 0x0001fc00014a7983 */ /* 0x000f220000300800 */
[----:B0-----:R-:W-:Y:S01]  /*1e220*/  IMAD.WIDE R50, R41, 0x2, R82 ;  /* 0x0000000229327825 */ /* 0x001fe200078e0252 */
[----:B------:R-:W-:-:S05]  /*1e230*/  LOP3.LUT R65, R2, 0x10, RZ, 0x3c, !PT ;  /* 0x0000001002417812 */ /* 0x000fca00078e3cff */
[----:B--2---:R-:W-:Y:S04]  /*1e240*/  STS.U16 [R65+UR76+0x4880], R68 ;  /* 0x0048804441007988 */ /* 0x004fe8000800044c */
[----:B---3--:R-:W-:Y:S04]  /*1e250*/  STS.U16 [R65+UR76+0x14880], R69 ;  /* 0x0148804541007988 */ /* 0x008fe8000800044c */
[----:B----4-:R-:W-:Y:S04]  /*1e260*/  STL [R1+0x8], R52 ;  /* 0x0000083401007387 */ /* 0x010fe80000100800 */
[----:B------:R0:W-:Y:S04]  /*1e270*/  STL [R1+0xc], R53 ;  /* 0x00000c3501007387 */ /* 0x0001e80000100800 */
[----:B------:R-:W-:Y:S01]  /*1e280*/  STL.64 [R1+0x4a8], R58 ;  /* 0x0004a83a01007387 */ /* 0x000fe20000100a00 */
[----:B0-----:R-:W-:-:S03]  /*1e290*/  IMAD.WIDE R52, R41, 0x2, R84 ;  /* 0x0000000229347825 */ /* 0x001fc600078e0254 */
[----:B------:R-:W-:Y:S04]  /*1e2a0*/  STL.64 [R1+0x4a0], R56 ;  /* 0x0004a03801007387 */ /* 0x000fe80000100a00 */
[----:B------:R-:W-:Y:S04]  /*1e2b0*/  STL.64 [R1+0x498], R52 ;  /* 0x0004983401007387 */ /* 0x000fe80000100a00 */
[----:B------:R-:W-:Y:S04]  /*1e2c0*/  STL.64 [R1+0x490], R50 ;  /* 0x0004903201007387 */ /* 0x000fe80000100a00 */
[----:B------:R-:W-:Y:S04]  /*1e2d0*/  STL.64 [R1+0x4308], R90 ;  /* 0x0043085a01007387 */ /* 0x000fe80000100a00 */
[----:B------:R-:W-:Y:S04]  /*1e2e0*/  STL [R1+0x4], R55 ;  /* 0x0000043701007387 */ /* 0x000fe80000100800 */
[----:B------:R-:W2:Y:S04]  /*1e2f0*/  LDL.LU R60, [R1+0x248] ;  /* 0x00024800013c7983 */ /* 0x000ea80000300800 */
[----:B------:R-:W3:Y:S04]  /*1e300*/  LDL.LU R61, [R1+0x244] ;  /* 0x00024400013d7983 */ /* 0x000ee80000300800 */
[----:B------:R-:W4:Y:S04]  /*1e310*/  LDL.LU R62, [R1+0x240] ;  /* 0x00024000013e7983 */ /* 0x000f280000300800 */
[----:B------:R-:W4:Y:S04]  /*1e320*/  LDL.LU R63, [R1+0x23c] ;  /* 0x00023c00013f7983 */ /* 0x000f280000300800 */
[----:B------:R-:W4:Y:S04]  /*1e330*/  LDL.LU R64, [R1+0x238] ;  /* 0x0002380001407983 */ /* 0x000f280000300800 */
[----:B------:R-:W4:Y:S04]  /*1e340*/  LDL.LU R66, [R1+0x234] ;  /* 0x0002340001427983 */ /* 0x000f280000300800 */
[----:B------:R-:W4:Y:S04]  /*1e350*/  LDL.LU R67, [R1+0x230] ;  /* 0x0002300001437983 */ /* 0x000f280000300800 */
[----:B------:R-:W4:Y:S04]  /*1e360*/  LDL.LU R68, [R1+0x22c] ;  /* 0x00022c0001447983 */ /* 0x000f280000300800 */
[----:B------:R0:W-:Y:S04]  /*1e370*/  STS.U16 [R65+UR76+0x24880], R70 ;  /* 0x0248804641007988 */ /* 0x0001e8000800044c */
[----:B------:R-:W4:Y:S04]  /*1e380*/  LDL.LU R69, [R1+0x228] ;  /* 0x0002280001457983 */ /* 0x000f280000300800 */
[----:B------:R1:W-:Y:S04]  /*1e390*/  STS.U16 [R65+UR76+0x34880], R71 ;  /* 0x0348804741007988 */ /* 0x0003e8000800044c */
[----:B0-----:R-:W4:Y:S04]  /*1e3a0*/  LDL.LU R70, [R1+0x224] ;  /* 0x0002240001467983 */ /* 0x001f280000300800 */
[----:B------:R0:W-:Y:S04]  /*1e3b0*/  STS.U16 [R65+UR76+0x4c80], R72 ;  /* 0x004c804841007988 */ /* 0x0001e8000800044c */
[----:B-1----:R-:W4:Y:S04]  /*1e3c0*/  LDL.LU R71, [R1+0x220] ;  /* 0x0002200001477983 */ /* 0x002f280000300800 */
[----:B------:R1:W-:Y:S04]  /*1e3d0*/  STS.U16 [R65+UR76+0x14c80], R73 ;  /* 0x014c804941007988 */ /* 0x0003e8000800044c */
[----:B0-----:R-:W4:Y:S04]  /*1e3e0*/  LDL.LU R72, [R1+0x21c] ;  /* 0x00021c0001487983 */ /* 0x001f280000300800 */
[----:B-1----:R-:W4:Y:S01]  /*1e3f0*/  LDL.LU R73, [R1+0x218] ;  /* 0x0002180001497983 */ /* 0x002f220000300800 */
[----:B------:R-:W-:-:S03]  /*1e400*/  VIADD R41, R5, 0xffffff0d ;  /* 0xffffff0d05297836 */ /* 0x000fc60000000000 */
[----:B------:R0:W-:Y:S01]  /*1e410*/  STS.U16 [R65+UR76+0x24c80], R74 ;  /* 0x024c804a41007988 */ /* 0x0001e2000800044c */
[----:B------:R-:W-:Y:S02]  /*1e420*/  PRMT R93, RZ, 0x7610, R93 ;  /* 0x00007610ff5d7816 */ /* 0x000fe4000000005d */
[----:B------:R-:W-:Y:S02]  /*1e430*/  ISETP.GE.U32.AND P3, PT, R41, 0x7ffffe0e, PT ;  /* 0x7ffffe0e2900780c */ /* 0x000fe40003f66070 */
[----:B------:R-:W-:Y:S02]  /*1e440*/  PRMT R4, RZ, 0x7610, R4 ;  /* 0x00007610ff047816 */ /* 0x000fe40000000004 */
[----:B------:R-:W-:Y:S01]  /*1e450*/  PRMT R3, RZ, 0x7610, R3 ;  /* 0x00007610ff037816 */ /* 0x000fe20000000003 */
[----:B------:R-:W-:Y:S01]  /*1e460*/  IMAD R41, R92, 0xf2, RZ ;  /* 0x000000f25c297824 */ /* 0x000fe200078e02ff */
[----:B------:R1:W4:Y:S01]  /*1e470*/  @!P6 LDG.E.U16 R93, desc[UR6][R58.64] ;  /* 0x000000063a5de981 */ /* 0x000322000c1e1500 */
[----:B0-----:R-:W-:Y:S01]  /*1e480*/  VIADD R74, R5, 0xffffff05 ;  /* 0xffffff05054a7836 */ /* 0x001fe20000000000 */
[----:B------:R-:W-:Y:S01]  /*1e490*/  PRMT R45, RZ, 0x7610, R45 ;  /* 0x00007610ff2d7816 */ /* 0x000fe2000000002d */
[----:B------:R-:W-:Y:S01]  /*1e4a0*/  IMAD.WIDE R56, R41, 0x2, R86 ;  /* 0x0000000229387825 */ /* 0x000fe200078e0256 */
[----:B------:R0:W4:Y:S01]  /*1e4b0*/  @!P6 LDG.E.U16 R4, desc[UR6][R52.64] ;  /* 0x000000063404e981 */ /* 0x000122000c1e1500 */
[----:B------:R-:W-:-:S02]  /*1e4c0*/  PRMT R44, RZ, 0x7610, R44 ;  /* 0x00007610ff2c7816 */ /* 0x000fc4000000002c */
[----:B------:R-:W-:Y:S01]  /*1e4d0*/  PRMT R43, RZ, 0x7610, R43 ;  /* 0x00007610ff2b7816 */ /* 0x000fe2000000002b */
[----:B------:R0:W4:Y:S01]  /*1e4e0*/  @!P6 LDG.E.U16 R3, desc[UR6][R50.64] ;  /* 0x000000063203e981 */ /* 0x000122000c1e1500 */
[----:B------:R-:W-:Y:S01]  /*1e4f0*/  PRMT R42, RZ, 0x7610, R42 ;  /* 0x00007610ff2a7816 */ /* 0x000fe2000000002a */
[C---:B-1----:R-:W-:Y:S01]  /*1e500*/  IMAD.WIDE R58, R41.reuse, 0x2, R88 ;  /* 0x00000002293a7825 */ /* 0x042fe200078e0258 */
[----:B------:R-:W-:Y:S01]  /*1e510*/  ISETP.GE.U32.AND P6, PT, R74, 0x7ffffe06, PT ;  /* 0x7ffffe064a00780c */ /* 0x000fe20003fc6070 */
[----:B------:R-:W4:Y:S02]  /*1e520*/  @!P3 LDG.E.U16 R44, desc[UR6][R56.64] ;  /* 0x00000006382cb981 */ /* 0x000f24000c1e1500 */
[C---:B0-----:R-:W-:Y:S02]  /*1e530*/  IMAD.WIDE R52, R41.reuse, 0x2, R84 ;  /* 0x0000000229347825 */ /* 0x041fe400078e0254 */
[----:B------:R0:W4:Y:S02]  /*1e540*/  @!P3 LDG.E.U16 R45, desc[UR6][R58.64] ;  /* 0x000000063a2db981 */ /* 0x000124000c1e1500 */
[----:B------:R-:W-:-:S02]  /*1e550*/  IMAD.WIDE R50, R41, 0x2, R82 ;  /* 0x0000000229327825 */ /* 0x000fc400078e0252 */
[----:B------:R0:W-:Y:S02]  /*1e560*/  STL.64 [R1+0x418], R58 ;  /* 0x0004183a01007387 */ /* 0x0001e40000100a00 */
[----:B------:R-:W-:Y:S02]  /*1e570*/  VIADD R41, R5, 0xffffff12 ;  /* 0xffffff1205297836 */ /* 0x000fe40000000000 */
[----:B------:R-:W-:Y:S01]  /*1e580*/  IMAD R74, R92, 0xfa, RZ ;  /* 0x000000fa5c4a7824 */ /* 0x000fe200078e02ff */
[----:B------:R1:W4:Y:S04]  /*1e590*/  @!P3 LDG.E.U16 R43, desc[UR6][R52.64] ;  /* 0x00000006342bb981 */ /* 0x000328000c1e1500 */
[----:B------:R-:W4:Y:S01]  /*1e5a0*/  @!P3 LDG.E.U16 R42, desc[UR6][R50.64] ;  /* 0x00000006322ab981 */ /* 0x000f22000c1e1500 */
[----:B------:R-:W-:Y:S01]  /*1e5b0*/  ISETP.GE.U32.AND P3, PT, R41, 0x7ffffe13, PT ;  /* 0x7ffffe132900780c */ /* 0x000fe20003f66070 */
[----:B0-----:R-:W-:-:S02]  /*1e5c0*/  IMAD.WIDE R58, R74, 0x2, R88 ;  /* 0x000000024a3a7825 */ /* 0x001fc400078e0258 */
[----:B------:R0:W-:Y:S04]  /*1e5d0*/  STL.64 [R1+0x410], R56 ;  /* 0x0004103801007387 */ /* 0x0001e80000100a00 */
[----:B------:R1:W-:Y:S01]  /*1e5e0*/  STL.64 [R1+0x408], R52 ;  /* 0x0004083401007387 */ /* 0x0003e20000100a00 */
[----:B------:R-:W-:-:S03]  /*1e5f0*/  PRMT R81, RZ, 0x7610, R81 ;  /* 0x00007610ff517816 */ /* 0x000fc60000000051 */
[----:B------:R-:W-:Y:S01]  /*1e600*/  STL.64 [R1+0x400], R50 ;  /* 0x0004003201007387 */ /* 0x000fe20000100a00 */
[----:B0-----:R-:W-:-:S03]  /*1e610*/  IMAD.WIDE R56, R74, 0x2, R86 ;  /* 0x000000024a387825 */ /* 0x001fc600078e0256 */
[----:B------:R-:W-:Y:S01]  /*1e620*/  STL.64 [R1+0x358], R58 ;  /* 0x0003583a01007387 */ /* 0x000fe20000100a00 */
[----:B-1----:R-:W-:-:S03]  /*1e630*/  IMAD.WIDE R52, R74, 0x2, R84 ;  /* 0x000000024a347825 */ /* 0x002fc600078e0254 */
[----:B------:R-:W-:Y:S01]  /*1e640*/  STL.64 [R1+0x350], R56 ;  /* 0x0003503801007387 */ /* 0x000fe20000100a00 */
[----:B------:R-:W-:-:S03]  /*1e650*/  PRMT R80, RZ, 0x7610, R80 ;  /* 0x00007610ff507816 */ /* 0x000fc60000000050 */
[----:B------:R-:W-:Y:S04]  /*1e660*/  STL.64 [R1+0x348], R52 ;  /* 0x0003483401007387 */ /* 0x000fe80000100a00 */
[----:B--2---:R-:W-:Y:S04]  /*1e670*/  STS.U16 [R65+UR76+0x34c80], R60 ;  /* 0x034c803c41007988 */ /* 0x004fe8000800044c */
[----:B---3--:R-:W-:Y:S04]  /*1e680*/  STS.U16 [R65+UR76+0x5080], R61 ;  /* 0x0050803d41007988 */ /* 0x008fe8000800044c */
[----:B----4-:R-:W-:Y:S04]  /*1e690*/  STS.U16 [R65+UR76+0x15080], R62 ;  /* 0x0150803e41007988 */ /* 0x010fe8000800044c */
        /* <DEDUP_REMOVED lines=11> */
[----:B------:R1:W-:Y:S04]  /*1e750*/  STS.U16 [R65+UR76+0x15c80], R6 ;  /* 0x015c800641007988 */ /* 0x0003e8000800044c */
[----:B------:R-:W-:Y:S04]  /*1e760*/  STS.U16 [R65+UR76+0x25c80], R0 ;  /* 0x025c800041007988 */ /* 0x000fe8000800044c */
[----:B------:R-:W-:Y:S04]  /*1e770*/  STS.U16 [R65+UR76+0x35c80], R15 ;  /* 0x035c800f41007988 */ /* 0x000fe8000800044c */
[----:B------:R-:W-:Y:S01]  /*1e780*/  STS.U16 [R65+UR76+0x6080], R14 ;  /* 0x0060800e41007988 */ /* 0x000fe2000800044c */
[----:B0-----:R-:W-:-:S03]  /*1e790*/  PRMT R7, RZ, 0x7610, R7 ;  /* 0x00007610ff077816 */ /* 0x001fc60000000007 */
[----:B------:R-:W-:Y:S01]  /*1e7a0*/  STS.U16 [R65+UR76+0x16080], R13 ;  /* 0x0160800d41007988 */ /* 0x000fe2000800044c */
[----:B-1----:R-:W-:-:S03]  /*1e7b0*/  PRMT R6, RZ, 0x7610, R6 ;  /* 0x00007610ff067816 */ /* 0x002fc60000000006 */
[----:B------:R-:W-:Y:S04]  /*1e7c0*/  STS.U16 [R65+UR76+0x26080], R12 ;  /* 0x0260800c41007988 */ /* 0x000fe8000800044c */
[----:B------:R-:W-:Y:S04]  /*1e7d0*/  STS.U16 [R65+UR76+0x36080], R11 ;  /* 0x0360800b41007988 */ /* 0x000fe8000800044c */
[----:B------:R-:W-:Y:S04]  /*1e7e0*/  STS.U16 [R65+UR76+0x6480], R10 ;  /* 0x0064800a41007988 */ /* 0x000fe8000800044c */
[----:B------:R-:W-:Y:S04]  /*1e7f0*/  STS.U16 [R65+UR76+0x16480], R9 ;  /* 0x0164800941007988 */ /* 0x000fe8000800044c */
[----:B------:R0:W-:Y:S04]  /*1e800*/  STS.U16 [R65+UR76+0x26480], R8 ;  /* 0x0264800841007988 */ /* 0x0001e8000800044c */
[----:B------:R1:W2:Y:S04]  /*1e810*/  @!P6 LDG.E.U16 R7, desc[UR6][R56.64] ;  /* 0x000000063807e981 */ /* 0x0002a8000c1e1500 */
[----:B------:R3:W4:Y:S01]  /*1e820*/  @!P6 LDG.E.U16 R6, desc[UR6][R52.64] ;  /* 0x000000063406e981 */ /* 0x000722000c1e1500 */
[----:B0-----:R-:W-:-:S04]  /*1e830*/  IMAD R8, R92, 0xed, RZ ;  /* 0x000000ed5c087824 */ /* 0x001fc800078e02ff */
[----:B-1----:R-:W-:-:S04]  /*1e840*/  IMAD.WIDE R56, R8, 0x2, R88 ;  /* 0x0000000208387825 */ /* 0x002fc800078e0258 */
[----:B---3--:R-:W-:Y:S01]  /*1e850*/  IMAD.WIDE R52, R8, 0x2, R86 ;  /* 0x0000000208347825 */ /* 0x008fe200078e0256 */
[----:B------:R-:W3:Y:S04]  /*1e860*/  @!P3 LDG.E.U16 R81, desc[UR6][R56.64] ;  /* 0x000000063851b981 */ /* 0x000ee8000c1e1500 */
[----:B------:R-:W3:Y:S01]  /*1e870*/  @!P3 LDG.E.U16 R80, desc[UR6][R52.64] ;  /* 0x000000063450b981 */ /* 0x000ee2000c1e1500 */
[----:B------:R-:W-:Y:S01]  /*1e880*/  PRMT R41, RZ, 0x7610, R41 ;  /* 0x00007610ff297816 */ /* 0x000fe20000000029 */
[----:B------:R-:W-:Y:S01]  /*1e890*/  IMAD.WIDE R50, R74, 0x2, R82 ;  /* 0x000000024a327825 */ /* 0x000fe200078e0252 */
[----:B------:R-:W-:Y:S02]  /*1e8a0*/  PRMT R0, RZ, 0x7610, R0 ;  /* 0x00007610ff007816 */ /* 0x000fe40000000000 */
[----:B------:R-:W-:-:S02]  /*1e8b0*/  PRMT R79, RZ, 0x7610, R79 ;  /* 0x00007610ff4f7816 */ /* 0x000fc4000000004f */
[----:B------:R0:W2:Y:S01]  /*1e8c0*/  @!P6 LDG.E.U16 R41, desc[UR6][R58.64] ;  /* 0x000000063a29e981 */ /* 0x0000a2000c1e1500 */
[----:B------:R-:W-:-:S03]  /*1e8d0*/  PRMT R78, RZ, 0x7610, R78 ;  /* 0x00007610ff4e7816 */ /* 0x000fc6000000004e */
[----:B------:R1:W-:Y:S04]  /*1e8e0*/  STL.64 [R1+0x340], R50 ;  /* 0x0003403201007387 */ /* 0x0003e80000100a00 */
[----:B------:R1:W2:Y:S01]  /*1e8f0*/  @!P6 LDG.E.U16 R0, desc[UR6][R50.64] ;  /* 0x000000063200e981 */ /* 0x0002a2000c1e1500 */
[----:B0-----:R-:W-:-:S05]  /*1e900*/  IMAD.WIDE R58, R8, 0x2, R84 ;  /* 0x00000002083a7825 */ /* 0x001fca00078e0254 */
[----:B------:R0:W2:Y:S01]  /*1e910*/  @!P3 LDG.E.U16 R79, desc[UR6][R58.64] ;  /* 0x000000063a4fb981 */ /* 0x0000a2000c1e1500 */
[----:B-1----:R-:W-:Y:S01]  /*1e920*/  IMAD.WIDE R50, R8, 0x2, R82 ;  /* 0x0000000208327825 */ /* 0x002fe200078e0252 */
[----:B------:R-:W-:-:S04]  /*1e930*/  IADD3 R8, PT, PT, R5, -0xef, RZ ;  /* 0xffffff1105087810 */ /* 0x000fc80007ffe0ff */
[----:B------:R1:W2:Y:S01]  /*1e940*/  @!P3 LDG.E.U16 R78, desc[UR6][R50.64] ;  /* 0x00000006324eb981 */ /* 0x0002a2000c1e1500 */
[----:B------:R-:W-:Y:S01]  /*1e950*/  ISETP.GE.U32.AND P3, PT, R8, 0x7ffffe12, PT ;  /* 0x7ffffe120800780c */ /* 0x000fe20003f66070 */
[----:B------:R-:W-:Y:S02]  /*1e960*/  IMAD R8, R92, 0xee, RZ ;  /* 0x000000ee5c087824 */ /* 0x000fe400078e02ff */
[----:B------:R0:W-:Y:S01]  /*1e970*/  STL.64 [R1+0x8d8], R58 ;  /* 0x0008d83a01007387 */ /* 0x0001e20000100a00 */
[----:B------:R-:W-:-:S03]  /*1e980*/  PRMT R77, RZ, 0x7610, R77 ;  /* 0x00007610ff4d7816 */ /* 0x000fc6000000004d */
[----:B------:R1:W-:Y:S01]  /*1e990*/  STL.64 [R1+0x488], R56 ;  /* 0x0004883801007387 */ /* 0x0003e20000100a00 */
[----:B------:R-:W-:-:S03]  /*1e9a0*/  PRMT R76, RZ, 0x7610, R76 ;  /* 0x00007610ff4c7816 */ /* 0x000fc6000000004c */
[----:B------:R-:W-:Y:S01]  /*1e9b0*/  STS.U16 [R65+UR76+0x36480], R27 ;  /* 0x0364801b41007988 */ /* 0x000fe2000800044c */
[----:B------:R-:W-:Y:S02]  /*1e9c0*/  PRMT R75, RZ, 0x7610, R75 ;  /* 0x00007610ff4b7816 */ /* 0x000fe4000000004b */
[----:B------:R-:W-:Y:S01]  /*1e9d0*/  PRMT R74, RZ, 0x7610, R74 ;  /* 0x00007610ff4a7816 */ /* 0x000fe2000000004a */
[----:B------:R1:W-:Y:S01]  /*1e9e0*/  STL.64 [R1+0x480], R52 ;  /* 0x0004803401007387 */ /* 0x0003e20000100a00 */
[----:B0-----:R-:W-:-:S03]  /*1e9f0*/  IMAD.WIDE R58, R8, 0x2, R88 ;  /* 0x00000002083a7825 */ /* 0x001fc600078e0258 */
[----:B------:R-:W-:Y:S01]  /*1ea00*/  STS.U16 [R65+UR76+0x6880], R26 ;  /* 0x0068801a41007988 */ /* 0x000fe2000800044c */
[----:B-1----:R-:W-:-:S03]  /*1ea10*/  IMAD.WIDE R56, R8, 0x2, R86 ;  /* 0x0000000208387825 */ /* 0x002fc600078e0256 */
[----:B------:R0:W-:Y:S04]  /*1ea20*/  STL.64 [R1+0x8e0], R50 ;  /* 0x0008e03201007387 */ /* 0x0001e80000100a00 */
[----:B------:R-:W-:Y:S01]  /*1ea30*/  STS.U16 [R65+UR76+0x16880], R25 ;  /* 0x0168801941007988 */ /* 0x000fe2000800044c */
[----:B------:R-:W-:-:S03]  /*1ea40*/  IMAD.WIDE R52, R8, 0x2, R84 ;  /* 0x0000000208347825 */ /* 0x000fc600078e0254 */
[----:B------:R-:W-:Y:S01]  /*1ea50*/  STS.U16 [R65+UR76+0x26880], R24 ;  /* 0x0268801841007988 */ /* 0x000fe2000800044c */
[----:B0-----:R-:W-:-:S03]  /*1ea60*/  IMAD.WIDE R50, R8, 0x2, R82 ;  /* 0x0000000208327825 */ /* 0x001fc600078e0252 */
[----:B------:R-:W-:Y:S01]  /*1ea70*/  STS.U16 [R65+UR76+0x36880], R23 ;  /* 0x0368801741007988 */ /* 0x000fe2000800044c */
[----:B------:R-:W-:-:S03]  /*1ea80*/  VIADD R8, R5, 0xffffff10 ;  /* 0xffffff1005087836 */ /* 0x000fc60000000000 */
[----:B------:R-:W-:Y:S04]  /*1ea90*/  STS.U16 [R65+UR76+0x6c80], R22 ;  /* 0x006c801641007988 */ /* 0x000fe8000800044c */
[----:B------:R-:W-:Y:S04]  /*1eaa0*/  STS.U16 [R65+UR76+0x16c80], R21 ;  /* 0x016c801541007988 */ /* 0x000fe8000800044c */
[----:B------:R-:W-:Y:S04]  /*1eab0*/  STS.U16 [R65+UR76+0x26c80], R20 ;  /* 0x026c801441007988 */ /* 0x000fe8000800044c */
[----:B------:R-:W-:Y:S04]  /*1eac0*/  STS.U16 [R65+UR76+0x36c80], R19 ;  /* 0x036c801341007988 */ /* 0x000fe8000800044c */
[----:B------:R-:W2:Y:S04]  /*1ead0*/  @!P3 LDG.E.U16 R77, desc[UR6][R58.64] ;  /* 0x000000063a4db981 */ /* 0x000ea8000c1e1500 */
[----:B------:R0:W2:Y:S04]  /*1eae0*/  @!P3 LDG.E.U16 R76, desc[UR6][R56.64] ;  /* 0x00000006384cb981 */ /* 0x0000a8000c1e1500 */
[----:B------:R1:W2:Y:S04]  /*1eaf0*/  @!P3 LDG.E.U16 R75, desc[UR6][R52.64] ;  /* 0x00000006344bb981 */ /* 0x0002a8000c1e1500 */
[----:B------:R0:W2:Y:S01]  /*1eb00*/  @!P3 LDG.E.U16 R74, desc[UR6][R50.64] ;  /* 0x00000006324ab981 */ /* 0x0000a2000c1e1500 */
[----:B------:R-:W-:-:S03]  /*1eb10*/  ISETP.GE.U32.AND P3, PT, R8, 0x7ffffe11, PT ;  /* 0x7ffffe110800780c */ /* 0x000fc60003f66070 */
[----:B------:R-:W-:Y:S01]  /*1eb20*/  STS.U16 [R65+UR76+0x27080], R16 ;  /* 0x0270801041007988 */ /* 0x000fe2000800044c */
[----:B------:R-:W-:-:S03]  /*1eb30*/  IMAD R8, R92, 0xef, RZ ;  /* 0x000000ef5c087824 */ /* 0x000fc600078e02ff */
[----:B------:R-:W-:Y:S04]  /*1eb40*/  STS.U16 [R65+UR76+0x7080], R18 ;  /* 0x0070801241007988 */ /* 0x000fe8000800044c */
[----:B------:R-:W-:Y:S04]  /*1eb50*/  STS.U16 [R65+UR76+0x17080], R17 ;  /* 0x0170801141007988 */ /* 0x000fe8000800044c */
[----:B------:R-:W-:Y:S04]  /*1eb60*/  STS.U16 [R65+UR76+0x37080], R40 ;  /* 0x0370802841007988 */ /* 0x000fe8000800044c */
[----:B------:R-:W-:Y:S01]  /*1eb70*/  STS.U16 [R65+UR76+0x27480], R37 ;  /* 0x0274802541007988 */ /* 0x000fe2000800044c */
[----:B------:R-:W-:-:S03]  /*1eb80*/  IMAD.WIDE R62, R8, 0x2, R84 ;  /* 0x00000002083e7825 */ /* 0x000fc600078e0254 */
[----:B------:R-:W-:Y:S04]  /*1eb90*/  STS.U16 [R65+UR76+0x7480], R39 ;  /* 0x0074802741007988 */ /* 0x000fe8000800044c */
[----:B------:R0:W-:Y:S02]  /*1eba0*/  STS.U16 [R65+UR76+0x17480], R38 ;  /* 0x0174802641007988 */ /* 0x0001e4000800044c */
[----:B0-----:R-:W-:-:S06]  /*1ebb0*/  PRMT R38, RZ, 0x7610, R38 ;  /* 0x00007610ff267816 */ /* 0x001fcc0000000026 */
[----:B------:R-:W2:Y:S04]  /*1ebc0*/  @!P3 LDG.E.U16 R38, desc[UR6][R62.64] ;  /* 0x000000063e26b981 */ /* 0x000ea8000c1e1500 */
[----:B---3--:R-:W-:Y:S04]  /*1ebd0*/  STL.64 [R1+0x4310], R80 ;  /* 0x0043105001007387 */ /* 0x008fe80000100a00 */
[----:B------:R-:W-:Y:S04]  /*1ebe0*/  STL.64 [R1+0x478], R58 ;  /* 0x0004783a01007387 */ /* 0x000fe80000100a00 */
[----:B------:R0:W-:Y:S04]  /*1ebf0*/  STL.64 [R1+0x470], R56 ;  /* 0x0004703801007387 */ /* 0x0001e80000100a00 */
[----:B------:R1:W-:Y:S04]  /*1ec00*/  STL.64 [R1+0x468], R52 ;  /* 0x0004683401007387 */ /* 0x0003e80000100a00 */
[----:B------:R3:W-:Y:S04]  /*1ec10*/  STL.64 [R1+0x460], R50 ;  /* 0x0004603201007387 */ /* 0x0007e80000100a00 */
[----:B------:R-:W4:Y:S04]  /*1ec20*/  LDL.LU R66, [R1+0x258] ;  /* 0x0002580001427983 */ /* 0x000f280000300800 */
[----:B------:R-:W4:Y:S04]  /*1ec30*/  LDL.LU R67, [R1+0x254] ;  /* 0x0002540001437983 */ /* 0x000f280000300800 */
[----:B------:R-:W4:Y:S04]  /*1ec40*/  LDL.LU R68, [R1+0x250] ;  /* 0x0002500001447983 */ /* 0x000f280000300800 */
[----:B------:R-:W4:Y:S04]  /*1ec50*/  LDL.LU R69, [R1+0x24c] ;  /* 0x00024c0001457983 */ /* 0x000f280000300800 */
[----:B------:R-:W4:Y:S04]  /*1ec60*/  LDL.LU R70, [R1+0x268] ;  /* 0x0002680001467983 */ /* 0x000f280000300800 */
[----:B------:R-:W4:Y:S04]  /*1ec70*/  LDL.LU R71, [R1+0x264] ;  /* 0x0002640001477983 */ /* 0x000f280000300800 */
[----:B------:R-:W4:Y:S04]  /*1ec80*/  LDL.LU R72, [R1+0x260] ;  /* 0x0002600001487983 */ /* 0x000f280000300800 */
[----:B------:R-:W4:Y:S01]  /*1ec90*/  LDL.LU R73, [R1+0x25c] ;  /* 0x00025c0001497983 */ /* 0x000f220000300800 */
[----:B------:R-:W-:Y:S01]  /*1eca0*/  PRMT R54, RZ, 0x7610, R54 ;  /* 0x00007610ff367816 */ /* 0x000fe20000000036 */
[C---:B0-----:R-:W-:Y:S01]  /*1ecb0*/  IMAD.WIDE R56, R8.reuse, 0x2, R88 ;  /* 0x0000000208387825 */ /* 0x041fe200078e0258 */
[----:B------:R-:W-:Y:S01]  /*1ecc0*/  PRMT R40, RZ, 0x7610, R40 ;  /* 0x00007610ff287816 */ /* 0x000fe20000000028 */
[----:B------:R-:W4:Y:S01]  /*1ecd0*/  LDL.LU R58, [R1+0x278] ;  /* 0x00027800013a7983 */ /* 0x000f220000300800 */
[----:B------:R-:W-:Y:S01]  /*1ece0*/  PRMT R39, RZ, 0x7610, R39 ;  /* 0x00007610ff277816 */ /* 0x000fe20000000027 */
[----:B-1----:R-:W-:-:S02]  /*1ecf0*/  IMAD.WIDE R52, R8, 0x2, R86 ;  /* 0x0000000208347825 */ /* 0x002fc400078e0256 */
[----:B------:R-:W4:Y:S02]  /*1ed00*/  @!P3 LDG.E.U16 R54, desc[UR6][R56.64] ;  /* 0x000000063836b981 */ /* 0x000f24000c1e1500 */
[----:B---3--:R-:W-:Y:S02]  /*1ed10*/  IMAD.WIDE R50, R8, 0x2, R82 ;  /* 0x0000000208327825 */ /* 0x008fe400078e0252 */
[----:B------:R0:W3:Y:S04]  /*1ed20*/  @!P3 LDG.E.U16 R40, desc[UR6][R52.64] ;  /* 0x000000063428b981 */ /* 0x0000e8000c1e1500 */
[----:B------:R1:W3:Y:S04]  /*1ed30*/  @!P3 LDG.E.U16 R39, desc[UR6][R50.64] ;  /* 0x000000063227b981 */ /* 0x0002e8000c1e1500 */
[----:B------:R-:W3:Y:S04]  /*1ed40*/  LDL.LU R59, [R1+0x274] ;  /* 0x00027400013b7983 */ /* 0x000ee80000300800 */
[----:B------:R-:W3:Y:S04]  /*1ed50*/  LDL.LU R60, [R1+0x270] ;  /* 0x00027000013c7983 */ /* 0x000ee80000300800 */
[----:B------:R-:W3:Y:S04]  /*1ed60*/  LDL.LU R61, [R1+0x26c] ;  /* 0x00026c00013d7983 */ /* 0x000ee80000300800 */
[----:B------:R-:W-:Y:S04]  /*1ed70*/  STL.64 [R1+0x8f0], R62 ;  /* 0x0008f03e01007387 */ /* 0x000fe80000100a00 */
[----:B------:R-:W-:Y:S04]  /*1ed80*/  STL.64 [R1+0x458], R56 ;  /* 0x0004583801007387 */ /* 0x000fe80000100a00 */
        /* <DEDUP_REMOVED lines=10> */
[----:B------:R-:W-:Y:S01]  /*1ee30*/  STL.64 [R1+0x450], R52 ;  /* 0x0004503401007387 */ /* 0x000fe20000100a00 */
[----:B--2---:R-:W-:-:S03]  /*1ee40*/  LOP3.LUT R38, R2, 0x20, RZ, 0x3c, !PT ;  /* 0x0000002002267812 */ /* 0x004fc600078e3cff */
[----:B------:R-:W-:Y:S04]  /*1ee50*/  STL.64 [R1+0x8f8], R50 ;  /* 0x0008f83201007387 */ /* 0x000fe80000100a00 */
[----:B------:R-:W-:Y:S04]  /*1ee60*/  STL [R1+0x22c8], R38 ;  /* 0x0022c82601007387 */ /* 0x000fe80000100800 */
[----:B------:R-:W2:Y:S04]  /*1ee70*/  LDL.LU R62, [R1+0x2f8] ;  /* 0x0002f800013e7983 */ /* 0x000ea80000300800 */
[----:B------:R-:W2:Y:S04]  /*1ee80*/  LDL.LU R63, [R1+0x2f4] ;  /* 0x0002f400013f7983 */ /* 0x000ea80000300800 */
[----:B------:R-:W2:Y:S04]  /*1ee90*/  LDL.LU R64, [R1+0x2f0] ;  /* 0x0002f00001407983 */ /* 0x000ea80000300800 */
[----:B------:R-:W2:Y:S04]  /*1eea0*/  LDL.LU R65, [R1+0x2ec] ;  /* 0x0002ec0001417983 */ /* 0x000ea80000300800 */
[----:B----4-:R4:W-:Y:S04]  /*1eeb0*/  STS.U16 [R38+UR76+0x1100], R66 ;  /* 0x0011004226007988 */ /* 0x0109e8000800044c */
[----:B------:R0:W-:Y:S04]  /*1eec0*/  STS.U16 [R38+UR76+0x11100], R67 ;  /* 0x0111004326007988 */ /* 0x0001e8000800044c */
[----:B------:R1:W-:Y:S04]  /*1eed0*/  STS.U16 [R38+UR76+0x21100], R68 ;  /* 0x0211004426007988 */ /* 0x0003e8000800044c */
[----:B----4-:R-:W4:Y:S04]  /*1eee0*/  LDL.LU R66, [R1+0x308] ;  /* 0x0003080001427983 */ /* 0x010f280000300800 */
        /* <DEDUP_REMOVED lines=11> */
[----:B0-----:R-:W4:Y:S01]  /*1efa0*/  LDL.LU R73, [R1+0x27c] ;  /* 0x00027c0001497983 */ /* 0x001f220000300800 */
[----:B------:R-:W-:-:S05]  /*1efb0*/  VIADD R9, R5, 0xffffff0c ;  /* 0xffffff0c05097836 */ /* 0x000fca0000000000 */
[----:B------:R-:W-:Y:S01]  /*1efc0*/  ISETP.GE.U32.AND P3, PT, R9, 0x7ffffe0d, PT ;  /* 0x7ffffe0d0900780c */ /* 0x000fe20003f66070 */
[----:B------:R-:W-:Y:S01]  /*1efd0*/  IMAD R8, R92, 0xf3, RZ ;  /* 0x000000f35c087824 */ /* 0x000fe200078e02ff */
[----:B------:R-:W-:Y:S01]  /*1efe0*/  PRMT R19, RZ, 0x7610, R19 ;  /* 0x00007610ff137816 */ /* 0x000fe20000000013 */
[----:B------:R0:W-:Y:S01]  /*1eff0*/  STL [R1+0x2a48], R54 ;  /* 0x002a483601007387 */ /* 0x0001e20000100800 */
[----:B------:R-:W-:Y:S01]  /*1f000*/  PRMT R21, RZ, 0x7610, R21 ;  /* 0x00007610ff157816 */ /* 0x000fe20000000015 */
[C---:B------:R-:W-:Y:S01]  /*1f010*/  IMAD.WIDE R56, R8.reuse, 0x2, R84 ;  /* 0x0000000208387825 */ /* 0x040fe200078e0254 */
[----:B------:R-:W-:Y:S02]  /*1f020*/  PRMT R20, RZ, 0x7610, R20 ;  /* 0x00007610ff147816 */ /* 0x000fe40000000014 */
[----:B------:R-:W-:Y:S01]  /*1f030*/  PRMT R18, RZ, 0x7610, R18 ;  /* 0x00007610ff127816 */ /* 0x000fe20000000012 */
[----:B------:R-:W-:-:S04]  /*1f040*/  IMAD.WIDE R52, R8, 0x2, R86 ;  /* 0x0000000208347825 */ /* 0x000fc800078e0256 */
[C---:B0-----:R-:W-:Y:S01]  /*1f050*/  IMAD.WIDE R54, R8.reuse, 0x2, R88 ;  /* 0x0000000208367825 */ /* 0x041fe200078e0258 */
[----:B------:R0:W4:Y:S03]  /*1f060*/  @!P3 LDG.E.U16 R19, desc[UR6][R56.64] ;  /* 0x000000063813b981 */ /* 0x000126000c1e1500 */
[----:B------:R-:W-:Y:S01]  /*1f070*/  IMAD.WIDE R50, R8, 0x2, R82 ;  /* 0x0000000208327825 */ /* 0x000fe200078e0252 */
[----:B------:R-:W4:Y:S03]  /*1f080*/  @!P3 LDG.E.U16 R21, desc[UR6][R54.64] ;  /* 0x000000063615b981 */ /* 0x000f26000c1e1500 */
[----:B------:R-:W-:Y:S01]  /*1f090*/  VIADD R8, R5, 0xffffff0b ;  /* 0xffffff0b05087836 */ /* 0x000fe20000000000 */
[----:B------:R1:W4:Y:S04]  /*1f0a0*/  @!P3 LDG.E.U16 R20, desc[UR6][R52.64] ;  /* 0x000000063414b981 */ /* 0x000328000c1e1500 */
[----:B------:R0:W4:Y:S01]  /*1f0b0*/  @!P3 LDG.E.U16 R18, desc[UR6][R50.64] ;  /* 0x000000063212b981 */ /* 0x000122000c1e1500 */
[----:B------:R-:W-:Y:S01]  /*1f0c0*/  ISETP.GE.U32.AND P3, PT, R8, 0x7ffffe0c, PT ;  /* 0x7ffffe0c0800780c */ /* 0x000fe20003f66070 */
[----:B------:R-:W-:-:S02]  /*1f0d0*/  IMAD R8, R92, 0xf4, RZ ;  /* 0x000000f45c087824 */ /* 0x000fc400078e02ff */
[----:B---3--:R-:W-:Y:S04]  /*1f0e0*/  STL [R1+0x2a44], R40 ;  /* 0x002a442801007387 */ /* 0x008fe80000100800 */
[----:B------:R-:W-:Y:S04]  /*1f0f0*/  STL [R1+0x2a3c], R39 ;  /* 0x002a3c2701007387 */ /* 0x000fe80000100800 */
[----:B------:R0:W-:Y:S04]  /*1f100*/  STL.64 [R1+0x928], R56 ;  /* 0x0009283801007387 */ /* 0x0001e80000100a00 */
[----:B------:R-:W-:Y:S04]  /*1f110*/  STL.64 [R1+0x3f8], R54 ;  /* 0x0003f83601007387 */ /* 0x000fe80000100a00 */
[----:B------:R1:W-:Y:S04]  /*1f120*/  STL.64 [R1+0x3f0], R52 ;  /* 0x0003f03401007387 */ /* 0x0003e80000100a00 */
[----:B------:R3:W-:Y:S01]  /*1f130*/  STL.64 [R1+0x930], R50 ;  /* 0x0009303201007387 */ /* 0x0007e20000100a00 */
[----:B0-----:R-:W-:Y:S01]  /*1f140*/  IMAD.WIDE R56, R8, 0x2, R84 ;  /* 0x0000000208387825 */ /* 0x001fe200078e0254 */
[----:B------:R-:W-:-:S03]  /*1f150*/  PRMT R29, RZ, 0x7610, R29 ;  /* 0x00007610ff1d7816 */ /* 0x000fc6000000001d */
[----:B-1----:R-:W-:-:S04]  /*1f160*/  IMAD.WIDE R52, R8, 0x2, R88 ;  /* 0x0000000208347825 */ /* 0x002fc800078e0258 */
[C---:B---3--:R-:W-:Y:S01]  /*1f170*/  IMAD.WIDE R50, R8.reuse, 0x2, R86 ;  /* 0x0000000208327825 */ /* 0x048fe200078e0256 */
[----:B------:R0:W-:Y:S03]  /*1f180*/  STL.64 [R1+0x3e8], R52 ;  /* 0x0003e83401007387 */ /* 0x0001e60000100a00 */
[----:B------:R-:W-:Y:S01]  /*1f190*/  IMAD.WIDE R54, R8, 0x2, R82 ;  /* 0x0000000208367825 */ /* 0x000fe200078e0252 */
[----:B------:R1:W-:Y:S04]  /*1f1a0*/  STL.64 [R1+0x3d8], R56 ;  /* 0x0003d83801007387 */ /* 0x0003e80000100a00 */
[----:B------:R-:W-:Y:S04]  /*1f1b0*/  STL.64 [R1+0x3e0], R50 ;  /* 0x0003e03201007387 */ /* 0x000fe80000100a00 */
[----:B------:R-:W3:Y:S04]  /*1f1c0*/  LDL.LU R80, [R1+0x2b8] ;  /* 0x0002b80001507983 */ /* 0x000ee80000300800 */
[----:B------:R-:W3:Y:S04]  /*1f1d0*/  LDL.LU R81, [R1+0x2b4] ;  /* 0x0002b40001517983 */ /* 0x000ee80000300800 */
[----:B------:R-:W-:Y:S01]  /*1f1e0*/  STL.64 [R1+0x3d0], R54 ;  /* 0x0003d03601007387 */ /* 0x000fe20000100a00 */
[----:B------:R-:W-:-:S03]  /*1f1f0*/  IMAD.MOV.U32 R8, RZ, RZ, R56 ;  /* 0x000000ffff087224 */ /* 0x000fc600078e0038 */
[----:B------:R-:W3:Y:S01]  /*1f200*/  LDL.LU R90, [R1+0x2b0] ;  /* 0x0002b000015a7983 */ /* 0x000ee20000300800 */
[----:B------:R-:W-:-:S03]  /*1f210*/  IMAD.MOV.U32 R9, RZ, RZ, R57 ;  /* 0x000000ffff097224 */ /* 0x000fc600078e0039 */
[----:B------:R-:W3:Y:S04]  /*1f220*/  @!P3 LDG.E.U16 R29, desc[UR6][R52.64] ;  /* 0x00000006341db981 */ /* 0x000ee8000c1e1500 */
[----:B------:R-:W3:Y:S04]  /*1f230*/  LDL.LU R91, [R1+0x2ac] ;  /* 0x0002ac00015b7983 */ /* 0x000ee80000300800 */
[----:B0-----:R-:W3:Y:S04]  /*1f240*/  LDL.LU R52, [R1+0x2c8] ;  /* 0x0002c80001347983 */ /* 0x001ee80000300800 */
[----:B------:R-:W3:Y:S04]  /*1f250*/  LDL.LU R53, [R1+0x2c4] ;  /* 0x0002c40001357983 */ /* 0x000ee80000300800 */
        /* <DEDUP_REMOVED lines=9> */
[----:B--2---:R0:W-:Y:S04]  /*1f2f0*/  STS.U16 [R38+UR76+0x500], R62 ;  /* 0x0005003e26007988 */ /* 0x0041e8000800044c */
[----:B-1----:R-:W2:Y:S04]  /*1f300*/  LDL.LU R61, [R1+0x2cc] ;  /* 0x0002cc00013d7983 */ /* 0x002ea80000300800 */
[----:B------:R1:W-:Y:S04]  /*1f310*/  STS.U16 [R38+UR76+0x10500], R63 ;  /* 0x0105003f26007988 */ /* 0x0003e8000800044c */
[----:B0-----:R-:W2:Y:S04]  /*1f320*/  LDL.LU R62, [R1+0x2e8] ;  /* 0x0002e800013e7983 */ /* 0x001ea80000300800 */
[----:B------:R0:W-:Y:S04]  /*1f330*/  STS.U16 [R38+UR76+0x20500], R64 ;  /* 0x0205004026007988 */ /* 0x0001e8000800044c */
[----:B-1----:R-:W2:Y:S04]  /*1f340*/  LDL.LU R63, [R1+0x2e4] ;  /* 0x0002e400013f7983 */ /* 0x002ea80000300800 */
[----:B------:R1:W-:Y:S04]  /*1f350*/  STS.U16 [R38+UR76+0x30500], R65 ;  /* 0x0305004126007988 */ /* 0x0003e8000800044c */
[----:B0-----:R-:W2:Y:S04]  /*1f360*/  LDL.LU R64, [R1+0x2e0] ;  /* 0x0002e00001407983 */ /* 0x001ea80000300800 */
[----:B-1----:R-:W2:Y:S04]  /*1f370*/  LDL.LU R65, [R1+0x2dc] ;  /* 0x0002dc0001417983 */ /* 0x002ea80000300800 */
[----:B----4-:R0:W-:Y:S04]  /*1f380*/  STS.U16 [R38+UR76+0x100], R66 ;  /* 0x0001004226007988 */ /* 0x0101e8000800044c */
        /* <DEDUP_REMOVED lines=14> */
[----:B-1----:R-:W4:Y:S01]  /*1f470*/  LDL.LU R73, [R1+0x2a8] ;  /* 0x0002a80001497983 */ /* 0x002f220000300800 */
[----:B------:R-:W-:-:S02]  /*1f480*/  PRMT R28, RZ, 0x7610, R28 ;  /* 0x00007610ff1c7816 */ /* 0x000fc4000000001c */
[----:B------:R-:W-:-:S04]  /*1f490*/  PRMT R26, RZ, 0x7610, R26 ;  /* 0x00007610ff1a7816 */ /* 0x000fc8000000001a */
[----:B------:R-:W4:Y:S04]  /*1f4a0*/  @!P3 LDG.E.U16 R28, desc[UR6][R50.64] ;  /* 0x00000006321cb981 */ /* 0x000f28000c1e1500 */
[----:B------:R-:W4:Y:S04]  /*1f4b0*/  @!P3 LDG.E.U16 R26, desc[UR6][R54.64] ;  /* 0x00000006361ab981 */ /* 0x000f28000c1e1500 */
[----:B------:R-:W4:Y:S04]  /*1f4c0*/  LDL.LU.64 R50, [R1+0x4388] ;  /* 0x0043880001327983 */ /* 0x000f280000300a00 */
[----:B------:R-:W4:Y:S04]  /*1f4d0*/  LDL.LU.64 R54, [R1+0x4380] ;  /* 0x0043800001367983 */ /* 0x000f280000300a00 */
[----:B---3--:R-:W-:Y:S04]  /*1f4e0*/  STS.U16 [R38+UR76+0x2100], R80 ;  /* 0x0021005026007988 */ /* 0x008fe8000800044c */
        /* <DEDUP_REMOVED lines=15> */
[----:B----4-:R0:W-:Y:S04]  /*1f5e0*/  STS.U16 [R38+UR76+0x33900], R66 ;  /* 0x0339004226007988 */ /* 0x0101e8000800044c */
[----:B------:R1:W-:Y:S04]  /*1f5f0*/  STS.U16 [R38+UR76+0x23900], R67 ;  /* 0x0239004326007988 */ /* 0x0003e8000800044c */
[----:B0-----:R-:W2:Y:S04]  /*1f600*/  LDL.LU R66, [R1+0x30c] ;  /* 0x00030c0001427983 */ /* 0x001ea80000300800 */
        /* <DEDUP_REMOVED lines=13> */
[----:B------:R-:W-:-:S06]  /*1f6e0*/  PRMT R27, RZ, 0x7610, R27 ;  /* 0x00007610ff1b7816 */ /* 0x000fcc000000001b */
[----:B------:R0:W4:Y:S02]  /*1f6f0*/  @!P3 LDG.E.U16 R27, desc[UR6][R8.64] ;  /* 0x00000006081bb981 */ /* 0x000124000c1e1500 */
[C---:B0-----:R-:W-:Y:S02]  /*1f700*/  VIADD R9, R5.reuse, 0xffffff04 ;  /* 0xffffff0405097836 */ /* 0x041fe40000000000 */
[----:B------:R-:W-:-:S03]  /*1f710*/  VIADD R8, R5, 0xffffff0a ;  /* 0xffffff0a05087836 */ /* 0x000fc60000000000 */
[----:B------:R-:W-:Y:S01]  /*1f720*/  ISETP.GE.U32.AND P6, PT, R9, 0x7ffffe05, PT ;  /* 0x7ffffe050900780c */ /* 0x000fe20003fc6070 */
[----:B------:R-:W-:Y:S01]  /*1f730*/  IMAD R9, R92, 0xf5, RZ ;  /* 0x000000f55c097824 */ /* 0x000fe200078e02ff */
[----:B------:R-:W-:Y:S01]  /*1f740*/  ISETP.GE.U32.AND P3, PT, R8, 0x7ffffe0b, PT ;  /* 0x7ffffe0b0800780c */ /* 0x000fe20003f66070 */
[----:B------:R-:W-:Y:S02]  /*1f750*/  IMAD R8, R92, 0xfb, RZ ;  /* 0x000000fb5c087824 */ /* 0x000fe400078e02ff */
[----:B------:R-:W-:-:S04]  /*1f760*/  IMAD.WIDE R58, R9, 0x2, R88 ;  /* 0x00000002093a7825 */ /* 0x000fc800078e0258 */
[C---:B------:R-:W-:Y:S01]  /*1f770*/  IMAD.WIDE R56, R9.reuse, 0x2, R86 ;  /* 0x0000000209387825 */ /* 0x040fe200078e0256 */
[----:B------:R-:W-:Y:S03]  /*1f780*/  STL.64 [R1+0x3c8], R58 ;  /* 0x0003c83a01007387 */ /* 0x000fe60000100a00 */
[----:B------:R-:W-:Y:S01]  /*1f790*/  IMAD.WIDE R60, R9, 0x2, R84 ;  /* 0x00000002093c7825 */ /* 0x000fe200078e0254 */
[----:B------:R-:W-:-:S03]  /*1f7a0*/  PRMT R32, RZ, 0x7610, R32 ;  /* 0x00007610ff207816 */ /* 0x000fc60000000020 */
[C---:B------:R-:W-:Y:S01]  /*1f7b0*/  IMAD.WIDE R62, R8.reuse, 0x2, R88 ;  /* 0x00000002083e7825 */ /* 0x040fe200078e0258 */
[----:B------:R0:W-:Y:S03]  /*1f7c0*/  STL.64 [R1+0x3c0], R56 ;  /* 0x0003c03801007387 */ /* 0x0001e60000100a00 */
[C---:B------:R-:W-:Y:S01]  /*1f7d0*/  IMAD.WIDE R90, R8.reuse, 0x2, R86 ;  /* 0x00000002085a7825 */ /* 0x040fe200078e0256 */
[----:B------:R-:W-:Y:S01]  /*1f7e0*/  PRMT R33, RZ, 0x7610, R33 ;  /* 0x00007610ff217816 */ /* 0x000fe20000000021 */
[----:B------:R1:W-:Y:S02]  /*1f7f0*/  STL.64 [R1+0x940], R60 ;  /* 0x0009403c01007387 */ /* 0x0003e40000100a00 */
[C---:B------:R-:W-:Y:S02]  /*1f800*/  IMAD.WIDE R64, R8.reuse, 0x2, R82 ;  /* 0x0000000208407825 */ /* 0x040fe400078e0252 */
[----:B------:R0:W-:Y:S02]  /*1f810*/  STL.64 [R1+0x338], R62 ;  /* 0x0003383e01007387 */ /* 0x0001e40000100a00 */
[----:B------:R-:W-:-:S02]  /*1f820*/  IMAD.WIDE R80, R8, 0x2, R84 ;  /* 0x0000000208507825 */ /* 0x000fc400078e0254 */
[----:B------:R-:W-:Y:S02]  /*1f830*/  STL.64 [R1+0x330], R90 ;  /* 0x0003305a01007387 */ /* 0x000fe40000100a00 */
[----:B------:R-:W-:Y:S02]  /*1f840*/  IMAD.WIDE R52, R9, 0x2, R82 ;  /* 0x0000000209347825 */ /* 0x000fe400078e0252 */
[----:B------:R0:W-:Y:S04]  /*1f850*/  STL.64 [R1+0x998], R64 ;  /* 0x0009984001007387 */ /* 0x0001e80000100a00 */
[----:B------:R-:W-:Y:S04]  /*1f860*/  STL.64 [R1+0x990], R80 ;  /* 0x0009905001007387 */ /* 0x000fe80000100a00 */
[----:B------:R-:W4:Y:S04]  /*1f870*/  @!P3 LDG.E.U16 R32, desc[UR6][R56.64] ;  /* 0x000000063820b981 */ /* 0x000f28000c1e1500 */
[----:B------:R-:W-:Y:S04]  /*1f880*/  STL.64 [R1+0x948], R52 ;  /* 0x0009483401007387 */ /* 0x000fe80000100a00 */
[----:B------:R-:W4:Y:S04]  /*1f890*/  @!P3 LDG.E.U16 R33, desc[UR6][R58.64] ;  /* 0x000000063a21b981 */ /* 0x000f28000c1e1500 */
[----:B0-----:R-:W4:Y:S04]  /*1f8a0*/  LDL.LU R57, [R1+0x398] ;  /* 0x0003980001397983 */ /* 0x001f280000300800 */
[----:B------:R-:W4:Y:S04]  /*1f8b0*/  LDL.LU R58, [R1+0x394] ;  /* 0x00039400013a7983 */ /* 0x000f280000300800 */
[----:B------:R-:W4:Y:S01]  /*1f8c0*/  LDL.LU R59, [R1+0x390] ;  /* 0x00039000013b7983 */ /* 0x000f220000300800 */
[----:B------:R-:W-:-:S02]  /*1f8d0*/  PRMT R31, RZ, 0x7610, R31 ;  /* 0x00007610ff1f7816 */ /* 0x000fc4000000001f */
[----:B------:R-:W-:-:S04]  /*1f8e0*/  PRMT R25, RZ, 0x7610, R25 ;  /* 0x00007610ff197816 */ /* 0x000fc80000000019 */
[----:B------:R-:W4:Y:S04]  /*1f8f0*/  @!P3 LDG.E.U16 R31, desc[UR6][R60.64] ;  /* 0x000000063c1fb981 */ /* 0x000f28000c1e1500 */
[----:B------:R-:W4:Y:S04]  /*1f900*/  @!P6 LDG.E.U16 R25, desc[UR6][R62.64] ;  /* 0x000000063e19e981 */ /* 0x000f28000c1e1500 */
[----:B-1----:R-:W4:Y:S04]  /*1f910*/  LDL.LU R60, [R1+0x32c] ;  /* 0x00032c00013c7983 */ /* 0x002f280000300800 */
[----:B------:R-:W4:Y:S04]  /*1f920*/  LDL.LU R62, [R1+0x4378] ;  /* 0x00437800013e7983 */ /* 0x000f280000300800 */
[----:B------:R-:W4:Y:S01]  /*1f930*/  LDL.LU R61, [R1+0x9d0] ;  /* 0x0009d000013d7983 */ /* 0x000f220000300800 */
[----:B------:R-:W-:-:S03]  /*1f940*/  PRMT R22, RZ, 0x7610, R22 ;  /* 0x00007610ff167816 */ /* 0x000fc60000000016 */
[----:B------:R-:W4:Y:S04]  /*1f950*/  LDL.LU R63, [R1+0x9cc] ;  /* 0x0009cc00013f7983 */ /* 0x000f280000300800 */
[----:B------:R-:W4:Y:S04]  /*1f960*/  @!P6 LDG.E.U16 R22, desc[UR6][R64.64] ;  /* 0x000000064016e981 */ /* 0x000f28000c1e1500 */
[----:B------:R-:W4:Y:S04]  /*1f970*/  LDL.LU R64, [R1+0x9c8] ;  /* 0x0009c80001407983 */ /* 0x000f280000300800 */
[----:B------:R-:W4:Y:S04]  /*1f980*/  LDL.LU R65, [R1+0x9b4] ;  /* 0x0009b40001417983 */ /* 0x000f280000300800 */
[----:B--2---:R0:W-:Y:S04]  /*1f990*/  STS.U16 [R38+UR76+0x33100], R66 ;  /* 0x0331004226007988 */ /* 0x0041e8000800044c */
[----:B---3--:R1:W-:Y:S04]  /*1f9a0*/  STS.U16 [R38+UR76+0x23100], R67 ;  /* 0x0231004326007988 */ /* 0x0083e8000800044c */
[----:B0-----:R-:W2:Y:S04]  /*1f9b0*/  LDL.LU R66, [R1+0x9b0] ;  /* 0x0009b00001427983 */ /* 0x001ea80000300800 */
[----:B----4-:R0:W-:Y:S04]  /*1f9c0*/  STS.U16 [R38+UR76+0x13100], R68 ;  /* 0x0131004426007988 */ /* 0x0101e8000800044c */
        /* <DEDUP_REMOVED lines=12> */
[----:B------:R-:W-:Y:S01]  /*1fa90*/  PRMT R30, RZ, 0x7610, R30 ;  /* 0x00007610ff1e7816 */ /* 0x000fe2000000001e */
[----:B------:R-:W-:Y:S01]  /*1faa0*/  VIADD R8, R5, 0xffffff09 ;  /* 0xffffff0905087836 */ /* 0x000fe20000000000 */
[----:B------:R-:W-:-:S04]  /*1fab0*/  PRMT R23, RZ, 0x7610, R23 ;  /* 0x00007610ff177816 */ /* 0x000fc80000000017 */
[----:B------:R0:W4:Y:S01]  /*1fac0*/  @!P3 LDG.E.U16 R30, desc[UR6][R52.64] ;  /* 0x00000006341eb981 */ /* 0x000122000c1e1500 */
[----:B------:R-:W-:Y:S01]  /*1fad0*/  ISETP.GE.U32.AND P3, PT, R8, 0x7ffffe0a, PT ;  /* 0x7ffffe0a0800780c */ /* 0x000fe20003f66070 */
[----:B------:R-:W-:Y:S01]  /*1fae0*/  IMAD R8, R92, 0xf6, RZ ;  /* 0x000000f65c087824 */ /* 0x000fe200078e02ff */
[----:B------:R-:W-:Y:S01]  /*1faf0*/  PRMT R37, RZ, 0x7610, R37 ;  /* 0x00007610ff257816 */ /* 0x000fe20000000025 */
[----:B------:R1:W4:Y:S01]  /*1fb00*/  @!P6 LDG.E.U16 R23, desc[UR6][R80.64] ;  /* 0x000000065017e981 */ /* 0x000322000c1e1500 */
[----:B------:R-:W-:Y:S02]  /*1fb10*/  PRMT R36, RZ, 0x7610, R36 ;  /* 0x00007610ff247816 */ /* 0x000fe40000000024 */
[----:B------:R-:W-:Y:S02]  /*1fb20*/  PRMT R35, RZ, 0x7610, R35 ;  /* 0x00007610ff237816 */ /* 0x000fe40000000023 */
[----:B------:R-:W-:Y:S01]  /*1fb30*/  PRMT R34, RZ, 0x7610, R34 ;  /* 0x00007610ff227816 */ /* 0x000fe20000000022 */
[----:B0-----:R-:W-:-:S04]  /*1fb40*/  IMAD.WIDE R52, R8, 0x2, R82 ;  /* 0x0000000208347825 */ /* 0x001fc800078e0252 */
[----:B-1----:R-:W-:Y:S01]  /*1fb50*/  IMAD.WIDE R80, R8, 0x2, R88 ;  /* 0x0000000208507825 */ /* 0x002fe200078e0258 */
[----:B------:R-:W4:Y:S04]  /*1fb60*/  @!P3 LDG.E.U16 R34, desc[UR6][R52.64] ;  /* 0x000000063422b981 */ /* 0x000f28000c1e1500 */
[----:B------:R-:W4:Y:S01]  /*1fb70*/  @!P3 LDG.E.U16 R37, desc[UR6][R80.64] ;  /* 0x000000065025b981 */ /* 0x000f22000c1e1500 */
[----:B------:R-:W-:-:S03]  /*1fb80*/  PRMT R55, RZ, 0x7610, R55 ;  /* 0x00007610ff377816 */ /* 0x000fc60000000037 */
[----:B------:R-:W-:Y:S04]  /*1fb90*/  STL.64 [R1+0x3b8], R80 ;  /* 0x0003b85001007387 */ /* 0x000fe80000100a00 */
[----:B------:R0:W-:Y:S04]  /*1fba0*/  STS.U16 [R38+UR76+0x2900], R57 ;  /* 0x0029003926007988 */ /* 0x0001e8000800044c */
[----:B------:R-:W-:Y:S04]  /*1fbb0*/  STS.U16 [R38+UR76+0x12900], R58 ;  /* 0x0129003a26007988 */ /* 0x000fe8000800044c */
[----:B------:R1:W-:Y:S01]  /*1fbc0*/  STS.U16 [R38+UR76+0x22900], R59 ;  /* 0x0229003b26007988 */ /* 0x0003e2000800044c */
[----:B0-----:R-:W-:-:S05]  /*1fbd0*/  IMAD.WIDE R56, R8, 0x2, R84 ;  /* 0x0000000208387825 */ /* 0x001fca00078e0254 */
[----:B------:R-:W4:Y:S01]  /*1fbe0*/  @!P3 LDG.E.U16 R35, desc[UR6][R56.64] ;  /* 0x000000063823b981 */ /* 0x000f22000c1e1500 */
[----:B-1----:R-:W-:-:S04]  /*1fbf0*/  IMAD.WIDE R58, R8, 0x2, R86 ;  /* 0x00000002083a7825 */ /* 0x002fc800078e0256 */
[----:B------:R-:W-:Y:S01]  /*1fc00*/  VIADD R8, R5, 0xffffff08 ;  /* 0xffffff0805087836 */ /* 0x000fe20000000000 */
[----:B------:R0:W4:Y:S04]  /*1fc10*/  @!P3 LDG.E.U16 R36, desc[UR6][R58.64] ;  /* 0x000000063a24b981 */ /* 0x000128000c1e1500 */
[----:B------:R-:W-:Y:S01]  /*1fc20*/  ISETP.GE.U32.AND P3, PT, R8, 0x7ffffe09, PT ;  /* 0x7ffffe090800780c */ /* 0x000fe20003f66070 */
[----:B------:R-:W-:Y:S01]  /*1fc30*/  IMAD R8, R92, 0xf7, RZ ;  /* 0x000000f75c087824 */ /* 0x000fe200078e02ff */
[----:B------:R0:W-:Y:S04]  /*1fc40*/  STL.64 [R1+0x3b0], R58 ;  /* 0x0003b03a01007387 */ /* 0x0001e80000100a00 */
[----:B------:R1:W-:Y:S04]  /*1fc50*/  STL.64 [R1+0x3a8], R56 ;  /* 0x0003a83801007387 */ /* 0x0003e80000100a00 */
[----:B------:R1:W-:Y:S01]  /*1fc60*/  STL.64 [R1+0x3a0], R52 ;  /* 0x0003a03401007387 */ /* 0x0003e20000100a00 */
[----:B------:R-:W-:-:S02]  /*1fc70*/  PRMT R62, RZ, 0x7610, R62 ;  /* 0x00007610ff3e7816 */ /* 0x000fc4000000003e */
[----:B------:R-:W-:Y:S01]  /*1fc80*/  PRMT R5, RZ, 0x7610, R5 ;  /* 0x00007610ff057816 */ /* 0x000fe20000000005 */
[----:B0-----:R-:W-:-:S04]  /*1fc90*/  IMAD.WIDE R58, R8, 0x2, R86 ;  /* 0x00000002083a7825 */ /* 0x001fc800078e0256 */
[C---:B-1----:R-:W-:Y:S01]  /*1fca0*/  IMAD.WIDE R56, R8.reuse, 0x2, R88 ;  /* 0x0000000208387825 */ /* 0x042fe200078e0258 */
[----:B------:R-:W4:Y:S03]  /*1fcb0*/  @!P3 LDG.E.U16 R5, desc[UR6][R58.64] ;  /* 0x000000063a05b981 */ /* 0x000f26000c1e1500 */
[----:B------:R-:W-:Y:S01]  /*1fcc0*/  IMAD.WIDE R52, R8, 0x2, R84 ;  /* 0x0000000208347825 */ /* 0x000fe200078e0254 */
[----:B------:R-:W4:Y:S04]  /*1fcd0*/  @!P3 LDG.E.U16 R62, desc[UR6][R56.64] ;  /* 0x00000006383eb981 */ /* 0x000f28000c1e1500 */
[----:B------:R-:W4:Y:S01]  /*1fce0*/  @!P3 LDG.E.U16 R55, desc[UR6][R52.64] ;  /* 0x000000063437b981 */ /* 0x000f22000c1e1500 */
[----:B------:R-:W-:-:S03]  /*1fcf0*/  PRMT R9, RZ, 0x7610, R9 ;  /* 0x00007610ff097816 */ /* 0x000fc60000000009 */
[----:B------:R-:W-:Y:S04]  /*1fd00*/  STS.U16 [R38+UR76+0x32900], R60 ;  /* 0x0329003c26007988 */ /* 0x000fe8000800044c */
[----:B------:R0:W-:Y:S02]  /*1fd10*/  STS.U16 [R38+UR76+0x3d00], R61 ;  /* 0x003d003d26007988 */ /* 0x0001e4000800044c */
[----:B0-----:R-:W-:-:S05]  /*1fd20*/  IMAD.WIDE R60, R8, 0x2, R82 ;  /* 0x00000002083c7825 */ /* 0x001fca00078e0252 */
[----:B------:R-:W4:Y:S04]  /*1fd30*/  @!P3 LDG.E.U16 R9, desc[UR6][R60.64] ;  /* 0x000000063c09b981 */ /* 0x000f28000c1e1500 */
[----:B------:R0:W-:Y:S04]  /*1fd40*/  STS.U16 [R38+UR76+0x13d00], R63 ;  /* 0x013d003f26007988 */ /* 0x0001e8000800044c */
[----:B------:R1:W-:Y:S04]  /*1fd50*/  STS.U16 [R38+UR76+0x23d00], R64 ;  /* 0x023d004026007988 */ /* 0x0003e8000800044c */
[----:B------:R1:W-:Y:S04]  /*1fd60*/  STS.U16 [R38+UR76+0x33d00], R65 ;  /* 0x033d004126007988 */ /* 0x0003e8000800044c */
[----:B0-----:R-:W4:Y:S04]  /*1fd70*/  LDL.LU R63, [R1+0x2308] ;  /* 0x00230800013f7983 */ /* 0x001f280000300800 */
[----:B-1----:R-:W4:Y:S04]  /*1fd80*/  LDL.LU R64, [R1+0x2304] ;  /* 0x0023040001407983 */ /* 0x002f280000300800 */
        /* <DEDUP_REMOVED lines=16> */
[----:B-1----:R-:W3:Y:S01]  /*1fe90*/  LDL.LU R73, [R1+0x22d0] ;  /* 0x0022d00001497983 */ /* 0x002ee20000300800 */
[----:B------:R-:W-:-:S03]  /*1fea0*/  PRMT R24, RZ, 0x7610, R24 ;  /* 0x00007610ff187816 */ /* 0x000fc60000000018 */
[----:B------:R-:W4:Y:S04]  /*1feb0*/  LDL.LU R39, [R1+0x22b8] ;  /* 0x0022b80001277983 */ /* 0x000f280000300800 */
[----:B------:R-:W4:Y:S04]  /*1fec0*/  LDL.LU R40, [R1+0x22b4] ;  /* 0x0022b40001287983 */ /* 0x000f280000300800 */
[----:B------:R-:W4:Y:S04]  /*1fed0*/  LDL.LU R80, [R1+0x22b0] ;  /* 0x0022b00001507983 */ /* 0x000f280000300800 */
[----:B------:R-:W4:Y:S04]  /*1fee0*/  @!P6 LDG.E.U16 R24, desc[UR6][R90.64] ;  /* 0x000000065a18e981 */ /* 0x000f28000c1e1500 */
[----:B------:R-:W4:Y:S04]  /*1fef0*/  LDL.LU R81, [R1+0xbf4] ;  /* 0x000bf40001517983 */ /* 0x000f280000300800 */
[----:B------:R-:W4:Y:S04]  /*1ff00*/  LDL.LU R90, [R1+0xbf0] ;  /* 0x000bf000015a7983 */ /* 0x000f280000300800 */
[----:B------:R-:W4:Y:S04]  /*1ff10*/  LDL.LU R91, [R1+0x9d4] ;  /* 0x0009d400015b7983 */ /* 0x000f280000300800 */
[----:B------:R-:W4:Y:S04]  /*1ff20*/  LDL.LU R92, [R1+0x22c0] ;  /* 0x0022c000015c7983 */ /* 0x000f280000300800 */
[----:B------:R0:W-:Y:S04]  /*1ff30*/  STL.64 [R1+0x958], R52 ;  /* 0x0009583401007387 */ /* 0x0001e80000100a00 */
[----:B------:R-:W-:Y:S04]  /*1ff40*/  STL.64 [R1+0x398], R56 ;  /* 0x0003983801007387 */ /* 0x000fe80000100a00 */
[----:B0-----:R-:W4:Y:S04]  /*1ff50*/  LDL.LU.64 R52, [R1+0x4370] ;  /* 0x0043700001347983 */ /* 0x001f280000300a00 */
[----:B------:R0:W-:Y:S04]  /*1ff60*/  STL [R1+0x2a30], R55 ;  /* 0x002a303701007387 */ /* 0x0001e80000100800 */
[----:B0-----:R-:W4:Y:S04]  /*1ff70*/  LDL.LU R55, [R1+0x4368] ;  /* 0x0043680001377983 */ /* 0x001f280000300800 */
[----:B------:R-:W-:Y:S04]  /*1ff80*/  STL.64 [R1+0x390], R58 ;  /* 0x0003903a01007387 */ /* 0x000fe80000100a00 */
[----:B------:R-:W4:Y:S04]  /*1ff90*/  LDL.LU.64 R56, [R1+0x4360] ;  /* 0x0043600001387983 */ /* 0x000f280000300a00 */
[----:B------:R0:W-:Y:S04]  /*1ffa0*/  STL [R1+0x2a38], R62 ;  /* 0x002a383e01007387 */ /* 0x0001e80000100800 */
[----:B0-----:R-:W4:Y:S04]  /*1ffb0*/  LDL.LU R62, [R1+0x4358] ;  /* 0x00435800013e7983 */ /* 0x001f280000300800 */
[----:B------:R-:W4:Y:S04]  /*1ffc0*/  LDL.LU.64 R58, [R1+0x4350] ;  /* 0x00435000013a7983 */ /* 0x000f280000300a00 */
[----:B------:R0:W-:Y:S02]  /*1ffd0*/  STL [R1+0x2a34], R5 ;  /* 0x002a340501007387 */ /* 0x0001e40000100800 */
[----:B0-----:R-:W0:Y:S02]  /*1ffe0*/  LDC R5, c[0x0][0x3a0] ;  /* 0x0000e800ff057b82 */ /* 0x001e240000000800 */
[----:B------:R1:W-:Y:S01]  /*1fff0*/  STL.64 [R1+0x960], R60 ;  /* 0x0009603c01007387 */ /* 0x0003e20000100a00 */
[----:B0-----:R-:W-:-:S03]  /*20000*/  VIADD R8, R5, 0xffffff03 ;  /* 0xffffff0305087836 */ /* 0x001fc60000000000 */
[----:B------:R-:W4:Y:S04]  /*20010*/  LDL.LU R5, [R1+0x22c4] ;  /* 0x0022c40001057983 */ /* 0x000f280000300800 */
[----:B-1----:R-:W4:Y:S04]  /*20020*/  LDL.LU.64 R60, [R1+0x4348] ;  /* 0x00434800013c7983 */ /* 0x002f280000300a00 */
[----:B------:R0:W-:Y:S02]  /*20030*/  STL [R1+0x2a2c], R9 ;  /* 0x002a2c0901007387 */ /* 0x0001e40000100800 */
[----:B0-----:R-:W0:Y:S02]  /*20040*/  LDC R9, c[0x0][0x3a0] ;  /* 0x0000e800ff097b82 */ /* 0x001e240000000800 */
[----:B------:R1:W-:Y:S04]  /*20050*/  STS.U16 [R38+UR76+0x4900], R63 ;  /* 0x0049003f26007988 */ /* 0x0003e8000800044c */
[----:B------:R0:W-:Y:S04]  /*20060*/  STS.U16 [R38+UR76+0x14900], R64 ;  /* 0x0149004026007988 */ /* 0x0001e8000800044c */
[----:B------:R0:W-:Y:S02]  /*20070*/  STS.U16 [R38+UR76+0x24900], R65 ;  /* 0x0249004126007988 */ /* 0x0001e4000800044c */
[----:B0-----:R-:W-:-:S05]  /*20080*/  VIADD R9, R9, 0xffffff02 ;  /* 0xffffff0209097836 */ /* 0x001fca0000000000 */
[----:B------:R-:W-:Y:S02]  /*20090*/  ISETP.GE.U32.AND P6, PT, R9, 0x7ffffe03, PT ;  /* 0x7ffffe030900780c */ /* 0x000fe40003fc6070 */
[----:B------:R-:W4:Y:S04]  /*200a0*/  LDL.LU R9, [R1+0x22bc] ;  /* 0x0022bc0001097983 */ /* 0x000f280000300800 */
[----:B-1----:R-:W4:Y:S04]  /*200b0*/  LDL.LU R63, [R1+0x4340] ;  /* 0x00434000013f7983 */ /* 0x002f280000300800 */
[----:B------:R-:W4:Y:S04]  /*200c0*/  LDL.LU R64, [R1+0x433c] ;  /* 0x00433c0001407983 */ /* 0x000f280000300800 */
[----:B------:R-:W4:Y:S04]  /*200d0*/  LDL.LU R65, [R1+0x4338] ;  /* 0x0043380001417983 */ /* 0x000f280000300800 */
[----:B--2---:R0:W-:Y:S04]  /*200e0*/  STS.U16 [R38+UR76+0x34900], R66 ;  /* 0x0349004226007988 */ /* 0x0041e8000800044c */
[----:B---3--:R1:W-:Y:S04]  /*200f0*/  STS.U16 [R38+UR76+0x4d00], R67 ;  /* 0x004d004326007988 */ /* 0x0083e8000800044c */
[----:B0-----:R-:W2:Y:S04]  /*20100*/  LDL.LU R66, [R1+0x4334] ;  /* 0x0043340001427983 */ /* 0x001ea80000300800 */
[----:B-1----:R-:W3:Y:S04]  /*20110*/  LDL.LU R67, [R1+0x4330] ;  /* 0x0043300001437983 */ /* 0x002ee80000300800 */
[----:B----4-:R0:W-:Y:S04]  /*20120*/  STS.U16 [R38+UR76+0x14d00], R68 ;  /* 0x014d004426007988 */ /* 0x0101e8000800044c */
[----:B------:R1:W-:Y:S04]  /*20130*/  STS.U16 [R38+UR76+0x24d00], R69 ;  /* 0x024d004526007988 */ /* 0x0003e8000800044c */
[----:B0-----:R-:W4:Y:S04]  /*20140*/  LDL.LU R68, [R1+0x432c] ;  /* 0x00432c0001447983 */ /* 0x001f280000300800 */
        /* <DEDUP_REMOVED lines=8> */
[----:B0-----:R-:W2:Y:S04]  /*201d0*/  LDL.LU R73, [R1+0x4318] ;  /* 0x0043180001497983 */ /* 0x001ea80000300800 */
[----:B------:R0:W-:Y:S04]  /*201e0*/  STS.U16 [R38+UR76+0x35100], R5 ;  /* 0x0351000526007988 */ /* 0x0001e8000800044c */
[----:B------:R1:W-:Y:S01]  /*201f0*/  STS.U16 [R38+UR76+0x5500], R92 ;  /* 0x0055005c26007988 */ /* 0x0003e2000800044c */
[----:B------:R-:W-:-:S02]  /*20200*/  ISETP.GE.U32.AND P3, PT, R8, 0x7ffffe04, PT ;  /* 0x7ffffe040800780c */ /* 0x000fc40003f66070 */
[----:B------:R-:W-:Y:S02]  /*20210*/  PRMT R12, RZ, 0x7610, R12 ;  /* 0x00007610ff0c7816 */ /* 0x000fe4000000000c */
[----:B------:R-:W-:Y:S01]  /*20220*/  PRMT R11, RZ, 0x7610, R11 ;  /* 0x00007610ff0b7816 */ /* 0x000fe2000000000b */
[----:B0-----:R-:W0:Y:S08]  /*20230*/  LDC R5, c[0x0][0x3a0] ;  /* 0x0000e800ff057b82 */ /* 0x001e300000000800 */
[----:B-1----:R-:W1:Y:S01]  /*20240*/  LDC R92, c[0x0][0x3a8] ;  /* 0x0000ea00ff5c7b82 */ /* 0x002e620000000800 */
        /* <DEDUP_REMOVED lines=12> */
[----:B----4-:R-:W-:Y:S04]  /*20310*/  STS.U16 [R38+UR76+0x16100], R68 ;  /* 0x0161004426007988 */ /* 0x010fe8000800044c */
[----:B---3--:R-:W-:Y:S04]  /*20320*/  STS.U16 [R38+UR76+0x26100], R67 ;  /* 0x0261004326007988 */ /* 0x008fe8000800044c */
[----:B------:R-:W-:Y:S04]  /*20330*/  STS.U16 [R38+UR76+0x36100], R66 ;  /* 0x0361004226007988 */ /* 0x000fe8000800044c */
[----:B------:R2:W-:Y:S04]  /*20340*/  STS.U16 [R38+UR76+0x6500], R65 ;  /* 0x0065004126007988 */ /* 0x0005e8000800044c */
        /* <DEDUP_REMOVED lines=19> */
[----:B--2---:R-:W2:Y:S04]  /*20480*/  LDL.LU R65, [R1+0x2318] ;  /* 0x0023180001417983 */ /* 0x004ea80000300800 */
[----:B------:R-:W-:Y:S04]  /*20490*/  STS.U16 [R38+UR76+0x7900], R45 ;  /* 0x0079002d26007988 */ /* 0x000fe8000800044c */
[----:B------:R-:W3:Y:S04]  /*204a0*/  LDL.LU R66, [R1+0x2314] ;  /* 0x0023140001427983 */ /* 0x000ee80000300800 */
        /* <DEDUP_REMOVED lines=12> */
[----:B------:R0:W-:Y:S04]  /*20570*/  STS.U16 [R38+UR76+0x37d00], R0 ;  /* 0x037d000026007988 */ /* 0x0001e8000800044c */
[----:B------:R-:W4:Y:S04]  /*20580*/  LDL.LU R73, [R1+0x2338] ;  /* 0x0023380001497983 */ /* 0x000f280000300800 */
[----:B0-----:R-:W4:Y:S04]  /*20590*/  LDL.LU R38, [R1+0x2334] ;  /* 0x0023340001267983 */ /* 0x001f280000300800 */
[----:B------:R-:W4:Y:S04]  /*205a0*/  LDL.LU R39, [R1+0x2330] ;  /* 0x0023300001277983 */ /* 0x000f280000300800 */
[----:B------:R-:W4:Y:S04]  /*205b0*/  LDL.LU R40, [R1+0x232c] ;  /* 0x00232c0001287983 */ /* 0x000f280000300800 */
[----:B------:R-:W4:Y:S04]  /*205c0*/  LDL.LU R80, [R1+0x2348] ;  /* 0x0023480001507983 */ /* 0x000f280000300800 */
[----:B------:R-:W4:Y:S04]  /*205d0*/  LDL.LU R81, [R1+0x2344] ;  /* 0x0023440001517983 */ /* 0x000f280000300800 */
[----:B------:R-:W4:Y:S04]  /*205e0*/  LDL.LU R90, [R1+0x2340] ;  /* 0x00234000015a7983 */ /* 0x000f280000300800 */
[----:B------:R-:W4:Y:S01]  /*205f0*/  LDL.LU R91, [R1+0x233c] ;  /* 0x00233c00015b7983 */ /* 0x000f220000300800 */
[----:B------:R-:W-:Y:S01]  /*20600*/  LOP3.LUT R41, R2, 0x30, RZ, 0x3c, !PT ;  /* 0x0000003002297812 */ /* 0x000fe200078e3cff */
[----:B-1----:R-:W-:Y:S01]  /*20610*/  IMAD R9, R92, 0xfc, RZ ;  /* 0x000000fc5c097824 */ /* 0x002fe200078e02ff */
[----:B------:R-:W-:-:S03]  /*20620*/  PRMT R6, RZ, 0x7610, R6 ;  /* 0x00007610ff067816 */ /* 0x000fc60000000006 */
[----:B------:R-:W-:Y:S01]  /*20630*/  IMAD.WIDE R52, R9, 0x2, R88 ;  /* 0x0000000209347825 */ /* 0x000fe200078e0258 */
[----:B------:R-:W-:-:S03]  /*20640*/  PRMT R7, RZ, 0x7610, R7 ;  /* 0x00007610ff077816 */ /* 0x000fc60000000007 */
[C---:B------:R-:W-:Y:S01]  /*20650*/  IMAD.WIDE R48, R9.reuse, 0x2, R86 ;  /* 0x0000000209307825 */ /* 0x040fe200078e0256 */
[----:B------:R-:W-:Y:S03]  /*20660*/  STL.64 [R1+0x328], R52 ;  /* 0x0003283401007387 */ /* 0x000fe60000100a00 */
[C---:B------:R-:W-:Y:S01]  /*20670*/  IMAD.WIDE R46, R9.reuse, 0x2, R84 ;  /* 0x00000002092e7825 */ /* 0x040fe200078e0254 */
[----:B------:R-:W-:Y:S01]  /*20680*/  STL.64 [R1+0x320], R48 ;  /* 0x0003203001007387 */ /* 0x000fe20000100a00 */
[----:B------:R-:W-:Y:S02]  /*20690*/  PRMT R44, RZ, 0x7610, R44 ;  /* 0x00007610ff2c7816 */ /* 0x000fe4000000002c */
[----:B------:R-:W-:Y:S01]  /*206a0*/  IMAD.WIDE R42, R9, 0x2, R82 ;  /* 0x00000002092a7825 */ /* 0x000fe200078e0252 */
[----:B------:R-:W-:Y:S01]  /*206b0*/  STL.64 [R1+0x318], R46 ;  /* 0x0003182e01007387 */ /* 0x000fe20000100a00 */
[----:B------:R-:W-:-:S03]  /*206c0*/  PRMT R8, RZ, 0x7610, R8 ;  /* 0x00007610ff087816 */ /* 0x000fc60000000008 */
[----:B------:R0:W4:Y:S01]  /*206d0*/  @!P3 LDG.E.U16 R6, desc[UR6][R46.64] ;  /* 0x000000062e06b981 */ /* 0x000122000c1e1500 */
[----:B------:R-:W-:-:S03]  /*206e0*/  PRMT R45, RZ, 0x7610, R45 ;  /* 0x00007610ff2d7816 */ /* 0x000fc6000000002d */
[----:B------:R1:W4:Y:S01]  /*206f0*/  @!P3 LDG.E.U16 R7, desc[UR6][R48.64] ;  /* 0x000000063007b981 */ /* 0x000322000c1e1500 */
[----:B------:R-:W-:-:S03]  /*20700*/  PRMT R50, RZ, 0x7610, R50 ;  /* 0x00007610ff327816 */ /* 0x000fc60000000032 */
[----:B------:R-:W-:Y:S01]  /*20710*/  STL.64 [R1+0x310], R42 ;  /* 0x0003102a01007387 */ /* 0x000fe20000100a00 */
[----:B------:R-:W-:-:S03]  /*20720*/  PRMT R51, RZ, 0x7610, R51 ;  /* 0x00007610ff337816 */ /* 0x000fc60000000033 */
[----:B------:R-:W-:Y:S04]  /*20730*/  STL [R1+0x22c4], R41 ;  /* 0x0022c42901007387 */ /* 0x000fe80000100800 */
[----:B------:R0:W4:Y:S04]  /*20740*/  @!P3 LDG.E.U16 R8, desc[UR6][R52.64] ;  /* 0x000000063408b981 */ /* 0x000128000c1e1500 */
[----:B------:R-:W-:Y:S04]  /*20750*/  STL [R1+0x40dc], R92 ;  /* 0x0040dc5c01007387 */ /* 0x000fe80000100800 */
[----:B------:R-:W-:Y:S01]  /*20760*/  STL [R1+0x42a4], R92 ;  /* 0x0042a45c01007387 */ /* 0x000fe20000100800 */
[----:B------:R-:W-:-:S06]  /*20770*/  PRMT R0, RZ, 0x7610, R0 ;  /* 0x00007610ff007816 */ /* 0x000fcc0000000000 */
[----:B------:R0:W4:Y:S04]  /*20780*/  @!P3 LDG.E.U16 R0, desc[UR6][R42.64] ;  /* 0x000000062a00b981 */ /* 0x000128000c1e1500 */
        /* <DEDUP_REMOVED lines=8> */
[----:B------:R2:W-:Y:S04]  /*20810*/  STS.U16 [R41+UR76+0x980], R73 ;  /* 0x0009804929007988 */ /* 0x0005e8000800044c */
[----:B------:R3:W-:Y:S01]  /*20820*/  STS.U16 [R41+UR76+0x10980], R38 ;  /* 0x0109802629007988 */ /* 0x0007e2000800044c */
[----:B--2---:R-:W2:Y:S03]  /*20830*/  LDC R73, c[0x0][0x3a8] ;  /* 0x0000ea00ff497b82 */ /* 0x004ea60000000800 */
[----:B------:R4:W-:Y:S01]  /*20840*/  STS.U16 [R41+UR76+0x20980], R39 ;  /* 0x0209802729007988 */ /* 0x0009e2000800044c */
[----:B---3--:R-:W-:-:S03]  /*20850*/  IMAD R38, R92, 0xff, RZ ;  /* 0x000000ff5c267824 */ /* 0x008fc600078e02ff */
[----:B------:R3:W-:Y:S01]  /*20860*/  STS.U16 [R41+UR76+0x30980], R40 ;  /* 0x0309802829007988 */ /* 0x0007e2000800044c */
[----:B0-----:R-:W-:-:S03]  /*20870*/  IMAD.WIDE R46, R38, 0x2, R82 ;  /* 0x00000002262e7825 */ /* 0x001fc600078e0252 */
[----:B------:R-:W-:Y:S01]  /*20880*/  STS.U16 [R41+UR76+0x580], R80 ;  /* 0x0005805029007988 */ /* 0x000fe2000800044c */
[----:B----4-:R-:W-:-:S03]  /*20890*/  IMAD R39, R92, 0xfd, RZ ;  /* 0x000000fd5c277824 */ /* 0x010fc600078e02ff */
[----:B------:R0:W-:Y:S01]  /*208a0*/  STS.U16 [R41+UR76+0x10580], R81 ;  /* 0x0105805129007988 */ /* 0x0001e2000800044c */
[----:B-1----:R-:W-:-:S03]  /*208b0*/  IMAD.WIDE R48, R38, 0x2, R86 ;  /* 0x0000000226307825 */ /* 0x002fc600078e0256 */
[----:B------:R-:W-:Y:S01]  /*208c0*/  STS.U16 [R41+UR76+0x20580], R90 ;  /* 0x0205805a29007988 */ /* 0x000fe2000800044c */
[----:B---3--:R-:W-:-:S03]  /*208d0*/  IMAD R40, R92, 0xfe, RZ ;  /* 0x000000fe5c287824 */ /* 0x008fc600078e02ff */
[----:B------:R1:W-:Y:S01]  /*208e0*/  STS.U16 [R41+UR76+0x30580], R91 ;  /* 0x0305805b29007988 */ /* 0x0003e2000800044c */
[----:B0-----:R-:W-:-:S03]  /*208f0*/  IMAD.WIDE R80, R39, 0x2, R88 ;  /* 0x0000000227507825 */ /* 0x001fc600078e0258 */
[----:B------:R-:W3:Y:S01]  /*20900*/  @!P2 LDG.E.U16 R44, desc[UR6][R46.64] ;  /* 0x000000062e2ca981 */ /* 0x000ee2000c1e1500 */
[----:B------:R-:W-:-:S03]  /*20910*/  IMAD.WIDE R62, R40, 0x2, R88 ;  /* 0x00000002283e7825 */ /* 0x000fc600078e0258 */
[----:B------:R-:W4:Y:S01]  /*20920*/  @!P2 LDG.E.U16 R45, desc[UR6][R48.64] ;  /* 0x00000006302da981 */ /* 0x000f22000c1e1500 */
[----:B-1----:R-:W-:-:S03]  /*20930*/  IMAD.WIDE R90, R39, 0x2, R86 ;  /* 0x00000002275a7825 */ /* 0x002fc600078e0256 */
[----:B------:R-:W-:Y:S01]  /*20940*/  STL.64 [R1+0x308], R80 ;  /* 0x0003085001007387 */ /* 0x000fe20000100a00 */
[----:B------:R-:W-:-:S03]  /*20950*/  IMAD.WIDE R52, R38, 0x2, R88 ;  /* 0x0000000226347825 */ /* 0x000fc600078e0258 */
[----:B------:R-:W-:Y:S01]  /*20960*/  STL.64 [R1+0x300], R90 ;  /* 0x0003005a01007387 */ /* 0x000fe20000100a00 */
[----:B------:R-:W-:-:S03]  /*20970*/  IMAD.WIDE R60, R40, 0x2, R86 ;  /* 0x00000002283c7825 */ /* 0x000fc600078e0256 */
[----:B------:R-:W-:Y:S01]  /*20980*/  STL [R1+0x3f6c], R88 ;  /* 0x003f6c5801007387 */ /* 0x000fe20000100800 */
[----:B------:R-:W-:-:S03]  /*20990*/  IMAD.WIDE R54, R38, 0x2, R84 ;  /* 0x0000000226367825 */ /* 0x000fc600078e0254 */
[----:B------:R-:W-:Y:S04]  /*209a0*/  STL.64 [R1+0x2f8], R62 ;  /* 0x0002f83e01007387 */ /* 0x000fe80000100a00 */
[----:B------:R-:W-:Y:S04]  /*209b0*/  STL [R1+0x4108], R88 ;  /* 0x0041085801007387 */ /* 0x000fe80000100800 */
[----:B------:R-:W4:Y:S04]  /*209c0*/  @!P2 LDG.E.U16 R50, desc[UR6][R52.64] ;  /* 0x000000063432a981 */ /* 0x000f28000c1e1500 */
[----:B------:R-:W-:Y:S04]  /*209d0*/  STL.64 [R1+0x2f0], R60 ;  /* 0x0002f03c01007387 */ /* 0x000fe80000100a00 */
[----:B------:R-:W-:Y:S04]  /*209e0*/  STL [R1+0x42a8], R88 ;  /* 0x0042a85801007387 */ /* 0x000fe80000100800 */
[----:B------:R-:W4:Y:S04]  /*209f0*/  @!P2 LDG.E.U16 R51, desc[UR6][R54.64] ;  /* 0x000000063633a981 */ /* 0x000f28000c1e1500 */
[----:B------:R-:W-:Y:S04]  /*20a00*/  STL.64 [R1+0x2d8], R52 ;  /* 0x0002d83401007387 */ /* 0x000fe80000100a00 */
[----:B------:R-:W-:Y:S01]  /*20a10*/  STL [R1+0x3f68], R89 ;  /* 0x003f685901007387 */ /* 0x000fe20000100800 */
[----:B--2---:R-:W-:-:S03]  /*20a20*/  IMAD R73, R73, 0xb6, RZ ;  /* 0x000000b649497824 */ /* 0x004fc600078e02ff */
[----:B------:R-:W-:Y:S04]  /*20a30*/  STL [R1+0x40e0], R89 ;  /* 0x0040e05901007387 */ /* 0x000fe80000100800 */
[----:B------:R0:W-:Y:S04]  /*20a40*/  STL [R1+0x42ac], R89 ;  /* 0x0042ac5901007387 */ /* 0x0001e80000100800 */
[----:B------:R-:W-:Y:S04]  /*20a50*/  STL [R1+0x3f74], R86 ;  /* 0x003f745601007387 */ /* 0x000fe80000100800 */
[----:B------:R-:W-:Y:S01]  /*20a60*/  STL [R1+0x4198], R86 ;  /* 0x0041985601007387 */ /* 0x000fe20000100800 */
[----:B------:R-:W-:-:S03]  /*20a70*/  IMAD.WIDE R42, R73, 0x2, R82 ;  /* 0x00000002492a7825 */ /* 0x000fc600078e0252 */
[----:B------:R-:W-:Y:S04]  /*20a80*/  STL [R1+0x42b0], R86 ;  /* 0x0042b05601007387 */ /* 0x000fe80000100800 */
[----:B------:R-:W-:Y:S04]  /*20a90*/  STL.64 [R1+0x2d0], R48 ;  /* 0x0002d03001007387 */ /* 0x000fe80000100a00 */
[----:B------:R-:W-:Y:S04]  /*20aa0*/  STL [R1+0x3f70], R87 ;  /* 0x003f705701007387 */ /* 0x000fe80000100800 */
[----:B------:R-:W-:Y:S04]  /*20ab0*/  STL [R1+0x4128], R87 ;  /* 0x0041285701007387 */ /* 0x000fe80000100800 */
[----:B------:R1:W-:Y:S04]  /*20ac0*/  STL [R1+0x42b4], R87 ;  /* 0x0042b45701007387 */ /* 0x0003e80000100800 */
[----:B------:R-:W2:Y:S04]  /*20ad0*/  LDL.LU R64, [R1+0x29e8] ;  /* 0x0029e80001407983 */ /* 0x000ea80000300800 */
[----:B------:R-:W2:Y:S04]  /*20ae0*/  LDL.LU R65, [R1+0x29e4] ;  /* 0x0029e40001417983 */ /* 0x000ea80000300800 */
[----:B------:R-:W2:Y:S04]  /*20af0*/  LDL.LU R66, [R1+0x29e0] ;  /* 0x0029e00001427983 */ /* 0x000ea80000300800 */
[----:B------:R0:W-:Y:S04]  /*20b00*/  STL.64 [R1+0xbf0], R42 ;  /* 0x000bf02a01007387 */ /* 0x0001e80000100a00 */
[----:B------:R-:W2:Y:S04]  /*20b10*/  LDL.LU R67, [R1+0x29dc] ;  /* 0x0029dc0001437983 */ /* 0x000ea80000300800 */
[----:B------:R-:W2:Y:S04]  /*20b20*/  LDL.LU R68, [R1+0x2428] ;  /* 0x0024280001447983 */ /* 0x000ea80000300800 */
[----:B------:R-:W2:Y:S04]  /*20b30*/  LDL.LU R69, [R1+0x2424] ;  /* 0x0024240001457983 */ /* 0x000ea80000300800 */
[----:B------:R-:W2:Y:S04]  /*20b40*/  LDL.LU R70, [R1+0x2420] ;  /* 0x0024200001467983 */ /* 0x000ea80000300800 */
[----:B------:R-:W2:Y:S04]  /*20b50*/  LDL.LU R71, [R1+0x241c] ;  /* 0x00241c0001477983 */ /* 0x000ea80000300800 */
[----:B------:R-:W2:Y:S04]  /*20b60*/  LDL.LU R72, [R1+0x2438] ;  /* 0x0024380001487983 */ /* 0x000ea80000300800 */
[----:B------:R-:W2:Y:S01]  /*20b70*/  LDL.LU R73, [R1+0x2434] ;  /* 0x0024340001497983 */ /* 0x000ea20000300800 */
[----:B0-----:R-:W-:Y:S01]  /*20b80*/  IMAD.WIDE R88, R39, 0x2, R84 ;  /* 0x0000000227587825 */ /* 0x001fe200078e0254 */
[----:B------:R-:W-:-:S02]  /*20b90*/  PRMT R13, RZ, 0x7610, R13 ;  /* 0x00007610ff0d7816 */ /* 0x000fc4000000000d */
[----:B------:R-:W2:Y:S01]  /*20ba0*/  @!P6 LDG.E.U16 R12, desc[UR6][R80.64] ;  /* 0x00000006500ce981 */ /* 0x000ea2000c1e1500 */
[----:B-1----:R-:W-:-:S03]  /*20bb0*/  IMAD.WIDE R86, R39, 0x2, R82 ;  /* 0x0000000227567825 */ /* 0x002fc600078e0252 */
[----:B------:R-:W-:Y:S01]  /*20bc0*/  STL.64 [R1+0x9d0], R46 ;  /* 0x0009d02e01007387 */ /* 0x000fe20000100a00 */
[----:B------:R-:W-:-:S03]  /*20bd0*/  IMAD.WIDE R58, R40, 0x2, R84 ;  /* 0x00000002283a7825 */ /* 0x000fc600078e0254 */
[----:B------:R-:W-:Y:S04]  /*20be0*/  STL.64 [R1+0x9a8], R88 ;  /* 0x0009a85801007387 */ /* 0x000fe80000100a00 */
[----:B------:R-:W-:Y:S04]  /*20bf0*/  STL.64 [R1+0x9c8], R54 ;  /* 0x0009c83601007387 */ /* 0x000fe80000100a00 */
[----:B------:R-:W-:Y:S04]  /*20c00*/  STL.64 [R1+0x9b0], R86 ;  /* 0x0009b05601007387 */ /* 0x000fe80000100a00 */
[----:B------:R-:W-:Y:S04]  /*20c10*/  STL [R1+0x3f7c], R84 ;  /* 0x003f7c5401007387 */ /* 0x000fe80000100800 */
[----:B------:R-:W-:Y:S04]  /*20c20*/  STL [R1+0x4258], R84 ;  /* 0x0042585401007387 */ /* 0x000fe80000100800 */
[----:B------:R-:W-:Y:S04]  /*20c30*/  STL.64 [R1+0x2e8], R58 ;  /* 0x0002e83a01007387 */ /* 0x000fe80000100a00 */
[----:B------:R-:W-:Y:S04]  /*20c40*/  STL [R1+0x425c], R84 ;  /* 0x00425c5401007387 */ /* 0x000fe80000100800 */
[----:B------:R-:W-:Y:S04]  /*20c50*/  STL [R1+0x4260], R84 ;  /* 0x0042605401007387 */ /* 0x000fe80000100800 */
[----:B------:R-:W-:Y:S04]  /*20c60*/  STL [R1+0x4264], R84 ;  /* 0x0042645401007387 */ /* 0x000fe80000100800 */
[----:B------:R-:W-:Y:S01]  /*20c70*/  STL [R1+0x4268], R84 ;  /* 0x0042685401007387 */ /* 0x000fe20000100800 */
[----:B------:R-:W-:-:S03]  /*20c80*/  IMAD.WIDE R56, R40, 0x2, R82 ;  /* 0x0000000228387825 */ /* 0x000fc600078e0252 */
[----:B------:R-:W2:Y:S01]  /*20c90*/  @!P6 LDG.E.U16 R11, desc[UR6][R90.64] ;  /* 0x000000065a0be981 */ /* 0x000ea2000c1e1500 */
[----:B------:R-:W-:Y:S01]  /*20ca0*/  PRMT R14, RZ, 0x7610, R14 ;  /* 0x00007610ff0e7816 */ /* 0x000fe2000000000e */
[----:B------:R-:W0:Y:S02]  /*20cb0*/  LDC R40, c[0x0][0x3b0] ;  /* 0x0000ec00ff287b82 */ /* 0x000e240000000800 */
[----:B------:R-:W-:Y:S04]  /*20cc0*/  STL [R1+0x426c], R84 ;  /* 0x00426c5401007387 */ /* 0x000fe80000100800 */
[----:B------:R-:W-:Y:S04]  /*20cd0*/  STL [R1+0x42b8], R84 ;  /* 0x0042b85401007387 */ /* 0x000fe80000100800 */
[----:B------:R-:W-:Y:S04]  /*20ce0*/  STL [R1+0x3f78], R85 ;  /* 0x003f785501007387 */ /* 0x000fe80000100800 */
[----:B------:R-:W-:Y:S04]  /*20cf0*/  STL [R1+0x4200], R85 ;  /* 0x0042005501007387 */ /* 0x000fe80000100800 */
[----:B------:R-:W-:Y:S04]  /*20d00*/  STL [R1+0x42bc], R85 ;  /* 0x0042bc5501007387 */ /* 0x000fe80000100800 */
[----:B------:R-:W-:Y:S04]  /*20d10*/  STL [R1+0x3f84], R82 ;  /* 0x003f845201007387 */ /* 0x000fe80000100800 */
[----:B------:R-:W-:Y:S04]  /*20d20*/  STL [R1+0x42c0], R82 ;  /* 0x0042c05201007387 */ /* 0x000fe80000100800 */
[----:B------:R-:W-:Y:S04]  /*20d30*/  STL [R1+0x3f80], R83 ;  /* 0x003f805301007387 */ /* 0x000fe80000100800 */
[----:B------:R-:W-:Y:S04]  /*20d40*/  STL.64 [R1+0x2e0], R56 ;  /* 0x0002e03801007387 */ /* 0x000fe80000100a00 */
[----:B------:R-:W-:Y:S04]  /*20d50*/  STL [R1+0x42c4], R83 ;  /* 0x0042c45301007387 */ /* 0x000fe80000100800 */
[----:B------:R-:W2:Y:S04]  /*20d60*/  LDL.LU.64 R80, [R1+0x4310] ;  /* 0x0043100001507983 */ /* 0x000ea80000300a00 */
[----:B------:R-:W2:Y:S04]  /*20d70*/  LDL.LU.64 R90, [R1+0x4308] ;  /* 0x00430800015a7983 */ /* 0x000ea80000300a00 */
[----:B------:R1:W2:Y:S01]  /*20d80*/  @!P5 LDG.E.U16 R13, desc[UR6][R42.64] ;  /* 0x000000062a0dd981 */ /* 0x0002a2000c1e1500 */
[----:B------:R-:W-:-:S02]  /*20d90*/  PRMT R15, RZ, 0x7610, R15 ;  /* 0x00007610ff0f7816 */ /* 0x000fc4000000000f */
[----:B------:R-:W-:Y:S01]  /*20da0*/  PRMT R16, RZ, 0x7610, R16 ;  /* 0x00007610ff107816 */ /* 0x000fe20000000010 */
[----:B------:R-:W2:Y:S01]  /*20db0*/  @!P0 LDG.E.U16 R14, desc[UR6][R56.64] ;  /* 0x00000006380e8981 */ /* 0x000ea2000c1e1500 */
[----:B------:R-:W-:-:S03]  /*20dc0*/  PRMT R17, RZ, 0x7610, R17 ;  /* 0x00007610ff117816 */ /* 0x000fc60000000011 */
[----:B------:R-:W2:Y:S01]  /*20dd0*/  @!P0 LDG.E.U16 R15, desc[UR6][R58.64] ;  /* 0x000000063a0f8981 */ /* 0x000ea2000c1e1500 */
[C---:B------:R-:W-:Y:S01]  /*20de0*/  LOP3.LUT R38, R2.reuse, 0x40, RZ, 0x3c, !PT ;  /* 0x0000004002267812 */ /* 0x040fe200078e3cff */
[----:B-1----:R-:W1:Y:S02]  /*20df0*/  LDC R42, c[0x0][0x3b0] ;  /* 0x0000ec00ff2a7b82 */ /* 0x002e640000000800 */
[----:B------:R-:W2:Y:S04]  /*20e00*/  LDL.LU R43, [R1+0x2430] ;  /* 0x00243000012b7983 */ /* 0x000ea80000300800 */
[----:B------:R-:W2:Y:S04]  /*20e10*/  @!P0 LDG.E.U16 R16, desc[UR6][R60.64] ;  /* 0x000000063c108981 */ /* 0x000ea8000c1e1500 */
[----:B------:R-:W2:Y:S04]  /*20e20*/  @!P0 LDG.E.U16 R17, desc[UR6][R62.64] ;  /* 0x000000063e118981 */ /* 0x000ea8000c1e1500 */
[----:B---3--:R3:W-:Y:S04]  /*20e30*/  STL [R1+0x24dc], R44 ;  /* 0x0024dc2c01007387 */ /* 0x0087e80000100800 */
[----:B---3--:R-:W3:Y:S04]  /*20e40*/  LDL.LU R44, [R1+0x242c] ;  /* 0x00242c00012c7983 */ /* 0x008ee80000300800 */
[----:B----4-:R4:W-:Y:S04]  /*20e50*/  STL [R1+0x24e4], R45 ;  /* 0x0024e42d01007387 */ /* 0x0109e80000100800 */
[----:B----4-:R-:W4:Y:S04]  /*20e60*/  LDL.LU R45, [R1+0x2448] ;  /* 0x00244800012d7983 */ /* 0x010f280000300800 */
[----:B------:R-:W4:Y:S04]  /*20e70*/  LDL.LU R46, [R1+0x2444] ;  /* 0x00244400012e7983 */ /* 0x000f280000300800 */
[----:B------:R-:W4:Y:S04]  /*20e80*/  LDL.LU R47, [R1+0x2440] ;  /* 0x00244000012f7983 */ /* 0x000f280000300800 */
[----:B------:R-:W4:Y:S04]  /*20e90*/  LDL.LU R48, [R1+0x243c] ;  /* 0x00243c0001307983 */ /* 0x000f280000300800 */
[----:B------:R-:W4:Y:S04]  /*20ea0*/  LDL.LU R49, [R1+0x2458] ;  /* 0x0024580001317983 */ /* 0x000f280000300800 */
[----:B------:R0:W-:Y:S04]  /*20eb0*/  STL [R1+0x24e8], R50 ;  /* 0x0024e83201007387 */ /* 0x0001e80000100800 */
[----:B0-----:R-:W4:Y:S04]  /*20ec0*/  LDL.LU R50, [R1+0x2454] ;  /* 0x0024540001327983 */ /* 0x001f280000300800 */
[----:B------:R0:W-:Y:S04]  /*20ed0*/  STL [R1+0x24e0], R51 ;  /* 0x0024e03301007387 */ /* 0x0001e80000100800 */
[----:B0-----:R-:W4:Y:S04]  /*20ee0*/  LDL.LU R51, [R1+0x2450] ;  /* 0x0024500001337983 */ /* 0x001f280000300800 */
[----:B------:R-:W4:Y:S04]  /*20ef0*/  LDL.LU R52, [R1+0x244c] ;  /* 0x00244c0001347983 */ /* 0x000f280000300800 */
        /* <DEDUP_REMOVED lines=10> */
[----:B--2---:R0:W-:Y:S04]  /*20fa0*/  STS.U16 [R41+UR76+0x180], R64 ;  /* 0x0001804029007988 */ /* 0x0041e8000800044c */
[----:B------:R-:W2:Y:S04]  /*20fb0*/  LDL.LU R63, [R1+0x23e4] ;  /* 0x0023e400013f7983 */ /* 0x000ea80000300800 */
        /* <DEDUP_REMOVED lines=19> */
[----:B------:R0:W-:Y:S04]  /*210f0*/  STS.U16 [R41+UR76+0x22180], R43 ;  /* 0x0221802b29007988 */ /* 0x0001e8000800044c */
[----:B0-----:R-:W2:Y:S04]  /*21100*/  LDL.LU R43, [R1+0x2414] ;  /* 0x00241400012b7983 */ /* 0x001ea80000300800 */
[----:B---3--:R0:W-:Y:S04]  /*21110*/  STS.U16 [R41+UR76+0x32180], R44 ;  /* 0x0321802c29007988 */ /* 0x0081e8000800044c */
[----:B0-----:R-:W3:Y:S04]  /*21120*/  LDL.LU R44, [R1+0x2410] ;  /* 0x00241000012c7983 */ /* 0x001ee80000300800 */
[----:B----4-:R0:W-:Y:S04]  /*21130*/  STS.U16 [R41+UR76+0x1d80], R45 ;  /* 0x001d802d29007988 */ /* 0x0101e8000800044c */
[----:B------:R1:W-:Y:S04]  /*21140*/  STS.U16 [R41+UR76+0x11d80], R46 ;  /* 0x011d802e29007988 */ /* 0x0003e8000800044c */
[----:B------:R4:W-:Y:S04]  /*21150*/  STS.U16 [R41+UR76+0x21d80], R47 ;  /* 0x021d802f29007988 */ /* 0x0009e8000800044c */
[----:B0-----:R-:W3:Y:S04]  /*21160*/  LDL.LU R45, [R1+0x240c] ;  /* 0x00240c00012d7983 */ /* 0x001ee80000300800 */
[----:B-1----:R-:W3:Y:S04]  /*21170*/  LDL.LU R46, [R1+0x23c8] ;  /* 0x0023c800012e7983 */ /* 0x002ee80000300800 */
[----:B------:R0:W-:Y:S04]  /*21180*/  STS.U16 [R41+UR76+0x31d80], R48 ;  /* 0x031d803029007988 */ /* 0x0001e8000800044c */
[----:B----4-:R-:W4:Y:S04]  /*21190*/  LDL.LU R47, [R1+0x23c4] ;  /* 0x0023c400012f7983 */ /* 0x010f280000300800 */
        /* <DEDUP_REMOVED lines=28> */
[----:B--2---:R1:W-:Y:S04]  /*21360*/  STS.U16 [R41+UR76+0x13580], R63 ;  /* 0x0135803f29007988 */ /* 0x0043e8000800044c */
        /* <DEDUP_REMOVED lines=26> */
[----:B------:R0:W-:Y:S04]  /*21510*/  STS.U16 [R41+UR76+0x32980], R45 ;  /* 0x0329802d29007988 */ /* 0x0001e8000800044c */
[----:B------:R1:W-:Y:S04]  /*21520*/  STS.U16 [R41+UR76+0x3d80], R46 ;  /* 0x003d802e29007988 */ /* 0x0003e8000800044c */
[----:B0-----:R-:W3:Y:S04]  /*21530*/  LDL.LU R45, [R1+0x2350] ;  /* 0x00235000012d7983 */ /* 0x001ee80000300800 */
[----:B----4-:R0:W-:Y:S04]  /*21540*/  STS.U16 [R41+UR76+0x13d80], R47 ;  /* 0x013d802f29007988 */ /* 0x0101e8000800044c */
        /* <DEDUP_REMOVED lines=53> */
[----:B0-----:R-:W2:Y:S04]  /*218a0*/  LDL.LU R73, [R1+0x4] ;  /* 0x0000040001497983 */ /* 0x001ea80000300800 */
[----:B------:R-:W-:Y:S04]  /*218b0*/  STS.U16 [R41+UR76+0x5980], R43 ;  /* 0x0059802b29007988 */ /* 0x000fe8000800044c */
[----:B---3--:R-:W-:Y:S04]  /*218c0*/  STS.U16 [R41+UR76+0x15980], R44 ;  /* 0x0159802c29007988 */ /* 0x008fe8000800044c */
[----:B------:R-:W-:Y:S04]  /*218d0*/  STS.U16 [R41+UR76+0x25980], R45 ;  /* 0x0259802d29007988 */ /* 0x000fe8000800044c */
        /* <DEDUP_REMOVED lines=54> */
[----:B------:R-:W-:Y:S04]  /*21c40*/  STL [R1+0x22c0], R38 ;  /* 0x0022c02601007387 */ /* 0x000fe80000100800 */
[----:B------:R1:W-:Y:S01]  /*21c50*/  STS.U16 [R41+UR76+0x17980], R20 ;  /* 0x0179801429007988 */ /* 0x0003e2000800044c */
[----:B------:R-:W-:Y:S01]  /*21c60*/  PRMT R10, RZ, 0x7610, R10 ;  /* 0x00007610ff0a7816 */ /* 0x000fe2000000000a */
[----:B0-----:R-:W0:Y:S02]  /*21c70*/  LDC R21, c[0x0][0x3b0] ;  /* 0x0000ec00ff157b82 */ /* 0x001e240000000800 */
[----:B------:R-:W2:Y:S04]  /*21c80*/  LDL.LU R43, [R1+0x254c] ;  /* 0x00254c00012b7983 */ /* 0x000ea80000300800 */
[----:B------:R1:W-:Y:S01]  /*21c90*/  STS.U16 [R41+UR76+0x27980], R19 ;  /* 0x0279801329007988 */ /* 0x0003e2000800044c */
[----:B------:R-:W-:Y:S01]  /*21ca0*/  PRMT R9, RZ, 0x7610, R9 ;  /* 0x00007610ff097816 */ /* 0x000fe20000000009 */
[----:B-1----:R-:W1:Y:S02]  /*21cb0*/  LDC R20, c[0x0][0x3b0] ;  /* 0x0000ec00ff147b82 */ /* 0x002e640000000800 */
[----:B------:R-:W2:Y:S04]  /*21cc0*/  LDL.LU R44, [R1+0x2568] ;  /* 0x00256800012c7983 */ /* 0x000ea80000300800 */
[----:B------:R0:W-:Y:S02]  /*21cd0*/  STS.U16 [R41+UR76+0x37980], R18 ;  /* 0x0379801229007988 */ /* 0x0001e4000800044c */
[----:B------:R-:W1:Y:S02]  /*21ce0*/  LDC R19, c[0x0][0x3b0] ;  /* 0x0000ec00ff137b82 */ /* 0x000e640000000800 */
[----:B------:R-:W2:Y:S04]  /*21cf0*/  LDL.LU R45, [R1+0x2564] ;  /* 0x00256400012d7983 */ /* 0x000ea80000300800 */
[----:B------:R0:W-:Y:S04]  /*21d00*/  STS.U16 [R41+UR76+0x7d80], R25 ;  /* 0x007d801929007988 */ /* 0x0001e8000800044c */
[----:B------:R-:W2:Y:S04]  /*21d10*/  LDL.LU R46, [R1+0x2560] ;  /* 0x00256000012e7983 */ /* 0x000ea80000300800 */
[----:B------:R0:W-:Y:S02]  /*21d20*/  STS.U16 [R41+UR76+0x17d80], R24 ;  /* 0x017d801829007988 */ /* 0x0001e4000800044c */
[C---:B0-----:R-:W-:Y:S01]  /*21d30*/  LOP3.LUT R18, R2.reuse, 0x50, RZ, 0x3c, !PT ;  /* 0x0000005002127812 */ /* 0x041fe200078e3cff */
[----:B------:R-:W0:Y:S01]  /*21d40*/  LDC R25, c[0x0][0x3b0] ;  /* 0x0000ec00ff197b82 */ /* 0x000e220000000800 */
[----:B------:R-:W2:Y:S04]  /*21d50*/  LDL.LU R47, [R1+0x255c] ;  /* 0x00255c00012f7983 */ /* 0x000ea80000300800 */
[----:B------:R1:W-:Y:S03]  /*21d60*/  STS.U16 [R41+UR76+0x27d80], R23 ;  /* 0x027d801729007988 */ /* 0x0003e6000800044c */
[----:B------:R-:W0:Y:S01]  /*21d70*/  LDC R24, c[0x0][0x3b0] ;  /* 0x0000ec00ff187b82 */ /* 0x000e220000000800 */
[----:B------:R-:W2:Y:S04]  /*21d80*/  LDL.LU R48, [R1+0x2578] ;  /* 0x0025780001307983 */ /* 0x000ea80000300800 */
[----:B------:R1:W-:Y:S03]  /*21d90*/  STS.U16 [R41+UR76+0x37d80], R22 ;  /* 0x037d801629007988 */ /* 0x0003e6000800044c */
[----:B-1----:R-:W1:Y:S01]  /*21da0*/  LDC R23, c[0x0][0x3b0] ;  /* 0x0000ec00ff177b82 */ /* 0x002e620000000800 */
[----:B------:R-:W2:Y:S04]  /*21db0*/  LDL.LU R49, [R1+0x2574] ;  /* 0x0025740001317983 */ /* 0x000ea80000300800 */
[----:B------:R-:W2:Y:S03]  /*21dc0*/  LDL.LU R50, [R1+0x2570] ;  /* 0x0025700001327983 */ /* 0x000ea60000300800 */
[----:B------:R-:W0:Y:S01]  /*21dd0*/  LDC R22, c[0x0][0x3b0] ;  /* 0x0000ec00ff167b82 */ /* 0x000e220000000800 */
[----:B------:R-:W2:Y:S04]  /*21de0*/  @!P6 LDG.E.U16 R10, desc[UR6][R88.64] ;  /* 0x00000006580ae981 */ /* 0x000ea8000c1e1500 */
[----:B------:R-:W2:Y:S03]  /*21df0*/  @!P6 LDG.E.U16 R9, desc[UR6][R86.64] ;  /* 0x000000065609e981 */ /* 0x000ea6000c1e1500 */
[----:B------:R-:W0:Y:S01]  /*21e00*/  LDC R41, c[0x0][0x3b0] ;  /* 0x0000ec00ff297b82 */ /* 0x000e220000000800 */
[----:B---3--:R3:W-:Y:S04]  /*21e10*/  STS.U16 [R38+UR76+0x1200], R51 ;  /* 0x0012003326007988 */ /* 0x0087e8000800044c */
[----:B----4-:R4:W-:Y:S04]  /*21e20*/  STS.U16 [R38+UR76+0x11200], R52 ;  /* 0x0112003426007988 */ /* 0x0109e8000800044c */
[----:B--2---:R2:W-:Y:S04]  /*21e30*/  STS.U16 [R38+UR76+0x21200], R53 ;  /* 0x0212003526007988 */ /* 0x0045e8000800044c */
[----:B---3--:R-:W3:Y:S04]  /*21e40*/  LDL.LU R51, [R1+0x256c] ;  /* 0x00256c0001337983 */ /* 0x008ee80000300800 */
[----:B----4-:R-:W4:Y:S04]  /*21e50*/  LDL.LU R52, [R1+0x2588] ;  /* 0x0025880001347983 */ /* 0x010f280000300800 */
[----:B------:R0:W-:Y:S04]  /*21e60*/  STS.U16 [R38+UR76+0x31200], R54 ;  /* 0x0312003626007988 */ /* 0x0001e8000800044c */
[----:B--2---:R-:W2:Y:S04]  /*21e70*/  LDL.LU R53, [R1+0x2584] ;  /* 0x0025840001357983 */ /* 0x004ea80000300800 */
        /* <DEDUP_REMOVED lines=40> */
[----:B------:R1:W-:Y:S04]  /*22100*/  STS.U16 [R38+UR76+0x2200], R44 ;  /* 0x0022002c26007988 */ /* 0x0003e8000800044c */
[----:B------:R1:W-:Y:S04]  /*22110*/  STS.U16 [R38+UR76+0x12200], R45 ;  /* 0x0122002d26007988 */ /* 0x0003e8000800044c */
[----:B0-----:R-:W2:Y:S04]  /*22120*/  LDL.LU R43, [R1+0x2534] ;  /* 0x00253400012b7983 */ /* 0x001ea80000300800 */
[----:B-1----:R-:W2:Y:S04]  /*22130*/  LDL.LU R44, [R1+0x2538] ;  /* 0x00253800012c7983 */ /* 0x002ea80000300800 */
[----:B------:R0:W-:Y:S04]  /*22140*/  STS.U16 [R38+UR76+0x22200], R46 ;  /* 0x0222002e26007988 */ /* 0x0001e8000800044c */
        /* <DEDUP_REMOVED lines=10> */
[----:B---3--:R0:W-:Y:S04]  /*221f0*/  STS.U16 [R38+UR76+0x31e00], R51 ;  /* 0x031e003326007988 */ /* 0x0081e8000800044c */
[----:B----4-:R1:W-:Y:S04]  /*22200*/  STS.U16 [R38+UR76+0x1a00], R52 ;  /* 0x001a003426007988 */ /* 0x0103e8000800044c */
[----:B0-----:R-:W3:Y:S04]  /*22210*/  LDL.LU R51, [R1+0x24f0] ;  /* 0x0024f00001337983 */ /* 0x001ee80000300800 */
[----:B--2---:R0:W-:Y:S04]  /*22220*/  STS.U16 [R38+UR76+0x11a00], R53 ;  /* 0x011a003526007988 */ /* 0x0041e8000800044c */
[----:B-1----:R-:W2:Y:S04]  /*22230*/  LDL.LU R52, [R1+0x24ec] ;  /* 0x0024ec0001347983 */ /* 0x002ea80000300800 */
        /* <DEDUP_REMOVED lines=41> */
[----:B------:R0:W-:Y:S04]  /*224d0*/  STS.U16 [R38+UR76+0x12e00], R43 ;  /* 0x012e002b26007988 */ /* 0x0001e8000800044c */
        /* <DEDUP_REMOVED lines=15> */
[----:B---3--:R0:W-:Y:S04]  /*225d0*/  STS.U16 [R38+UR76+0x23e00], R51 ;  /* 0x023e003326007988 */ /* 0x0081e8000800044c */
[----:B--2---:R1:W-:Y:S04]  /*225e0*/  STS.U16 [R38+UR76+0x33e00], R52 ;  /* 0x033e003426007988 */ /* 0x0043e8000800044c */
        /* <DEDUP_REMOVED lines=77> */
[----:B------:R2:W-:Y:S04]  /*22ac0*/  STS.U16 [R38+UR76+0x27600], R4 ;  /* 0x0276000426007988 */ /* 0x0005e8000800044c */
[----:B0-----:R-:W3:Y:S04]  /*22ad0*/  LDL.LU R93, [R1+0x4300] ;  /* 0x00430000015d7983 */ /* 0x001ee80000300800 */
[----:B-1----:R-:W4:Y:S04]  /*22ae0*/  LDL.LU R90, [R1+0x42fc] ;  /* 0x0042fc00015a7983 */ /* 0x002f280000300800 */
[----:B--2---:R-:W2:Y:S04]  /*22af0*/  LDL.LU R4, [R1+0x42f8] ;  /* 0x0042f80001047983 */ /* 0x004ea80000300800 */
[----:B------:R0:W-:Y:S04]  /*22b00*/  STS.U16 [R38+UR76+0x37600], R3 ;  /* 0x0376000326007988 */ /* 0x0001e8000800044c */
[----:B0-----:R-:W2:Y:S04]  /*22b10*/  LDL.LU R3, [R1+0x42f4] ;  /* 0x0042f40001037983 */ /* 0x001ea80000300800 */
        /* <DEDUP_REMOVED lines=22> */
[----:B------:R-:W-:Y:S04]  /*22c80*/  STL [R1+0x22bc], R18 ;  /* 0x0022bc1201007387 */ /* 0x000fe80000100800 */
[----:B------:R0:W-:Y:S04]  /*22c90*/  STS.U16 [R38+UR76+0x7a00], R29 ;  /* 0x007a001d26007988 */ /* 0x0001e8000800044c */
[----:B------:R-:W4:Y:S04]  /*22ca0*/  LDL.LU R43, [R1+0x2690] ;  /* 0x00269000012b7983 */ /* 0x000f280000300800 */
[----:B------:R1:W-:Y:S01]  /*22cb0*/  STS.U16 [R38+UR76+0x17a00], R28 ;  /* 0x017a001c26007988 */ /* 0x0003e2000800044c */
[----:B0-----:R-:W0:Y:S03]  /*22cc0*/  LDC R29, c[0x0][0x3b0] ;  /* 0x0000ec00ff1d7b82 */ /* 0x001e260000000800 */
[----:B------:R-:W4:Y:S04]  /*22cd0*/  LDL.LU R44, [R1+0x268c] ;  /* 0x00268c00012c7983 */ /* 0x000f280000300800 */
[----:B------:R1:W-:Y:S02]  /*22ce0*/  STS.U16 [R38+UR76+0x27a00], R27 ;  /* 0x027a001b26007988 */ /* 0x0003e4000800044c */
[----:B-1----:R-:W1:Y:S02]  /*22cf0*/  LDC R28, c[0x0][0x3b0] ;  /* 0x0000ec00ff1c7b82 */ /* 0x002e640000000800 */
[----:B------:R-:W4:Y:S04]  /*22d00*/  LDL.LU R45, [R1+0x26a8] ;  /* 0x0026a800012d7983 */ /* 0x000f280000300800 */
[----:B------:R0:W-:Y:S02]  /*22d10*/  STS.U16 [R38+UR76+0x37a00], R26 ;  /* 0x037a001a26007988 */ /* 0x0001e4000800044c */
[----:B------:R-:W1:Y:S02]  /*22d20*/  LDC R27, c[0x0][0x3b0] ;  /* 0x0000ec00ff1b7b82 */ /* 0x000e640000000800 */
[----:B------:R-:W4:Y:S04]  /*22d30*/  LDL.LU R46, [R1+0x26a4] ;  /* 0x0026a400012e7983 */ /* 0x000f280000300800 */
[----:B------:R-:W-:Y:S02]  /*22d40*/  STS.U16 [R38+UR76+0x7e00], R8 ;  /* 0x007e000826007988 */ /* 0x000fe4000800044c */
[----:B0-----:R-:W0:Y:S02]  /*22d50*/  LDC R26, c[0x0][0x3b0] ;  /* 0x0000ec00ff1a7b82 */ /* 0x001e240000000800 */
[----:B------:R-:W4:Y:S04]  /*22d60*/  LDL.LU R47, [R1+0x26a0] ;  /* 0x0026a000012f7983 */ /* 0x000f280000300800 */
[----:B------:R-:W-:Y:S04]  /*22d70*/  STS.U16 [R38+UR76+0x17e00], R7 ;  /* 0x017e000726007988 */ /* 0x000fe8000800044c */
[----:B------:R-:W4:Y:S04]  /*22d80*/  LDL.LU R48, [R1+0x269c] ;  /* 0x00269c0001307983 */ /* 0x000f280000300800 */
[----:B------:R1:W-:Y:S04]  /*22d90*/  STS.U16 [R38+UR76+0x27e00], R6 ;  /* 0x027e000626007988 */ /* 0x0003e8000800044c */
[----:B------:R-:W4:Y:S04]  /*22da0*/  LDL.LU R49, [R1+0x26b8] ;  /* 0x0026b80001317983 */ /* 0x000f280000300800 */
[----:B------:R1:W-:Y:S04]  /*22db0*/  STS.U16 [R38+UR76+0x37e00], R0 ;  /* 0x037e000026007988 */ /* 0x0003e8000800044c */
[----:B------:R-:W4:Y:S04]  /*22dc0*/  LDL.LU R50, [R1+0x26b4] ;  /* 0x0026b40001327983 */ /* 0x000f280000300800 */
[----:B------:R-:W4:Y:S01]  /*22dd0*/  LDL.LU R51, [R1+0x26b0] ;  /* 0x0026b00001337983 */ /* 0x000f220000300800 */
[C---:B-1----:R-:W-:Y:S01]  /*22de0*/  LOP3.LUT R6, R2.reuse, 0x60, RZ, 0x3c, !PT ;  /* 0x0000006002067812 */ /* 0x042fe200078e3cff */
[----:B------:R-:W1:Y:S02]  /*22df0*/  LDC.64 R38, c[0x0][0x388] ;  /* 0x0000e200ff267b82 */ /* 0x000e640000000a00 */
[----:B--2---:R2:W-:Y:S04]  /*22e00*/  STS.U16 [R18+UR76+0x1280], R52 ;  /* 0x0012803412007988 */ /* 0x0045e8000800044c */
[----:B---3--:R3:W-:Y:S04]  /*22e10*/  STS.U16 [R18+UR76+0x11280], R53 ;  /* 0x0112803512007988 */ /* 0x0087e8000800044c */
[----:B----4-:R4:W-:Y:S04]  /*22e20*/  STS.U16 [R18+UR76+0x21280], R54 ;  /* 0x0212803612007988 */ /* 0x0109e8000800044c */
[----:B--2---:R-:W2:Y:S04]  /*22e30*/  LDL.LU R52, [R1+0x26ac] ;  /* 0x0026ac0001347983 */ /* 0x004ea80000300800 */
[----:B---3--:R-:W3:Y:S04]  /*22e40*/  LDL.LU R53, [R1+0x26c8] ;  /* 0x0026c80001357983 */ /* 0x008ee80000300800 */
        /* <DEDUP_REMOVED lines=41> */
[----:B------:R1:W-:Y:S04]  /*230e0*/  STS.U16 [R18+UR76+0x2280], R45 ;  /* 0x0022802d12007988 */ /* 0x0003e8000800044c */
[----:B0-----:R-:W4:Y:S04]  /*230f0*/  LDL.LU R43, [R1+0x2670] ;  /* 0x00267000012b7983 */ /* 0x001f280000300800 */
[----:B-1----:R-:W4:Y:S04]  /*23100*/  LDL.LU R44, [R1+0x2674] ;  /* 0x00267400012c7983 */ /* 0x002f280000300800 */
        /* <DEDUP_REMOVED lines=120> */
[----:B------:R-:W-:Y:S01]  /*23890*/  STS.U16 [R18+UR76+0x15680], R44 ;  /* 0x0156802c12007988 */ /* 0x000fe2000800044c */
[----:B------:R-:W-:Y:S01]  /*238a0*/  LOP3.LUT R0, R2, 0x70, RZ, 0x3c, !PT ;  /* 0x0000007002007812 */ /* 0x000fe200078e3cff */
[----:B0-----:R-:W0:Y:S02]  /*238b0*/  LDC R43, c[0x0][0x3b0] ;  /* 0x0000ec00ff2b7b82 */ /* 0x001e240000000800 */
        /* <DEDUP_REMOVED lines=30> */
[----:B-1----:R-:W2:Y:S04]  /*23aa0*/  LDL.LU R3, [R1+0x42f0] ;  /* 0x0042f00001037983 */ /* 0x002ea80000300800 */
        /* <DEDUP_REMOVED lines=18> */
[----:B------:R-:W-:Y:S04]  /*23bd0*/  STS.U16 [R18+UR76+0x7680], R81 ;  /* 0x0076805112007988 */ /* 0x000fe8000800044c */
[----:B------:R-:W-:Y:S04]  /*23be0*/  STS.U16 [R18+UR76+0x17680], R80 ;  /* 0x0176805012007988 */ /* 0x000fe8000800044c */
[----:B------:R-:W-:Y:S04]  /*23bf0*/  STS.U16 [R18+UR76+0x27680], R79 ;  /* 0x0276804f12007988 */ /* 0x000fe8000800044c */
[----:B------:R1:W-:Y:S04]  /*23c00*/  STS.U16 [R18+UR76+0x37680], R78 ;  /* 0x0376804e12007988 */ /* 0x0003e8000800044c */
[----:B------:R-:W-:Y:S04]  /*23c10*/  STS.U16 [R18+UR76+0x7a80], R33 ;  /* 0x007a802112007988 */ /* 0x000fe8000800044c */
[----:B------:R0:W-:Y:S01]  /*23c20*/  STS.U16 [R18+UR76+0x17a80], R32 ;  /* 0x017a802012007988 */ /* 0x0001e2000800044c */
[----:B-1----:R-:W1:Y:S03]  /*23c30*/  LDC R78, c[0x0][0x3b0] ;  /* 0x0000ec00ff4e7b82 */ /* 0x002e660000000800 */
[----:B------:R-:W-:Y:S04]  /*23c40*/  STS.U16 [R18+UR76+0x27a80], R31 ;  /* 0x027a801f12007988 */ /* 0x000fe8000800044c */
[----:B------:R0:W-:Y:S02]  /*23c50*/  STS.U16 [R18+UR76+0x37a80], R30 ;  /* 0x037a801e12007988 */ /* 0x0001e4000800044c */
[----:B0-----:R-:W0:Y:S02]  /*23c60*/  LDC R32, c[0x0][0x3b0] ;  /* 0x0000ec00ff207b82 */ /* 0x001e240000000800 */
[----:B------:R-:W-:Y:S04]  /*23c70*/  STS.U16 [R18+UR76+0x7e80], R12 ;  /* 0x007e800c12007988 */ /* 0x000fe8000800044c */
[----:B------:R-:W-:Y:S02]  /*23c80*/  STS.U16 [R18+UR76+0x17e80], R11 ;  /* 0x017e800b12007988 */ /* 0x000fe4000800044c */
[----:B------:R-:W0:Y:S02]  /*23c90*/  LDC R30, c[0x0][0x3b0] ;  /* 0x0000ec00ff1e7b82 */ /* 0x000e240000000800 */
[----:B------:R-:W-:Y:S04]  /*23ca0*/  STS.U16 [R18+UR76+0x27e80], R10 ;  /* 0x027e800a12007988 */ /* 0x000fe8000800044c */
[----:B------:R1:W-:Y:S02]  /*23cb0*/  STS.U16 [R18+UR76+0x37e80], R9 ;  /* 0x037e800912007988 */ /* 0x0003e4000800044c */
[----:B------:R-:W0:Y:S02]  /*23cc0*/  LDC R31, c[0x0][0x3b0] ;  /* 0x0000ec00ff1f7b82 */ /* 0x000e240000000800 */
[----:B------:R-:W-:Y:S04]  /*23cd0*/  STL [R1+0x22b8], R6 ;  /* 0x0022b80601007387 */ /* 0x000fe80000100800 */
[----:B------:R-:W2:Y:S02]  /*23ce0*/  LDL.LU R44, [R1+0x2a10] ;  /* 0x002a1000012c7983 */ /* 0x000ea40000300800 */
[----:B-1----:R-:W1:Y:S02]  /*23cf0*/  LDC R9, c[0x0][0x3ac] ;  /* 0x0000eb00ff097b82 */ /* 0x002e640000000800 */
[----:B------:R-:W2:Y:S04]  /*23d00*/  LDL.LU R45, [R1+0x2a0c] ;  /* 0x002a0c00012d7983 */ /* 0x000ea80000300800 */
[----:B------:R-:W2:Y:S02]  /*23d10*/  LDL.LU R46, [R1+0x27c8] ;  /* 0x0027c800012e7983 */ /* 0x000ea40000300800 */
[----:B------:R-:W0:Y:S02]  /*23d20*/  LDC R12, c[0x0][0x3b0] ;  /* 0x0000ec00ff0c7b82 */ /* 0x000e240000000800 */
        /* <DEDUP_REMOVED lines=9> */
[----:B------:R-:W2:Y:S06]  /*23dc0*/  LDL.LU R53, [R1+0x27cc] ;  /* 0x0027cc0001357983 */ /* 0x000eac0000300800 */
[----:B------:R-:W0:Y:S01]  /*23dd0*/  LDC R33, c[0x0][0x3b0] ;  /* 0x0000ec00ff217b82 */ /* 0x000e220000000800 */
[----:B---3--:R-:W-:Y:S04]  /*23de0*/  STS.U16 [R6+UR76+0x1300], R56 ;  /* 0x0013003806007988 */ /* 0x008fe8000800044c */
[----:B----4-:R-:W-:Y:S04]  /*23df0*/  STS.U16 [R6+UR76+0x11300], R57 ;  /* 0x0113003906007988 */ /* 0x010fe8000800044c */
        /* <DEDUP_REMOVED lines=15> */
[----:B--2---:R-:W2:Y:S04]  /*23ef0*/  LDL.LU R72, [R1+0x27e8] ;  /* 0x0027e80001487983 */ /* 0x004ea80000300800 */
        /* <DEDUP_REMOVED lines=30> */
[----:B--2---:R0:W-:Y:S04]  /*240e0*/  STS.U16 [R6+UR76+0x1f00], R72 ;  /* 0x001f004806007988 */ /* 0x0041e8000800044c */
        /* <DEDUP_REMOVED lines=8> */
[----:B0-----:R-:W2:Y:S04]  /*24170*/  LDL.LU R72, [R1+0x278c] ;  /* 0x00278c0001487983 */ /* 0x001ea80000300800 */
[----:B------:R-:W-:Y:S04]  /*24180*/  STS.U16 [R6+UR76+0x11700], R62 ;  /* 0x0117003e06007988 */ /* 0x000fe8000800044c */
        /* <DEDUP_REMOVED lines=40> */
[----:B0-----:R-:W2:Y:S04]  /*24410*/  LDL.LU R72, [R1+0x2720] ;  /* 0x0027200001487983 */ /* 0x001ea80000300800 */
        /* <DEDUP_REMOVED lines=11> */
[----:B0-----:R-:W3:Y:S04]  /*244d0*/  LDL.LU R73, [R1+0x271c] ;  /* 0x00271c0001497983 */ /* 0x001ee80000300800 */
        /* <DEDUP_REMOVED lines=47> */
[----:B0-----:R-:W2:Y:S04]  /*247d0*/  LDL.LU R72, [R1+0x158] ;  /* 0x0001580001487983 */ /* 0x001ea80000300800 */
[----:B---3--:R0:W-:Y:S04]  /*247e0*/  STS.U16 [R6+UR76+0x34f00], R73 ;  /* 0x034f004906007988 */ /* 0x0081e8000800044c */
[----:B0-----:R-:W3:Y:S04]  /*247f0*/  LDL.LU R73, [R1+0x154] ;  /* 0x0001540001497983 */ /* 0x001ee80000300800 */
[----:B----4-:R0:W-:Y:S04]  /*24800*/  STS.U16 [R6+UR76+0x5300], R44 ;  /* 0x0053002c06007988 */ /* 0x0101e8000800044c */
[----:B------:R1:W-:Y:S04]  /*24810*/  STS.U16 [R6+UR76+0x15300], R45 ;  /* 0x0153002d06007988 */ /* 0x0003e8000800044c */
[----:B------:R4:W-:Y:S01]  /*24820*/  STS.U16 [R6+UR76+0x25300], R46 ;  /* 0x0253002e06007988 */ /* 0x0009e2000800044c */
[----:B0-----:R-:W0:Y:S03]  /*24830*/  LDC R44, c[0x0][0x3b0] ;  /* 0x0000ec00ff2c7b82 */ /* 0x001e260000000800 */
[----:B------:R4:W-:Y:S04]  /*24840*/  STS.U16 [R6+UR76+0x35300], R47 ;  /* 0x0353002f06007988 */ /* 0x0009e8000800044c */
[----:B------:R4:W-:Y:S01]  /*24850*/  STS.U16 [R6+UR76+0x5700], R48 ;  /* 0x0057003006007988 */ /* 0x0009e2000800044c */
[----:B-1----:R-:W1:Y:S03]  /*24860*/  LDC R45, c[0x0][0x3b0] ;  /* 0x0000ec00ff2d7b82 */ /* 0x002e660000000800 */
[----:B------:R-:W-:Y:S04]  /*24870*/  STS.U16 [R6+UR76+0x15700], R49 ;  /* 0x0157003106007988 */ /* 0x000fe8000800044c */
[----:B------:R-:W-:Y:S01]  /*24880*/  STS.U16 [R6+UR76+0x25700], R50 ;  /* 0x0257003206007988 */ /* 0x000fe2000800044c */
[----:B----4-:R-:W4:Y:S03]  /*24890*/  LDC R46, c[0x0][0x3b0] ;  /* 0x0000ec00ff2e7b82 */ /* 0x010f260000000800 */
[----:B------:R-:W-:Y:S04]  /*248a0*/  STS.U16 [R6+UR76+0x35700], R51 ;  /* 0x0357003306007988 */ /* 0x000fe8000800044c */
[----:B------:R-:W-:Y:S01]  /*248b0*/  STS.U16 [R6+UR76+0x5b00], R52 ;  /* 0x005b003406007988 */ /* 0x000fe2000800044c */
[----:B------:R-:W0:Y:S03]  /*248c0*/  LDC R47, c[0x0][0x3b0] ;  /* 0x0000ec00ff2f7b82 */ /* 0x000e260000000800 */
[----:B------:R-:W-:Y:S04]  /*248d0*/  STS.U16 [R6+UR76+0x15b00], R53 ;  /* 0x015b003506007988 */ /* 0x000fe8000800044c */
[----:B------:R-:W-:Y:S01]  /*248e0*/  STS.U16 [R6+UR76+0x25b00], R54 ;  /* 0x025b003606007988 */ /* 0x000fe2000800044c */
[----:B------:R-:W0:Y:S03]  /*248f0*/  LDC R48, c[0x0][0x3b0] ;  /* 0x0000ec00ff307b82 */ /* 0x000e260000000800 */
[----:B------:R1:W-:Y:S04]  /*24900*/  STS.U16 [R6+UR76+0x35b00], R13 ;  /* 0x035b000d06007988 */ /* 0x0003e8000800044c */
[----:B------:R-:W-:Y:S04]  /*24910*/  STS.U16 [R6+UR76+0x5f00], R55 ;  /* 0x005f003706007988 */ /* 0x000fe8000800044c */
[----:B------:R-:W-:Y:S01]  /*24920*/  STS.U16 [R6+UR76+0x15f00], R56 ;  /* 0x015f003806007988 */ /* 0x000fe2000800044c */
[----:B-1----:R-:W1:Y:S03]  /*24930*/  LDC R13, c[0x0][0x3b0] ;  /* 0x0000ec00ff0d7b82 */ /* 0x002e660000000800 */
        /* <DEDUP_REMOVED lines=17> */
[----:B------:R2:W-:Y:S04]  /*24a50*/  STS.U16 [R6+UR76+0x36f00], R3 ;  /* 0x036f000306007988 */ /* 0x0005e8000800044c */
[----:B------:R3:W-:Y:S04]  /*24a60*/  STS.U16 [R6+UR76+0x7300], R4 ;  /* 0x0073000406007988 */ /* 0x0007e8000800044c */
[----:B------:R0:W-:Y:S04]  /*24a70*/  STS.U16 [R6+UR76+0x17300], R90 ;  /* 0x0173005a06007988 */ /* 0x0001e8000800044c */
[----:B--2---:R-:W2:Y:S04]  /*24a80*/  LDL.LU R3, [R1+0x42ec] ;  /* 0x0042ec0001037983 */ /* 0x004ea80000300800 */
[----:B---3--:R-:W3:Y:S04]  /*24a90*/  LDL.LU R4, [R1+0x42e8] ;  /* 0x0042e80001047983 */ /* 0x008ee80000300800 */
[----:B0-----:R-:W2:Y:S04]  /*24aa0*/  LDL.LU R90, [R1+0x42e4] ;  /* 0x0042e400015a7983 */ /* 0x001ea80000300800 */
[----:B------:R0:W-:Y:S04]  /*24ab0*/  STS.U16 [R6+UR76+0x27300], R93 ;  /* 0x0273005d06007988 */ /* 0x0001e8000800044c */
[----:B------:R1:W-:Y:S04]  /*24ac0*/  STS.U16 [R6+UR76+0x37300], R91 ;  /* 0x0373005b06007988 */ /* 0x0003e8000800044c */
[----:B0-----:R-:W2:Y:S04]  /*24ad0*/  LDL.LU R93, [R1+0x42e0] ;  /* 0x0042e000015d7983 */ /* 0x001ea80000300800 */
[----:B------:R-:W2:Y:S04]  /*24ae0*/  LDL.LU R59, [R1+0x2944] ;  /* 0x00294400013b7983 */ /* 0x000ea80000300800 */
[----:B------:R-:W2:Y:S04]  /*24af0*/  LDL.LU R60, [R1+0x2940] ;  /* 0x00294000013c7983 */ /* 0x000ea80000300800 */
[----:B------:R-:W2:Y:S04]  /*24b00*/  LDL.LU R61, [R1+0x293c] ;  /* 0x00293c00013d7983 */ /* 0x000ea80000300800 */
[----:B------:R-:W2:Y:S04]  /*24b10*/  LDL.LU R69, [R1+0x2938] ;  /* 0x0029380001457983 */ /* 0x000ea80000300800 */
[----:B-1----:R-:W3:Y:S04]  /*24b20*/  LDL.LU R91, [R1+0x42dc] ;  /* 0x0042dc00015b7983 */ /* 0x002ee80000300800 */
[----:B------:R-:W3:Y:S04]  /*24b30*/  LDL.LU R62, [R1+0x2954] ;  /* 0x00295400013e7983 */ /* 0x000ee80000300800 */
[----:B------:R-:W3:Y:S04]  /*24b40*/  LDL.LU R63, [R1+0x2950] ;  /* 0x00295000013f7983 */ /* 0x000ee80000300800 */
[----:B------:R-:W3:Y:S04]  /*24b50*/  LDL.LU R64, [R1+0x294c] ;  /* 0x00294c0001407983 */ /* 0x000ee80000300800 */
[----:B------:R-:W3:Y:S04]  /*24b60*/  LDL.LU R65, [R1+0x2948] ;  /* 0x0029480001417983 */ /* 0x000ee80000300800 */
[----:B------:R-:W3:Y:S04]  /*24b70*/  LDL.LU R66, [R1+0x2964] ;  /* 0x0029640001427983 */ /* 0x000ee80000300800 */
[----:B------:R-:W3:Y:S04]  /*24b80*/  LDL.LU R70, [R1+0x2960] ;  /* 0x0029600001467983 */ /* 0x000ee80000300800 */
[----:B------:R-:W4:Y:S04]  /*24b90*/  LDL.LU R71, [R1+0x295c] ;  /* 0x00295c0001477983 */ /* 0x000f280000300800 */
[----:B------:R-:W4:Y:S04]  /*24ba0*/  LDL.LU R72, [R1+0x2958] ;  /* 0x0029580001487983 */ /* 0x000f280000300800 */
[----:B------:R-:W4:Y:S04]  /*24bb0*/  LDL.LU R67, [R1+0x29a8] ;  /* 0x0029a80001437983 */ /* 0x000f280000300800 */
[----:B------:R-:W4:Y:S04]  /*24bc0*/  LDL.LU R73, [R1+0x29a4] ;  /* 0x0029a40001497983 */ /* 0x000f280000300800 */
[----:B------:R-:W-:Y:S04]  /*24bd0*/  STS.U16 [R6+UR76+0x7700], R77 ;  /* 0x0077004d06007988 */ /* 0x000fe8000800044c */
[----:B------:R-:W-:Y:S04]  /*24be0*/  STS.U16 [R6+UR76+0x17700], R76 ;  /* 0x0177004c06007988 */ /* 0x000fe8000800044c */
[----:B------:R-:W-:Y:S04]  /*24bf0*/  STS.U16 [R6+UR76+0x27700], R75 ;  /* 0x0277004b06007988 */ /* 0x000fe8000800044c */
[----:B------:R0:W-:Y:S04]  /*24c00*/  STS.U16 [R6+UR76+0x37700], R74 ;  /* 0x0377004a06007988 */ /* 0x0001e8000800044c */
[----:B------:R-:W-:Y:S04]  /*24c10*/  STS.U16 [R6+UR76+0x7b00], R37 ;  /* 0x007b002506007988 */ /* 0x000fe8000800044c */
[----:B------:R1:W-:Y:S01]  /*24c20*/  STS.U16 [R6+UR76+0x17b00], R36 ;  /* 0x017b002406007988 */ /* 0x0003e2000800044c */
[----:B0-----:R-:W0:Y:S03]  /*24c30*/  LDC R74, c[0x0][0x3b0] ;  /* 0x0000ec00ff4a7b82 */ /* 0x001e260000000800 */
[----:B------:R-:W-:Y:S04]  /*24c40*/  STS.U16 [R6+UR76+0x27b00], R35 ;  /* 0x027b002306007988 */ /* 0x000fe8000800044c */
[----:B------:R1:W-:Y:S02]  /*24c50*/  STS.U16 [R6+UR76+0x37b00], R34 ;  /* 0x037b002206007988 */ /* 0x0003e4000800044c */
[----:B-1----:R-:W1:Y:S02]  /*24c60*/  LDC R36, c[0x0][0x3b0] ;  /* 0x0000ec00ff247b82 */ /* 0x002e640000000800 */
[----:B------:R-:W-:Y:S04]  /*24c70*/  STS.U16 [R6+UR76+0x7f00], R17 ;  /* 0x007f001106007988 */ /* 0x000fe8000800044c */
[----:B------:R0:W-:Y:S02]  /*24c80*/  STS.U16 [R6+UR76+0x17f00], R16 ;  /* 0x017f001006007988 */ /* 0x0001e4000800044c */
[----:B------:R-:W1:Y:S02]  /*24c90*/  LDC R34, c[0x0][0x3b0] ;  /* 0x0000ec00ff227b82 */ /* 0x000e640000000800 */
[----:B------:R-:W4:Y:S04]  /*24ca0*/  LDL.LU R68, [R1+0x29a0] ;  /* 0x0029a00001447983 */ /* 0x000f280000300800 */
[----:B------:R0:W-:Y:S02]  /*24cb0*/  STS.U16 [R6+UR76+0x27f00], R15 ;  /* 0x027f000f06007988 */ /* 0x0001e4000800044c */
[----:B0-----:R-:W0:Y:S02]  /*24cc0*/  LDC R16, c[0x0][0x3b0] ;  /* 0x0000ec00ff107b82 */ /* 0x001e240000000800 */
[----:B------:R-:W-:Y:S04]  /*24cd0*/  STL [R1+0x3f88], R2 ;  /* 0x003f880201007387 */ /* 0x000fe80000100800 */
[----:B------:R1:W-:Y:S02]  /*24ce0*/  STS.U16 [R6+UR76+0x37f00], R14 ;  /* 0x037f000e06007988 */ /* 0x0003e4000800044c */
[----:B------:R-:W0:Y:S02]  /*24cf0*/  LDC R15, c[0x0][0x3b0] ;  /* 0x0000ec00ff0f7b82 */ /* 0x000e240000000800 */
[----:B------:R1:W-:Y:S06]  /*24d00*/  STL [R1+0x42c8], R2 ;  /* 0x0042c80201007387 */ /* 0x0003ec0000100800 */
[----:B-1----:R-:W1:Y:S08]  /*24d10*/  LDC R14, c[0x0][0x3b0] ;  /* 0x0000ec00ff0e7b82 */ /* 0x002e700000000800 */
[----:B------:R-:W0:Y:S08]  /*24d20*/  LDC R17, c[0x0][0x3b0] ;  /* 0x0000ec00ff117b82 */ /* 0x000e300000000800 */
[----:B------:R-:W0:Y:S08]  /*24d30*/  LDC R2, c[0x0][0x3ac] ;  /* 0x0000eb00ff027b82 */ /* 0x000e300000000800 */
[----:B------:R-:W0:Y:S08]  /*24d40*/  LDC.64 R6, c[0x0][0x388] ;  /* 0x0000e200ff067b82 */ /* 0x000e300000000a00 */
[----:B------:R-:W0:Y:S08]  /*24d50*/  LDC R35, c[0x0][0x3b0] ;  /* 0x0000ec00ff237b82 */ /* 0x000e300000000800 */
[----:B------:R-:W0:Y:S01]  /*24d60*/  LDC R37, c[0x0][0x3b0] ;  /* 0x0000ec00ff257b82 */ /* 0x000e220000000800 */
[----:B--2---:R2:W-:Y:S04]  /*24d70*/  STS.U16 [R0+UR76+0x31380], R69 ;  /* 0x0313804500007988 */ /* 0x0045e8000800044c */
[----:B--2---:R-:W2:Y:S04]  /*24d80*/  LDL.LU R69, [R1+0x299c] ;  /* 0x00299c0001457983 */ /* 0x004ea80000300800 */
[----:B------:R-:W2:Y:S04]  /*24d90*/  LDL.LU R49, [R1+0x2a28] ;  /* 0x002a280001317983 */ /* 0x000ea80000300800 */
[----:B------:R-:W2:Y:S04]  /*24da0*/  LDL.LU R50, [R1+0x2a24] ;  /* 0x002a240001327983 */ /* 0x000ea80000300800 */
[----:B---3--:R3:W-:Y:S04]  /*24db0*/  STS.U16 [R0+UR76+0x10b80], R70 ;  /* 0x010b804600007988 */ /* 0x0087e8000800044c */
[----:B---3--:R-:W3:Y:S04]  /*24dc0*/  LDL.LU R70, [R1+0x2a20] ;  /* 0x002a200001467983 */ /* 0x008ee80000300800 */
[----:B------:R-:W3:Y:S04]  /*24dd0*/  LDL.LU R51, [R1+0x2a1c] ;  /* 0x002a1c0001337983 */ /* 0x000ee80000300800 */
[----:B------:R-:W3:Y:S04]  /*24de0*/  LDL.LU R52, [R1+0x28f4] ;  /* 0x0028f40001347983 */ /* 0x000ee80000300800 */
[----:B----4-:R4:W-:Y:S04]  /*24df0*/  STS.U16 [R0+UR76+0x20b80], R71 ;  /* 0x020b804700007988 */ /* 0x0109e8000800044c */
[----:B------:R-:W3:Y:S04]  /*24e00*/  LDL.LU R53, [R1+0x28f0] ;  /* 0x0028f00001357983 */ /* 0x000ee80000300800 */
[----:B------:R0:W-:Y:S04]  /*24e10*/  STS.U16 [R0+UR76+0xb80], R66 ;  /* 0x000b804200007988 */ /* 0x0001e8000800044c */
[----:B----4-:R-:W4:Y:S04]  /*24e20*/  LDL.LU R71, [R1+0x28ec] ;  /* 0x0028ec0001477983 */ /* 0x010f280000300800 */
[----:B------:R1:W-:Y:S04]  /*24e30*/  STS.U16 [R0+UR76+0x30b80], R72 ;  /* 0x030b804800007988 */ /* 0x0003e8000800044c */
[----:B0-----:R-:W4:Y:S04]  /*24e40*/  LDL.LU R66, [R1+0x28e8] ;  /* 0x0028e80001427983 */ /* 0x001f280000300800 */
[----:B-1----:R-:W4:Y:S04]  /*24e50*/  LDL.LU R72, [R1+0x2904] ;  /* 0x0029040001487983 */ /* 0x002f280000300800 */
[----:B------:R-:W4:Y:S04]  /*24e60*/  LDL.LU R54, [R1+0x2900] ;  /* 0x0029000001367983 */ /* 0x000f280000300800 */
[----:B------:R-:W4:Y:S04]  /*24e70*/  LDL.LU R55, [R1+0x28fc] ;  /* 0x0028fc0001377983 */ /* 0x000f280000300800 */
[----:B------:R0:W-:Y:S04]  /*24e80*/  STS.U16 [R0+UR76+0x10780], R73 ;  /* 0x0107804900007988 */ /* 0x0001e8000800044c */
[----:B------:R-:W4:Y:S04]  /*24e90*/  LDL.LU R56, [R1+0x28f8] ;  /* 0x0028f80001387983 */ /* 0x000f280000300800 */
[----:B0-----:R-:W4:Y:S04]  /*24ea0*/  LDL.LU R73, [R1+0x2914] ;  /* 0x0029140001497983 */ /* 0x001f280000300800 */
        /* <DEDUP_REMOVED lines=21> */
[----:B0-----:R-:W2:Y:S04]  /*25000*/  LDL.LU R69, [R1+0x2898] ;  /* 0x0028980001457983 */ /* 0x001ea80000300800 */
[----:B---3--:R0:W-:Y:S04]  /*25010*/  STS.U16 [R0+UR76+0x20380], R70 ;  /* 0x0203804600007988 */ /* 0x0081e8000800044c */
[----:B0-----:R-:W3:Y:S04]  /*25020*/  LDL.LU R70, [R1+0x289c] ;  /* 0x00289c0001467983 */ /* 0x001ee80000300800 */
[----:B----4-:R0:W-:Y:S04]  /*25030*/  STS.U16 [R0+UR76+0x22780], R71 ;  /* 0x0227804700007988 */ /* 0x0101e8000800044c */
[----:B------:R1:W-:Y:S04]  /*25040*/  STS.U16 [R0+UR76+0x32780], R66 ;  /* 0x0327804200007988 */ /* 0x0003e8000800044c */
[----:B0-----:R-:W4:Y:S04]  /*25050*/  LDL.LU R71, [R1+0x28a0] ;  /* 0x0028a00001477983 */ /* 0x001f280000300800 */
[----:B------:R0:W-:Y:S04]  /*25060*/  STS.U16 [R0+UR76+0x2380], R72 ;  /* 0x0023804800007988 */ /* 0x0001e8000800044c */
[----:B-1----:R-:W4:Y:S04]  /*25070*/  LDL.LU R66, [R1+0x28a4] ;  /* 0x0028a40001427983 */ /* 0x002f280000300800 */
[----:B0-----:R-:W4:Y:S04]  /*25080*/  LDL.LU R72, [R1+0x28a8] ;  /* 0x0028a80001487983 */ /* 0x001f280000300800 */
[----:B------:R0:W-:Y:S04]  /*25090*/  STS.U16 [R0+UR76+0x1f80], R73 ;  /* 0x001f804900007988 */ /* 0x0001e8000800044c */
[----:B0-----:R-:W4:Y:S04]  /*250a0*/  LDL.LU R73, [R1+0x28ac] ;  /* 0x0028ac0001497983 */ /* 0x001f280000300800 */
[----:B------:R-:W-:Y:S04]  /*250b0*/  STS.U16 [R0+UR76+0x380], R49 ;  /* 0x0003803100007988 */ /* 0x000fe8000800044c */
[----:B------:R-:W-:Y:S04]  /*250c0*/  STS.U16 [R0+UR76+0x10380], R50 ;  /* 0x0103803200007988 */ /* 0x000fe8000800044c */
[----:B------:R-:W-:Y:S04]  /*250d0*/  STS.U16 [R0+UR76+0x30380], R51 ;  /* 0x0303803300007988 */ /* 0x000fe8000800044c */
[----:B------:R-:W-:Y:S04]  /*250e0*/  STS.U16 [R0+UR76+0x2780], R52 ;  /* 0x0027803400007988 */ /* 0x000fe8000800044c */
[----:B------:R-:W-:Y:S04]  /*250f0*/  STS.U16 [R0+UR76+0x12780], R53 ;  /* 0x0127803500007988 */ /* 0x000fe8000800044c */
[----:B------:R0:W-:Y:S04]  /*25100*/  STS.U16 [R0+UR76+0x21b80], R67 ;  /* 0x021b804300007988 */ /* 0x0001e8000800044c */
[----:B0-----:R-:W4:Y:S04]  /*25110*/  LDL.LU R67, [R1+0x28b0] ;  /* 0x0028b00001437983 */ /* 0x001f280000300800 */
[----:B------:R-:W4:Y:S04]  /*25120*/  LDL.LU R49, [R1+0x28b4] ;  /* 0x0028b40001317983 */ /* 0x000f280000300800 */
[----:B------:R-:W4:Y:S04]  /*25130*/  LDL.LU R50, [R1+0x28b8] ;  /* 0x0028b80001327983 */ /* 0x000f280000300800 */
[----:B------:R0:W-:Y:S04]  /*25140*/  STS.U16 [R0+UR76+0x31780], R68 ;  /* 0x0317804400007988 */ /* 0x0001e8000800044c */
[----:B0-----:R-:W4:Y:S04]  /*25150*/  LDL.LU R68, [R1+0x28bc] ;  /* 0x0028bc0001447983 */ /* 0x001f280000300800 */
[----:B------:R-:W4:Y:S04]  /*25160*/  LDL.LU R51, [R1+0x28c0] ;  /* 0x0028c00001337983 */ /* 0x000f280000300800 */
[----:B------:R-:W4:Y:S04]  /*25170*/  LDL.LU R52, [R1+0x28c4] ;  /* 0x0028c40001347983 */ /* 0x000f280000300800 */
[----:B------:R-:W4:Y:S04]  /*25180*/  LDL.LU R53, [R1+0x28c8] ;  /* 0x0028c80001357983 */ /* 0x000f280000300800 */
        /* <DEDUP_REMOVED lines=9> */
[----:B0-----:R-:W2:Y:S04]  /*25220*/  LDL.LU R69, [R1+0x28cc] ;  /* 0x0028cc0001457983 */ /* 0x001ea80000300800 */
[----:B---3--:R0:W-:Y:S04]  /*25230*/  STS.U16 [R0+UR76+0x23b80], R70 ;  /* 0x023b804600007988 */ /* 0x0081e8000800044c */
[----:B0-----:R-:W3:Y:S04]  /*25240*/  LDL.LU R70, [R1+0x28d0] ;  /* 0x0028d00001467983 */ /* 0x001ee80000300800 */
[----:B----4-:R0:W-:Y:S04]  /*25250*/  STS.U16 [R0+UR76+0x13b80], R71 ;  /* 0x013b804700007988 */ /* 0x0101e8000800044c */
[----:B0-----:R-:W4:Y:S04]  /*25260*/  LDL.LU R71, [R1+0x28d4] ;  /* 0x0028d40001477983 */ /* 0x001f280000300800 */
[----:B------:R-:W4:Y:S04]  /*25270*/  LDL.LU R54, [R1+0x28e4] ;  /* 0x0028e40001367983 */ /* 0x000f280000300800 */
        /* <DEDUP_REMOVED lines=8> */
[----:B------:R0:W-:Y:S04]  /*25300*/  STS.U16 [R0+UR76+0x23780], R73 ;  /* 0x0237804900007988 */ /* 0x0001e8000800044c */
[----:B------:R-:W4:Y:S04]  /*25310*/  LDL.LU R61, [R1+0x2884] ;  /* 0x00288400013d7983 */ /* 0x000f280000300800 */
        /* <DEDUP_REMOVED lines=12> */
[----:B0-----:R-:W4:Y:S04]  /*253e0*/  LDL.LU R67, [R1+0x2868] ;  /* 0x0028680001437983 */ /* 0x001f280000300800 */
[----:B------:R0:W-:Y:S04]  /*253f0*/  STS.U16 [R0+UR76+0x23380], R68 ;  /* 0x0233804400007988 */ /* 0x0001e8000800044c */
[----:B0-----:R-:W4:Y:S04]  /*25400*/  LDL.LU R68, [R1+0x2864] ;  /* 0x0028640001447983 */ /* 0x001f280000300800 */
[----:B--2---:R0:W-:Y:S04]  /*25410*/  STS.U16 [R0+UR76+0x22f80], R69 ;  /* 0x022f804500007988 */ /* 0x0041e8000800044c */
[----:B0-----:R-:W2:Y:S04]  /*25420*/  LDL.LU R69, [R1+0x2860] ;  /* 0x0028600001457983 */ /* 0x001ea80000300800 */
[----:B---3--:R0:W-:Y:S04]  /*25430*/  STS.U16 [R0+UR76+0x12f80], R70 ;  /* 0x012f804600007988 */ /* 0x0081e8000800044c */
[----:B0-----:R-:W3:Y:S04]  /*25440*/  LDL.LU R70, [R1+0x285c] ;  /* 0x00285c0001467983 */ /* 0x001ee80000300800 */
[----:B----4-:R0:W-:Y:S04]  /*25450*/  STS.U16 [R0+UR76+0x2f80], R71 ;  /* 0x002f804700007988 */ /* 0x0101e8000800044c */
[----:B0-----:R-:W4:Y:S04]  /*25460*/  LDL.LU R71, [R1+0x2858] ;  /* 0x0028580001477983 */ /* 0x001f280000300800 */
[----:B------:R0:W-:Y:S04]  /*25470*/  STS.U16 [R0+UR76+0x32b80], R72 ;  /* 0x032b804800007988 */ /* 0x0001e8000800044c */
[----:B0-----:R-:W4:Y:S04]  /*25480*/  LDL.LU R72, [R1+0x2854] ;  /* 0x0028540001487983 */ /* 0x001f280000300800 */
[----:B------:R0:W-:Y:S04]  /*25490*/  STS.U16 [R0+UR76+0x14380], R73 ;  /* 0x0143804900007988 */ /* 0x0001e8000800044c */
        /* <DEDUP_REMOVED lines=39> */
[----:B---3--:R0:W-:Y:S04]  /*25710*/  STS.U16 [R0+UR76+0x24b80], R70 ;  /* 0x024b804600007988 */ /* 0x0081e8000800044c */
[----:B0-----:R-:W3:Y:S04]  /*25720*/  LDL.LU R70, [R1+0x1d0] ;  /* 0x0001d00001467983 */ /* 0x001ee80000300800 */
[----:B------:R-:W3:Y:S04]  /*25730*/  LDL.LU R67, [R1+0x1cc] ;  /* 0x0001cc0001437983 */ /* 0x000ee80000300800 */
[----:B--2---:R0:W-:Y:S04]  /*25740*/  STS.U16 [R0+UR76+0x14b80], R69 ;  /* 0x014b804500007988 */ /* 0x0041e8000800044c */
[----:B------:R-:W2:Y:S04]  /*25750*/  LDL.LU R68, [R1+0x1c8] ;  /* 0x0001c80001447983 */ /* 0x000ea80000300800 */
[----:B----4-:R1:W-:Y:S04]  /*25760*/  STS.U16 [R0+UR76+0x34b80], R71 ;  /* 0x034b804700007988 */ /* 0x0103e8000800044c */
[----:B0-----:R-:W4:Y:S04]  /*25770*/  LDL.LU R69, [R1+0x1c4] ;  /* 0x0001c40001457983 */ /* 0x001f280000300800 */
[----:B-1----:R-:W4:Y:S04]  /*25780*/  LDL.LU R71, [R1+0x1c0] ;  /* 0x0001c00001477983 */ /* 0x002f280000300800 */
[----:B------:R0:W-:Y:S04]  /*25790*/  STS.U16 [R0+UR76+0x4f80], R72 ;  /* 0x004f804800007988 */ /* 0x0001e8000800044c */
[----:B0-----:R-:W4:Y:S04]  /*257a0*/  LDL.LU R72, [R1+0x1bc] ;  /* 0x0001bc0001487983 */ /* 0x001f280000300800 */
[----:B------:R0:W-:Y:S04]  /*257b0*/  STS.U16 [R0+UR76+0x14f80], R73 ;  /* 0x014f804900007988 */ /* 0x0001e8000800044c */
[----:B0-----:R-:W4:Y:S04]  /*257c0*/  LDL.LU R73, [R1+0x1b8] ;  /* 0x0001b80001497983 */ /* 0x001f280000300800 */
[----:B------:R0:W-:Y:S04]  /*257d0*/  STS.U16 [R0+UR76+0x36780], R91 ;  /* 0x0367805b00007988 */ /* 0x0001e8000800044c */
        /* <DEDUP_REMOVED lines=31> */
[----:B------:R-:W-:Y:S04]  /*259d0*/  STS.U16 [R0+UR76+0x36b80], R3 ;  /* 0x036b800300007988 */ /* 0x000fe8000800044c */
[----:B------:R-:W-:Y:S04]  /*259e0*/  STS.U16 [R0+UR76+0x26b80], R4 ;  /* 0x026b800400007988 */ /* 0x000fe8000800044c */
[----:B---3--:R0:W-:Y:S02]  /*259f0*/  STS.U16 [R0+UR76+0x6380], R70 ;  /* 0x0063804600007988 */ /* 0x0081e4000800044c */
[----:B0-----:R-:W0:Y:S02]  /*25a00*/  S2R R70, SR_TID.X ;  /* 0x0000000000467919 */ /* 0x001e240000002100 */
[----:B------:R1:W-:Y:S04]  /*25a10*/  STS.U16 [R0+UR76+0x16380], R67 ;  /* 0x0163804300007988 */ /* 0x0003e8000800044c */
[----:B--2---:R2:W-:Y:S04]  /*25a20*/  STS.U16 [R0+UR76+0x26380], R68 ;  /* 0x0263804400007988 */ /* 0x0045e8000800044c */
[----:B----4-:R3:W-:Y:S04]  /*25a30*/  STS.U16 [R0+UR76+0x36380], R69 ;  /* 0x0363804500007988 */ /* 0x0107e8000800044c */
[----:B-1----:R-:W4:Y:S04]  /*25a40*/  LDL.LU R67, [R1+0x2aa4] ;  /* 0x002aa40001437983 */ /* 0x002f280000300800 */
[----:B--2---:R-:W2:Y:S04]  /*25a50*/  LDL.LU R68, [R1+0x2aa8] ;  /* 0x002aa80001447983 */ /* 0x004ea80000300800 */
[----:B---3--:R-:W3:Y:S01]  /*25a60*/  LDL.LU R69, [R1+0x2aac] ;  /* 0x002aac0001457983 */ /* 0x008ee20000300800 */
[----:B0-----:R-:W-:-:S03]  /*25a70*/  LOP3.LUT R70, R70, 0x7f, RZ, 0xc0, !PT ;  /* 0x0000007f46467812 */ /* 0x001fc600078ec0ff */
[----:B------:R0:W-:Y:S02]  /*25a80*/  STS.U16 [R0+UR76+0x6780], R71 ;  /* 0x0067804700007988 */ /* 0x0001e4000800044c */
[----:B------:R-:W-:Y:S02]  /*25a90*/  IMAD R9, R70, R9, RZ ;  /* 0x0000000946097224 */ /* 0x000fe400078e02ff */
[----:B------:R1:W-:Y:S04]  /*25aa0*/  STS.U16 [R0+UR76+0x16780], R72 ;  /* 0x0167804800007988 */ /* 0x0003e8000800044c */
[----:B------:R-:W2:Y:S04]  /*25ab0*/  LDL.LU R70, [R1+0x2ab0] ;  /* 0x002ab00001467983 */ /* 0x000ea80000300800 */
[----:B0-----:R-:W2:Y:S04]  /*25ac0*/  LDL.LU R71, [R1+0x2ab4] ;  /* 0x002ab40001477983 */ /* 0x001ea80000300800 */
[----:B-1----:R-:W4:Y:S04]  /*25ad0*/  LDL.LU R72, [R1+0x2ab8] ;  /* 0x002ab80001487983 */ /* 0x002f280000300800 */
[----:B------:R0:W-:Y:S04]  /*25ae0*/  STS.U16 [R0+UR76+0x26780], R73 ;  /* 0x0267804900007988 */ /* 0x0001e8000800044c */
[----:B0-----:R-:W4:Y:S04]  /*25af0*/  LDL.LU R73, [R1+0x2abc] ;  /* 0x002abc0001497983 */ /* 0x001f280000300800 */
[----:B------:R-:W4:Y:S04]  /*25b00*/  LDL.LU R3, [R1+0x2ac0] ;  /* 0x002ac00001037983 */ /* 0x000f280000300800 */
[----:B------:R-:W4:Y:S04]  /*25b10*/  LDL.LU R4, [R1+0x2ac4] ;  /* 0x002ac40001047983 */ /* 0x000f280000300800 */
[----:B------:R0:W-:Y:S04]  /*25b20*/  STS.U16 [R0+UR76+0x16b80], R90 ;  /* 0x016b805a00007988 */ /* 0x0001e8000800044c */
[----:B0-----:R-:W4:Y:S04]  /*25b30*/  LDL.LU R90, [R1+0x2ac8] ;  /* 0x002ac800015a7983 */ /* 0x001f280000300800 */
[----:B------:R-:W-:Y:S04]  /*25b40*/  STL [R1+0x40e4], R0 ;  /* 0x0040e40001007387 */ /* 0x000fe80000100800 */
[----:B------:R-:W-:Y:S04]  /*25b50*/  STL [R1+0x42cc], R0 ;  /* 0x0042cc0001007387 */ /* 0x000fe80000100800 */
[----:B------:R-:W-:Y:S04]  /*25b60*/  STL [R1+0x3f8c], R91 ;  /* 0x003f8c5b01007387 */ /* 0x000fe80000100800 */
[----:B------:R-:W-:Y:S01]  /*25b70*/  STL [R1+0x42d0], R91 ;  /* 0x0042d05b01007387 */ /* 0x000fe20000100800 */
[----:B---3--:R-:W-:-:S03]  /*25b80*/  IMAD R25, R69, R25, RZ ;  /* 0x0000001945197224 */ /* 0x008fc600078e02ff */
[----:B------:R-:W3:Y:S01]  /*25b90*/  LDL.LU R69, [R1+0x2acc] ;  /* 0x002acc0001457983 */ /* 0x000ee20000300800 */
[----:B--2---:R-:W-:-:S03]  /*25ba0*/  IMAD R27, R71, R27, RZ ;  /* 0x0000001b471b7224 */ /* 0x004fc600078e02ff */
[----:B------:R-:W2:Y:S01]  /*25bb0*/  LDL.LU R71, [R1+0x2ad0] ;  /* 0x002ad00001477983 */ /* 0x000ea20000300800 */
[----:B----4-:R-:W-:-:S03]  /*25bc0*/  IMAD R28, R72, R28, RZ ;  /* 0x0000001c481c7224 */ /* 0x010fc600078e02ff */
[----:B------:R-:W4:Y:S01]  /*25bd0*/  LDL.LU R72, [R1+0x2ad4] ;  /* 0x002ad40001487983 */ /* 0x000f220000300800 */
[----:B------:R-:W-:-:S03]  /*25be0*/  IMAD R29, R73, R29, RZ ;  /* 0x0000001d491d7224 */ /* 0x000fc600078e02ff */
[----:B------:R-:W2:Y:S01]  /*25bf0*/  LDL.LU R73, [R1+0x2ad8] ;  /* 0x002ad80001497983 */ /* 0x000ea20000300800 */
[----:B------:R-:W-:-:S03]  /*25c00*/  IMAD R30, R3, R30, RZ ;  /* 0x0000001e031e7224 */ /* 0x000fc600078e02ff */
[----:B------:R-:W2:Y:S01]  /*25c10*/  LDL.LU R3, [R1+0x2adc] ;  /* 0x002adc0001037983 */ /* 0x000ea20000300800 */
[----:B------:R-:W-:-:S03]  /*25c20*/  IMAD R31, R4, R31, RZ ;  /* 0x0000001f041f7224 */ /* 0x000fc600078e02ff */
[----:B------:R-:W2:Y:S01]  /*25c30*/  LDL.LU R4, [R1+0x2ae0] ;  /* 0x002ae00001047983 */ /* 0x000ea20000300800 */
[----:B------:R-:W-:-:S03]  /*25c40*/  IMAD R32, R90, R32, RZ ;  /* 0x000000205a207224 */ /* 0x000fc600078e02ff */
[----:B------:R-:W3:Y:S04]  /*25c50*/  LDL.LU R90, [R1+0x2ae4] ;  /* 0x002ae400015a7983 */ /* 0x000ee80000300800 */
[----:B------:R-:W3:Y:S04]  /*25c60*/  LDL.LU R80, [R1+0x2ae8] ;  /* 0x002ae80001507983 */ /* 0x000ee80000300800 */
[----:B------:R-:W3:Y:S04]  /*25c70*/  LDL.LU R81, [R1+0x2aec] ;  /* 0x002aec0001517983 */ /* 0x000ee80000300800 */
[----:B------:R-:W3:Y:S04]  /*25c80*/  LDL.LU R83, [R1+0x2af0] ;  /* 0x002af00001537983 */ /* 0x000ee80000300800 */
[----:B------:R-:W3:Y:S04]  /*25c90*/  LDL.LU R82, [R1+0x2af4] ;  /* 0x002af40001527983 */ /* 0x000ee80000300800 */
[----:B------:R-:W3:Y:S04]  /*25ca0*/  LDL.LU R85, [R1+0x2af8] ;  /* 0x002af80001557983 */ /* 0x000ee80000300800 */
[----:B------:R-:W3:Y:S04]  /*25cb0*/  LDL.LU R84, [R1+0x2afc] ;  /* 0x002afc0001547983 */ /* 0x000ee80000300800 */
[----:B------:R-:W3:Y:S01]  /*25cc0*/  LDL.LU R87, [R1+0x2b00] ;  /* 0x002b000001577983 */ /* 0x000ee20000300800 */
[----:B------:R-:W-:-:S03]  /*25cd0*/  IMAD R12, R56, R12, RZ ;  /* 0x0000000c380c7224 */ /* 0x000fc600078e02ff */
        /* <DEDUP_REMOVED lines=22> */
[----:B------:R-:W4:Y:S04]  /*25e40*/  LDL.LU R63, [R1+0x2b30] ;  /* 0x002b3000013f7983 */ /* 0x000f280000300800 */
[----:B------:R-:W4:Y:S01]  /*25e50*/  LDL.LU R64, [R1+0x2b34] ;  /* 0x002b340001407983 */ /* 0x000f220000300800 */
[----:B------:R-:W-:-:S03]  /*25e60*/  IMAD R24, R68, R24, RZ ;  /* 0x0000001844187224 */ /* 0x000fc600078e02ff */
[----:B------:R-:W4:Y:S04]  /*25e70*/  LDL.LU R65, [R1+0x2b38] ;  /* 0x002b380001417983 */ /* 0x000f280000300800 */
[----:B------:R-:W4:Y:S04]  /*25e80*/  LDL.LU R66, [R1+0x2b3c] ;  /* 0x002b3c0001427983 */ /* 0x000f280000300800 */
[----:B------:R-:W4:Y:S01]  /*25e90*/  LDL.LU R67, [R1+0x2b40] ;  /* 0x002b400001437983 */ /* 0x000f220000300800 */
[----:B--2---:R-:W-:-:S03]  /*25ea0*/  IMAD R40, R4, R40, RZ ;  /* 0x0000002804287224 */ /* 0x004fc600078e02ff */
[----:B------:R-:W2:Y:S04]  /*25eb0*/  LDL.LU R4, [R1+0x2b44] ;  /* 0x002b440001047983 */ /* 0x000ea80000300800 */
[----:B------:R-:W2:Y:S01]  /*25ec0*/  LDL.LU R68, [R1+0x2b48] ;  /* 0x002b480001447983 */ /* 0x000ea20000300800 */
[----:B------:R-:W-:Y:S01]  /*25ed0*/  LEA R38, P0, R9, R38, 0x1 ;  /* 0x0000002609267211 */ /* 0x000fe200078008ff */
[----:B------:R-:W-:-:S03]  /*25ee0*/  IMAD R8, R2, 0x80, R9 ;  /* 0x0000008002087824 */ /* 0x000fc600078e0209 */
[----:B------:R-:W-:Y:S02]  /*25ef0*/  LEA.HI.X.SX32 R39, R9, R39, 0x1, P0 ;  /* 0x0000002709277211 */ /* 0x000fe400000f0eff */
[----:B------:R-:W0:Y:S01]  /*25f00*/  LDC R9, c[0x0][0x3b0] ;  /* 0x0000ec00ff097b82 */ /* 0x000e220000000800 */
[----:B------:R-:W-:-:S04]  /*25f10*/  LEA R6, P2, R8, R6, 0x1 ;  /* 0x0000000608067211 */ /* 0x000fc800078408ff */
[----:B------:R-:W-:Y:S01]  /*25f20*/  LEA.HI.X.SX32 R7, R8, R7, 0x1, P2 ;  /* 0x0000000708077211 */ /* 0x000fe200010f0eff */
[----:B------:R-:W-:Y:S02]  /*25f30*/  IMAD R8, R91, R10, RZ ;  /* 0x0000000a5b087224 */ /* 0x000fe400078e02ff */
[----:B------:R-:W1:Y:S01]  /*25f40*/  LDC R10, c[0x0][0x3b0] ;  /* 0x0000ec00ff0a7b82 */ /* 0x000e620000000800 */
[----:B------:R-:W-:-:S07]  /*25f50*/  IMAD R11, R55, R11, RZ ;  /* 0x0000000b370b7224 */ /* 0x000fce00078e02ff */
[----:B------:R-:W3:Y:S01]  /*25f60*/  LDC R55, c[0x0][0x3b0] ;  /* 0x0000ec00ff377b82 */ /* 0x000ee20000000800 */
[----:B0-----:R-:W-:-:S07]  /*25f70*/  IMAD R9, R53, R9, RZ ;  /* 0x0000000935097224 */ /* 0x001fce00078e02ff */
[----:B------:R-:W0:Y:S01]  /*25f80*/  LDC R53, c[0x0][0x3b0] ;  /* 0x0000ec00ff357b82 */ /* 0x000e220000000800 */
[----:B------:R-:W-:Y:S02]  /*25f90*/  IMAD R26, R70, R26, RZ ;  /* 0x0000001a461a7224 */ /* 0x000fe400078e02ff */
[----:B-1----:R-:W-:-:S05]  /*25fa0*/  IMAD R10, R54, R10, RZ ;  /* 0x0000000a360a7224 */ /* 0x002fca00078e02ff */
[----:B------:R-:W1:Y:S08]  /*25fb0*/  LDC R70, c[0x0][0x3b0] ;  /* 0x0000ec00ff467b82 */ /* 0x000e700000000800 */
[----:B------:R-:W1:Y:S01]  /*25fc0*/  LDC R54, c[0x0][0x3b0] ;  /* 0x0000ec00ff367b82 */ /* 0x000e620000000800 */
[----:B---3--:R-:W-:Y:S01]  /*25fd0*/  IMAD R33, R69, R33, RZ ;  /* 0x0000002145217224 */ /* 0x008fe200078e02ff */
[----:B------:R3:W-:Y:S01]  /*25fe0*/  STS.U16 [R0+UR76+0x24f80], R49 ;  /* 0x024f803100007988 */ /* 0x0007e2000800044c */
[----:B------:R-:W-:-:S02]  /*25ff0*/  IMAD R34, R71, R34, RZ ;  /* 0x0000002247227224 */ /* 0x000fc400078e02ff */
[----:B----4-:R-:W-:Y:S01]  /*26000*/  IMAD R35, R72, R35, RZ ;  /* 0x0000002348237224 */ /* 0x010fe200078e02ff */
[----:B------:R4:W-:Y:S01]  /*26010*/  STS.U16 [R0+UR76+0x34f80], R50 ;  /* 0x034f803200007988 */ /* 0x0009e2000800044c */
[----:B------:R-:W-:Y:S02]  /*26020*/  IMAD R36, R73, R36, RZ ;  /* 0x0000002449247224 */ /* 0x000fe400078e02ff */
[----:B0-----:R-:W-:Y:S01]  /*26030*/  IMAD R53, R56, R53, RZ ;  /* 0x0000003538357224 */ /* 0x001fe200078e02ff */
[----:B------:R-:W-:Y:S01]  /*26040*/  STS.U16 [R0+UR76+0x5380], R51 ;  /* 0x0053803300007988 */ /* 0x000fe2000800044c */
[----:B------:R-:W-:Y:S01]  /*26050*/  IMAD R37, R3, R37, RZ ;  /* 0x0000002503257224 */ /* 0x000fe200078e02ff */
[----:B---3--:R-:W0:Y:S02]  /*26060*/  LDC R49, c[0x0][0x3b0] ;  /* 0x0000ec00ff317b82 */ /* 0x008e240000000800 */
[----:B------:R3:W-:Y:S04]  /*26070*/  STS.U16 [R0+UR76+0x15380], R52 ;  /* 0x0153803400007988 */ /* 0x0007e8000800044c */
[----:B------:R-:W2:Y:S01]  /*26080*/  LDL.LU R69, [R1+0x2b4c] ;  /* 0x002b4c0001457983 */ /* 0x000ea20000300800 */
[----:B------:R-:W-:Y:S01]  /*26090*/  IMAD R41, R90, R41, RZ ;  /* 0x000000295a297224 */ /* 0x000fe200078e02ff */
[----:B----4-:R-:W4:Y:S02]  /*260a0*/  LDC R50, c[0x0][0x3b0] ;  /* 0x0000ec00ff327b82 */ /* 0x010f240000000800 */
[----:B------:R-:W4:Y:S04]  /*260b0*/  LDL.LU R71, [R1+0x2b50] ;  /* 0x002b500001477983 */ /* 0x000f280000300800 */
[----:B------:R-:W4:Y:S01]  /*260c0*/  LDL.LU R72, [R1+0x2b54] ;  /* 0x002b540001487983 */ /* 0x000f220000300800 */
[----:B---3--:R-:W-:Y:S01]  /*260d0*/  IMAD R0, R61, R55, RZ ;  /* 0x000000373d007224 */ /* 0x008fe200078e02ff */
[----:B------:R-:W3:Y:S02]  /*260e0*/  LDC R51, c[0x0][0x3b0] ;  /* 0x0000ec00ff337b82 */ /* 0x000ee40000000800 */
[----:B------:R-:W3:Y:S04]  /*260f0*/  LDL.LU R73, [R1+0x2b58] ;  /* 0x002b580001497983 */ /* 0x000ee80000300800 */
[----:B------:R-:W3:Y:S01]  /*26100*/  LDL.LU R3, [R1+0x2b5c] ;  /* 0x002b5c0001037983 */ /* 0x000ee20000300800 */
[----:B-1----:R-:W-:Y:S01]  /*26110*/  IMAD R70, R60, R70, RZ ;  /* 0x000000463c467224 */ /* 0x002fe200078e02ff */
[----:B------:R-:W1:Y:S02]  /*26120*/  LDC R52, c[0x0][0x3b0] ;  /* 0x0000ec00ff347b82 */ /* 0x000e640000000800 */
[----:B------:R-:W3:Y:S04]  /*26130*/  LDL.LU R90, [R1+0x2b60] ;  /* 0x002b6000015a7983 */ /* 0x000ee80000300800 */
[----:B------:R-:W-:Y:S01]  /*26140*/  STL [R1+0x22b0], R0 ;  /* 0x0022b00001007387 */ /* 0x000fe20000100800 */
[----:B------:R-:W-:-:S02]  /*26150*/  IMAD R54, R57, R54, RZ ;  /* 0x0000003639367224 */ /* 0x000fc400078e02ff */
[----:B------:R-:W-:-:S04]  /*26160*/  IMAD.WIDE R60, R8, 0x2, R6 ;  /* 0x00000002083c7825 */ /* 0x000fc800078e0206 */
[----:B------:R-:W-:Y:S02]  /*26170*/  IMAD R78, R58, R78, RZ ;  /* 0x0000004e3a4e7224 */ /* 0x000fe400078e02ff */
[----:B------:R-:W-:Y:S02]  /*26180*/  IMAD R74, R59, R74, RZ ;  /* 0x0000004a3b4a7224 */ /* 0x000fe400078e02ff */
[----:B------:R-:W-:-:S04]  /*26190*/  IMAD.WIDE R58, R9, 0x2, R38 ;  /* 0x00000002093a7825 */ /* 0x000fc800078e0226 */
[----:B------:R-:W-:Y:S02]  /*261a0*/  IMAD R42, R80, R42, RZ ;  /* 0x0000002a502a7224 */ /* 0x000fe400078e02ff */
[----:B------:R-:W-:Y:S02]  /*261b0*/  IMAD R43, R81, R43, RZ ;  /* 0x0000002b512b7224 */ /* 0x000fe400078e02ff */
[----:B------:R-:W-:Y:S02]  /*261c0*/  IMAD R44, R83, R44, RZ ;  /* 0x0000002c532c7224 */ /* 0x000fe400078e02ff */
[----:B------:R-:W-:Y:S02]  /*261d0*/  IMAD R45, R82, R45, RZ ;  /* 0x0000002d522d7224 */ /* 0x000fe400078e02ff */
[----:B------:R-:W-:Y:S02]  /*261e0*/  IMAD R46, R85, R46, RZ ;  /* 0x0000002e552e7224 */ /* 0x000fe400078e02ff */
[----:B------:R-:W-:-:S02]  /*261f0*/  IMAD R47, R84, R47, RZ ;  /* 0x0000002f542f7224 */ /* 0x000fc400078e02ff */
[----:B--2---:R-:W-:-:S05]  /*26200*/  IMAD R56, R68, R55, RZ ;  /* 0x0000003744387224 */ /* 0x004fca00078e02ff */
[----:B------:R2:W-:Y:S02]  /*26210*/  STL [R1+0x22b4], R56 ;  /* 0x0022b43801007387 */ /* 0x0005e40000100800 */
[----:B--2---:R-:W-:-:S05]  /*26220*/  VIADD R56, R5, 0xff ;  /* 0x000000ff05387836 */ /* 0x004fca0000000000 */
[----:B------:R-:W-:Y:S01]  /*26230*/  ISETP.GT.AND P0, PT, R56, 0xff, PT ;  /* 0x000000ff3800780c */ /* 0x000fe20003f04270 */
[----:B------:R-:W-:Y:S01]  /*26240*/  IMAD.WIDE R56, R8, 0x2, R38 ;  /* 0x0000000208387825 */ /* 0x000fe200078e0226 */
[----:B------:R2:W-:Y:S03]  /*26250*/  STL.64 [R1+0x2c0], R60 ;  /* 0x0002c03c01007387 */ /* 0x0005e60000100a00 */
[----:B------:R-:W-:Y:S01]  /*26260*/  IMAD.WIDE R8, R9, 0x2, R6 ;  /* 0x0000000209087825 */ /* 0x000fe200078e0206 */
[----:B------:R-:W-:Y:S04]  /*26270*/  STL.64 [R1+0x2c8], R56 ;  /* 0x0002c83801007387 */ /* 0x000fe80000100a00 */
[----:B------:R0:W-:Y:S01]  /*26280*/  STL.64 [R1+0x2b8], R58 ;  /* 0x0002b83a01007387 */ /* 0x0001e20000100a00 */
[----:B--2---:R-:W-:-:S03]  /*26290*/  IMAD.WIDE R60, R10, 0x2, R38 ;  /* 0x000000020a3c7825 */ /* 0x004fc600078e0226 */
[----:B------:R2:W-:Y:S04]  /*262a0*/  STL.64 [R1+0x2b0], R8 ;  /* 0x0002b00801007387 */ /* 0x0005e80000100a00 */
[----:B------:R-:W-:Y:S01]  /*262b0*/  STL.64 [R1+0x2a8], R60 ;  /* 0x0002a83c01007387 */ /* 0x000fe20000100a00 */
[----:B0-----:R-:W-:-:S04]  /*262c0*/  IMAD.WIDE R58, R11, 0x2, R38 ;  /* 0x000000020b3a7825 */ /* 0x001fc800078e0226 */
[----:B--2---:R-:W-:-:S04]  /*262d0*/  IMAD.WIDE R8, R10, 0x2, R6 ;  /* 0x000000020a087825 */ /* 0x004fc800078e0206 */
[----:B------:R-:W-:Y:S01]  /*262e0*/  IMAD.WIDE R10, R11, 0x2, R6 ;  /* 0x000000020b0a7825 */ /* 0x000fe200078e0206 */
[----:B------:R0:W-:Y:S04]  /*262f0*/  STL.64 [R1+0x2a0], R8 ;  /* 0x0002a00801007387 */ /* 0x0001e80000100a00 */
[----:B------:R2:W-:Y:S04]  /*26300*/  STL.64 [R1+0x298], R58 ;  /* 0x0002983a01007387 */ /* 0x0005e80000100a00 */
[----:B------:R1:W-:Y:S01]  /*26310*/  STL.64 [R1+0x290], R10 ;  /* 0x0002900a01007387 */ /* 0x0003e20000100a00 */
[----:B0-----:R-:W-:-:S04]  /*26320*/  IMAD.WIDE R8, R12, 0x2, R38 ;  /* 0x000000020c087825 */ /* 0x001fc800078e0226 */
[----:B--2---:R-:W-:Y:S01]  /*26330*/  IMAD.WIDE R58, R12, 0x2, R6 ;  /* 0x000000020c3a7825 */ /* 0x004fe200078e0206 */
[----:B------:R0:W-:Y:S03]  /*26340*/  STL.64 [R1+0x288], R8 ;  /* 0x0002880801007387 */ /* 0x0001e60000100a00 */
[C---:B-1----:R-:W-:Y:S01]  /*26350*/  IMAD.WIDE R10, R13.reuse, 0x2, R38 ;  /* 0x000000020d0a7825 */ /* 0x042fe200078e0226 */
[----:B------:R-:W-:Y:S04]  /*26360*/  STL.64 [R1+0x280], R58 ;  /* 0x0002803a01007387 */ /* 0x000fe80000100a00 */
[----:B------:R1:W-:Y:S01]  /*26370*/  STL.64 [R1+0x278], R10 ;  /* 0x0002780a01007387 */ /* 0x0003e20000100a00 */
[----:B0-----:R-:W-:-:S04]  /*26380*/  IMAD.WIDE R8, R13, 0x2, R6 ;  /* 0x000000020d087825 */ /* 0x001fc800078e0206 */
[C---:B------:R-:W-:Y:S01]  /*26390*/  IMAD.WIDE R12, R14.reuse, 0x2, R38 ;  /* 0x000000020e0c7825 */ /* 0x040fe200078e0226 */
[----:B------:R0:W-:Y:S03]  /*263a0*/  STL.64 [R1+0x270], R8 ;  /* 0x0002700801007387 */ /* 0x0001e60000100a00 */
[----:B-1----:R-:W-:Y:S01]  /*263b0*/  IMAD.WIDE R10, R14, 0x2, R6 ;  /* 0x000000020e0a7825 */ /* 0x002fe200078e0206 */
[----:B------:R1:W-:Y:S04]  /*263c0*/  STL.64 [R1+0x268], R12 ;  /* 0x0002680c01007387 */ /* 0x0003e80000100a00 */
[----:B------:R2:W-:Y:S01]  /*263d0*/  STL.64 [R1+0x260], R10 ;  /* 0x0002600a01007387 */ /* 0x0005e20000100a00 */
[----:B0-----:R-:W-:-:S04]  /*263e0*/  IMAD.WIDE R8, R15, 0x2, R38 ;  /* 0x000000020f087825 */ /* 0x001fc800078e0226 */
[----:B-1----:R-:W-:Y:S01]  /*263f0*/  IMAD.WIDE R12, R15, 0x2, R6 ;  /* 0x000000020f0c7825 */ /* 0x002fe200078e0206 */
[----:B------:R0:W-:Y:S03]  /*26400*/  STL.64 [R1+0x258], R8 ;  /* 0x0002580801007387 */ /* 0x0001e60000100a00 */
[C---:B--2---:R-:W-:Y:S01]  /*26410*/  IMAD.WIDE R10, R16.reuse, 0x2, R38 ;  /* 0x00000002100a7825 */ /* 0x044fe200078e0226 */
[----:B------:R1:W-:Y:S04]  /*26420*/  STL.64 [R1+0x250], R12 ;  /* 0x0002500c01007387 */ /* 0x0003e80000100a00 */
[----:B------:R2:W-:Y:S01]  /*26430*/  STL.64 [R1+0x248], R10 ;  /* 0x0002480a01007387 */ /* 0x0005e20000100a00 */
[----:B0-----:R-:W-:-:S04]  /*26440*/  IMAD.WIDE R8, R16, 0x2, R6 ;  /* 0x0000000210087825 */ /* 0x001fc800078e0206 */
[C---:B-1----:R-:W-:Y:S01]  /*26450*/  IMAD.WIDE R12, R17.reuse, 0x2, R38 ;  /* 0x00000002110c7825 */ /* 0x042fe200078e0226 */
[----:B------:R0:W-:Y:S03]  /*26460*/  STL.64 [R1+0x240], R8 ;  /* 0x0002400801007387 */ /* 0x0001e60000100a00 */
[----:B--2---:R-:W-:Y:S01]  /*26470*/  IMAD.WIDE R10, R17, 0x2, R6 ;  /* 0x00000002110a7825 */ /* 0x004fe200078e0206 */
        /* <DEDUP_REMOVED lines=112> */
[----:B--2---:R-:W2:Y:S04]  /*26b80*/  LDL.LU R11, [R1+0x22b0] ;  /* 0x0022b000010b7983 */ /* 0x004ea80000300800 */
[----:B------:R0:W-:Y:S04]  /*26b90*/  STL.64 [R1+0x78], R8 ;  /* 0x0000780801007387 */ /* 0x0001e80000100a00 */
[----:B------:R1:W-:Y:S04]  /*26ba0*/  STL.64 [R1+0x70], R12 ;  /* 0x0000700c01007387 */ /* 0x0003e80000100a00 */
[----:B------:R-:W2:Y:S01]  /*26bb0*/  LDL.LU R10, [R1+0x22b4] ;  /* 0x0022b400010a7983 */ /* 0x000ea20000300800 */
[----:B------:R-:W-:-:S02]  /*26bc0*/  IMAD R48, R87, R48, RZ ;  /* 0x0000003057307224 */ /* 0x000fc400078e02ff */
[----:B------:R-:W-:Y:S02]  /*26bd0*/  IMAD R49, R86, R49, RZ ;  /* 0x0000003156317224 */ /* 0x000fe400078e02ff */
[----:B0-----:R-:W-:-:S04]  /*26be0*/  IMAD.WIDE R8, R48, 0x2, R38 ;  /* 0x0000000230087825 */ /* 0x001fc800078e0226 */
[--C-:B-1----:R-:W-:Y:S01]  /*26bf0*/  IMAD.WIDE R12, R48, 0x2, R6.reuse ;  /* 0x00000002300c7825 */ /* 0x102fe200078e0206 */
[----:B------:R0:W-:Y:S03]  /*26c00*/  STL.64 [R1+0x68], R8 ;  /* 0x0000680801007387 */ /* 0x0001e60000100a00 */
[----:B----4-:R-:W-:Y:S01]  /*26c10*/  IMAD R50, R89, R50, RZ ;  /* 0x0000003259327224 */ /* 0x010fe200078e02ff */
[----:B------:R1:W-:Y:S01]  /*26c20*/  STL.64 [R1+0x60], R12 ;  /* 0x0000600c01007387 */ /* 0x0003e20000100a00 */
[----:B------:R-:W-:-:S04]  /*26c30*/  IMAD.WIDE R14, R49, 0x2, R6 ;  /* 0x00000002310e7825 */ /* 0x000fc800078e0206 */
[----:B---3--:R-:W-:Y:S02]  /*26c40*/  IMAD R51, R88, R51, RZ ;  /* 0x0000003358337224 */ /* 0x008fe400078e02ff */
[----:B0-----:R-:W-:-:S04]  /*26c50*/  IMAD.WIDE R8, R49, 0x2, R38 ;  /* 0x0000000231087825 */ /* 0x001fc800078e0226 */
[----:B-1----:R-:W-:Y:S01]  /*26c60*/  IMAD.WIDE R12, R50, 0x2, R38 ;  /* 0x00000002320c7825 */ /* 0x002fe200078e0226 */
[----:B------:R0:W-:Y:S04]  /*26c70*/  STL.64 [R1+0x58], R8 ;  /* 0x0000580801007387 */ /* 0x0001e80000100a00 */
[----:B------:R1:W-:Y:S01]  /*26c80*/  STL.64 [R1+0x50], R14 ;  /* 0x0000500e01007387 */ /* 0x0003e20000100a00 */
[----:B------:R-:W-:-:S03]  /*26c90*/  IMAD R52, R92, R52, RZ ;  /* 0x000000345c347224 */ /* 0x000fc600078e02ff */
[----:B------:R3:W-:Y:S01]  /*26ca0*/  STL.64 [R1+0x48], R12 ;  /* 0x0000480c01007387 */ /* 0x0007e20000100a00 */
[----:B0-----:R-:W-:-:S04]  /*26cb0*/  IMAD.WIDE R8, R50, 0x2, R6 ;  /* 0x0000000232087825 */ /* 0x001fc800078e0206 */
[C---:B-1----:R-:W-:Y:S01]  /*26cc0*/  IMAD.WIDE R14, R51.reuse, 0x2, R38 ;  /* 0x00000002330e7825 */ /* 0x042fe200078e0226 */
[----:B------:R0:W-:Y:S03]  /*26cd0*/  STL.64 [R1+0x40], R8 ;  /* 0x0000400801007387 */ /* 0x0001e60000100a00 */
[----:B---3--:R-:W-:Y:S01]  /*26ce0*/  IMAD.WIDE R12, R51, 0x2, R6 ;  /* 0x00000002330c7825 */ /* 0x008fe200078e0206 */
[----:B------:R1:W-:Y:S04]  /*26cf0*/  STL.64 [R1+0x38], R14 ;  /* 0x0000380e01007387 */ /* 0x0003e80000100a00 */
[----:B------:R3:W-:Y:S01]  /*26d00*/  STL.64 [R1+0x30], R12 ;  /* 0x0000300c01007387 */ /* 0x0007e20000100a00 */
[----:B0-----:R-:W-:-:S04]  /*26d10*/  IMAD.WIDE R8, R52, 0x2, R38 ;  /* 0x0000000234087825 */ /* 0x001fc800078e0226 */
[----:B-1----:R-:W-:Y:S01]  /*26d20*/  IMAD.WIDE R14, R52, 0x2, R6 ;  /* 0x00000002340e7825 */ /* 0x002fe200078e0206 */
[----:B------:R0:W-:Y:S03]  /*26d30*/  STL.64 [R1+0x28], R8 ;  /* 0x0000280801007387 */ /* 0x0001e60000100a00 */
[--C-:B---3--:R-:W-:Y:S01]  /*26d40*/  IMAD.WIDE R12, R53, 0x2, R38.reuse ;  /* 0x00000002350c7825 */ /* 0x108fe200078e0226 */
[----:B------:R1:W-:Y:S04]  /*26d50*/  STL.64 [R1+0x20], R14 ;  /* 0x0000200e01007387 */ /* 0x0003e80000100a00 */
[----:B------:R3:W-:Y:S01]  /*26d60*/  STL.64 [R1+0x18], R12 ;  /* 0x0000180c01007387 */ /* 0x0007e20000100a00 */
[----:B------:R-:W-:-:S04]  /*26d70*/  IMAD.WIDE R80, R78, 0x2, R38 ;  /* 0x000000024e507825 */ /* 0x000fc800078e0226 */
[----:B0-----:R-:W-:-:S04]  /*26d80*/  IMAD.WIDE R8, R53, 0x2, R6 ;  /* 0x0000000235087825 */ /* 0x001fc800078e0206 */
[C---:B-1----:R-:W-:Y:S01]  /*26d90*/  IMAD.WIDE R14, R54.reuse, 0x2, R38 ;  /* 0x00000002360e7825 */ /* 0x042fe200078e0226 */
[----:B------:R0:W-:Y:S03]  /*26da0*/  STL.64 [R1+0x10], R8 ;  /* 0x0000100801007387 */ /* 0x0001e60000100a00 */
[--C-:B---3--:R-:W-:Y:S01]  /*26db0*/  IMAD.WIDE R12, R54, 0x2, R6.reuse ;  /* 0x00000002360c7825 */ /* 0x108fe200078e0206 */
[----:B------:R1:W-:Y:S03]  /*26dc0*/  STL.64 [R1+0x8], R14 ;  /* 0x0000080e01007387 */ /* 0x0003e60000100a00 */
[----:B------:R-:W-:Y:S01]  /*26dd0*/  IMAD.WIDE R78, R78, 0x2, R6 ;  /* 0x000000024e4e7825 */ /* 0x000fe200078e0206 */
[----:B------:R3:W-:Y:S03]  /*26de0*/  STL.64 [R1], R12 ;  /* 0x0000000c01007387 */ /* 0x0007e60000100a00 */
[----:B------:R-:W-:Y:S01]  /*26df0*/  IMAD.WIDE R76, R74, 0x2, R38 ;  /* 0x000000024a4c7825 */ /* 0x000fe200078e0226 */
[----:B------:R-:W-:Y:S03]  /*26e00*/  STL [R1+0x40ec], R80 ;  /* 0x0040ec5001007387 */ /* 0x000fe60000100800 */
[-C--:B------:R-:W-:Y:S01]  /*26e10*/  IMAD R85, R72, R55.reuse, RZ ;  /* 0x0000003748557224 */ /* 0x080fe200078e02ff */
[----:B------:R-:W-:Y:S01]  /*26e20*/  STL [R1+0x40e8], R81 ;  /* 0x0040e85101007387 */ /* 0x000fe20000100800 */
[----:B------:R-:W-:-:S02]  /*26e30*/  IMAD R87, R73, R55, RZ ;  /* 0x0000003749577224 */ /* 0x000fc400078e02ff */
[----:B------:R-:W-:Y:S01]  /*26e40*/  IMAD.WIDE R74, R74, 0x2, R6 ;  /* 0x000000024a4a7825 */ /* 0x000fe200078e0206 */
[----:B------:R-:W-:Y:S03]  /*26e50*/  STL [R1+0x40f4], R78 ;  /* 0x0040f44e01007387 */ /* 0x000fe60000100800 */
[-C--:B------:R-:W-:Y:S02]  /*26e60*/  IMAD R83, R71, R55.reuse, RZ ;  /* 0x0000003747537224 */ /* 0x080fe400078e02ff */
[----:B------:R-:W-:Y:S01]  /*26e70*/  IMAD.WIDE R72, R70, 0x2, R38 ;  /* 0x0000000246487825 */ /* 0x000fe200078e0226 */
[----:B------:R-:W-:Y:S03]  /*26e80*/  STL [R1+0x40f0], R79 ;  /* 0x0040f04f01007387 */ /* 0x000fe60000100800 */
[----:B------:R-:W-:-:S02]  /*26e90*/  IMAD R91, R62, R55, RZ ;  /* 0x000000373e5b7224 */ /* 0x000fc400078e02ff */
[-C--:B------:R-:W-:Y:S02]  /*26ea0*/  IMAD R0, R69, R55.reuse, RZ ;  /* 0x0000003745007224 */ /* 0x080fe400078e02ff */
[----:B------:R-:W-:Y:S01]  /*26eb0*/  IMAD.WIDE R70, R70, 0x2, R6 ;  /* 0x0000000246467825 */ /* 0x000fe200078e0206 */
[----:B------:R-:W-:Y:S03]  /*26ec0*/  STL.64 [R1+0x4098], R76 ;  /* 0x0040984c01007387 */ /* 0x000fe60000100a00 */
[-C--:B------:R-:W-:Y:S02]  /*26ed0*/  IMAD R86, R66, R55.reuse, RZ ;  /* 0x0000003742567224 */ /* 0x080fe400078e02ff */
[-C--:B------:R-:W-:Y:S01]  /*26ee0*/  IMAD R88, R67, R55.reuse, RZ ;  /* 0x0000003743587224 */ /* 0x080fe200078e02ff */
[----:B------:R4:W-:Y:S01]  /*26ef0*/  STL.64 [R1+0x40a0], R74 ;  /* 0x0040a04a01007387 */ /* 0x0009e20000100a00 */
[----:B------:R-:W-:-:S02]  /*26f00*/  IMAD R2, R63, R55, RZ ;  /* 0x000000373f027224 */ /* 0x000fc400078e02ff */
[-C--:B------:R-:W-:Y:S01]  /*26f10*/  IMAD R82, R64, R55.reuse, RZ ;  /* 0x0000003740527224 */ /* 0x080fe200078e02ff */
[----:B------:R-:W-:Y:S01]  /*26f20*/  STL.64 [R1+0x40a8], R72 ;  /* 0x0040a84801007387 */ /* 0x000fe20000100a00 */
[----:B------:R-:W-:Y:S02]  /*26f30*/  IMAD R84, R65, R55, RZ ;  /* 0x0000003741547224 */ /* 0x000fe400078e02ff */
[--C-:B------:R-:W-:Y:S01]  /*26f40*/  IMAD.WIDE R64, R91, 0x2, R38.reuse ;  /* 0x000000025b407825 */ /* 0x100fe200078e0226 */
[----:B------:R-:W-:Y:S03]  /*26f50*/  STL.64 [R1+0x40b0], R70 ;  /* 0x0040b04601007387 */ /* 0x000fe60000100a00 */
[----:B------:R-:W-:Y:S01]  /*26f60*/  IMAD.WIDE R62, R0, 0x2, R38 ;  /* 0x00000002003e7825 */ /* 0x000fe200078e0226 */
[----:B------:R-:W1:Y:S01]  /*26f70*/  S2R R5, SR_TID.X ;  /* 0x0000000000057919 */ /* 0x000e620000002100 */
[----:B0-----:R-:W-:-:S02]  /*26f80*/  MOV R9, R57 ;  /* 0x0000003900097202 */ /* 0x001fc40000000f00 */
[----:B------:R-:W-:-:S04]  /*26f90*/  IMAD.WIDE R60, R2, 0x2, R38 ;  /* 0x00000002023c7825 */ /* 0x000fc800078e0226 */
[----:B------:R-:W-:-:S04]  /*26fa0*/  IMAD.WIDE R58, R83, 0x2, R38 ;  /* 0x00000002533a7825 */ /* 0x000fc800078e0226 */
[-C--:B------:R-:W-:Y:S02]  /*26fb0*/  IMAD R89, R3, R55.reuse, RZ ;  /* 0x0000003703597224 */ /* 0x080fe400078e02ff */
[----:B------:R-:W-:Y:S02]  /*26fc0*/  IMAD.MOV.U32 R8, RZ, RZ, R56 ;  /* 0x000000ffff087224 */ /* 0x000fe400078e0038 */
[-C--:B------:R-:W-:Y:S02]  /*26fd0*/  IMAD R4, R4, R55.reuse, RZ ;  /* 0x0000003704047224 */ /* 0x080fe400078e02ff */
[-C--:B------:R-:W-:Y:S02]  /*26fe0*/  IMAD R92, R90, R55.reuse, RZ ;  /* 0x000000375a5c7224 */ /* 0x080fe400078e02ff */
[----:B------:R-:W-:Y:S01]  /*26ff0*/  IMAD R3, R93, R55, RZ ;  /* 0x000000375d037224 */ /* 0x000fe200078e02ff */
[----:B------:R-:W0:Y:S01]  /*27000*/  LDC R90, c[0x0][0x3a0] ;  /* 0x0000e800ff5a7b82 */ /* 0x000e220000000800 */
[----:B------:R-:W-:-:S04]  /*27010*/  IMAD.WIDE R56, R82, 0x2, R38 ;  /* 0x0000000252387825 */ /* 0x000fc800078e0226 */
        /* <DEDUP_REMOVED lines=10> */
[----:B------:R-:W-:Y:S01]  /*270c0*/  IMAD.WIDE R28, R2, 0x2, R6 ;  /* 0x00000002021c7825 */ /* 0x000fe200078e0206 */
[----:B-1----:R-:W-:-:S03]  /*270d0*/  LOP3.LUT R5, R5, 0x7f, RZ, 0xc0, !PT ;  /* 0x0000007f05057812 */ /* 0x002fc600078ec0ff */
[----:B------:R-:W-:-:S04]  /*270e0*/  IMAD.WIDE R26, R83, 0x2, R6 ;  /* 0x00000002531a7825 */ /* 0x000fc800078e0206 */
[----:B------:R-:W-:-:S04]  /*270f0*/  IMAD.WIDE R24, R82, 0x2, R6 ;  /* 0x0000000252187825 */ /* 0x000fc800078e0206 */
[--C-:B------:R-:W-:Y:S01]  /*27100*/  IMAD.WIDE R22, R85, 0x2, R6.reuse ;  /* 0x0000000255167825 */ /* 0x100fe200078e0206 */
[C---:B------:R-:W-:Y:S02]  /*27110*/  LOP3.LUT R93, R5.reuse, 0x80, RZ, 0xfc, !PT ;  /* 0x00000080055d7812 */ /* 0x040fe400078efcff */
[----:B0-----:R-:W-:Y:S01]  /*27120*/  ISETP.LT.AND P2, PT, R5, R90, P0 ;  /* 0x0000005a0500720c */ /* 0x001fe20000741270 */
[--C-:B------:R-:W-:Y:S01]  /*27130*/  IMAD.WIDE R20, R84, 0x2, R6.reuse ;  /* 0x0000000254147825 */ /* 0x100fe200078e0206 */
[----:B------:R-:W0:Y:S03]  /*27140*/  LDC R5, c[0x0][0x3a0] ;  /* 0x0000e800ff057b82 */ /* 0x000e260000000800 */
[----:B------:R-:W-:-:S04]  /*27150*/  IMAD.WIDE R18, R87, 0x2, R6 ;  /* 0x0000000257127825 */ /* 0x000fc800078e0206 */
[----:B------:R-:W-:-:S04]  /*27160*/  IMAD.WIDE R16, R86, 0x2, R6 ;  /* 0x0000000256107825 */ /* 0x000fc800078e0206 */
[----:B------:R-:W-:-:S04]  /*27170*/  IMAD.WIDE R14, R89, 0x2, R6 ;  /* 0x00000002590e7825 */ /* 0x000fc800078e0206 */
[----:B---3--:R-:W-:-:S04]  /*27180*/  IMAD.WIDE R12, R88, 0x2, R6 ;  /* 0x00000002580c7825 */ /* 0x008fc800078e0206 */
[----:B--2---:R-:W-:-:S05]  /*27190*/  IMAD.WIDE R68, R11, 0x2, R38 ;  /* 0x000000020b447825 */ /* 0x004fca00078e0226 */
[----:B------:R-:W-:Y:S01]  /*271a0*/  STL.64 [R1+0x41f8], R68 ;  /* 0x0041f84401007387 */ /* 0x000fe20000100a00 */
[----:B------:R-:W-:-:S05]  /*271b0*/  IMAD.WIDE R66, R10, 0x2, R38 ;  /* 0x000000020a427825 */ /* 0x000fca00078e0226 */
[----:B------:R-:W-:Y:S04]  /*271c0*/  STL [R1+0x41f4], R66 ;  /* 0x0041f44201007387 */ /* 0x000fe80000100800 */
[----:B------:R-:W-:Y:S04]  /*271d0*/  STL [R1+0x41f0], R67 ;  /* 0x0041f04301007387 */ /* 0x000fe80000100800 */
[----:B------:R-:W-:Y:S04]  /*271e0*/  STL.64 [R1+0x4190], R64 ;  /* 0x0041904001007387 */ /* 0x000fe80000100a00 */
        /* <DEDUP_REMOVED lines=11> */
[----:B------:R-:W-:Y:S01]  /*272a0*/  STL [R1+0x4118], R50 ;  /* 0x0041183201007387 */ /* 0x000fe20000100800 */
[----:B------:R-:W-:-:S03]  /*272b0*/  IMAD.WIDE R36, R11, 0x2, R6 ;  /* 0x000000020b247825 */ /* 0x000fc600078e0206 */
[----:B------:R-:W-:Y:S01]  /*272c0*/  STL [R1+0x4114], R51 ;  /* 0x0041143301007387 */ /* 0x000fe20000100800 */
[----:B------:R-:W-:-:S03]  /*272d0*/  IMAD.WIDE R34, R10, 0x2, R6 ;  /* 0x000000020a227825 */ /* 0x000fc600078e0206 */
        /* <DEDUP_REMOVED lines=10> */
[----:B------:R-:W2:Y:S04]  /*27380*/  LDL.LU R91, [R1+0x42d0] ;  /* 0x0042d000015b7983 */ /* 0x000ea80000300800 */
[----:B------:R-:W-:Y:S04]  /*27390*/  STL.64 [R1+0x41a0], R32 ;  /* 0x0041a02001007387 */ /* 0x000fe80000100a00 */
[----:B------:R-:W3:Y:S04]  /*273a0*/  LDL.LU R0, [R1+0x42cc] ;  /* 0x0042cc0001007983 */ /* 0x000ee80000300800 */
[----:B------:R-:W-:Y:S04]  /*273b0*/  STL [R1+0x41a8], R30 ;  /* 0x0041a81e01007387 */ /* 0x000fe80000100800 */
[----:B------:R-:W-:Y:S04]  /*273c0*/  STL [R1+0x4184], R31 ;  /* 0x0041841f01007387 */ /* 0x000fe80000100800 */
[----:B------:R-:W2:Y:S04]  /*273d0*/  LDL.LU R2, [R1+0x42c8] ;  /* 0x0042c80001027983 */ /* 0x000ea80000300800 */
[----:B------:R-:W-:Y:S04]  /*273e0*/  STL [R1+0x4158], R28 ;  /* 0x0041581c01007387 */ /* 0x000fe80000100800 */
[----:B------:R-:W-:Y:S04]  /*273f0*/  STL [R1+0x4148], R29 ;  /* 0x0041481d01007387 */ /* 0x000fe80000100800 */
[----:B------:R-:W2:Y:S04]  /*27400*/  LDL.LU R83, [R1+0x42c4] ;  /* 0x0042c40001537983 */ /* 0x000ea80000300800 */
[----:B------:R-:W-:Y:S04]  /*27410*/  STL.64 [R1+0x4150], R26 ;  /* 0x0041501a01007387 */ /* 0x000fe80000100a00 */
[----:B------:R-:W2:Y:S04]  /*27420*/  LDL.LU R82, [R1+0x42c0] ;  /* 0x0042c00001527983 */ /* 0x000ea80000300800 */
[----:B------:R-:W-:Y:S04]  /*27430*/  STL.64 [R1+0x4160], R24 ;  /* 0x0041601801007387 */ /* 0x000fe80000100a00 */
[----:B------:R-:W2:Y:S04]  /*27440*/  LDL.LU R85, [R1+0x42bc] ;  /* 0x0042bc0001557983 */ /* 0x000ea80000300800 */
[----:B------:R-:W-:Y:S04]  /*27450*/  STL [R1+0x416c], R22 ;  /* 0x00416c1601007387 */ /* 0x000fe80000100800 */
[----:B------:R-:W-:Y:S04]  /*27460*/  STL [R1+0x4168], R23 ;  /* 0x0041681701007387 */ /* 0x000fe80000100800 */
[----:B------:R-:W2:Y:S04]  /*27470*/  LDL.LU R84, [R1+0x42b8] ;  /* 0x0042b80001547983 */ /* 0x000ea80000300800 */
[----:B------:R-:W-:Y:S04]  /*27480*/  STL [R1+0x4174], R20 ;  /* 0x0041741401007387 */ /* 0x000fe80000100800 */
[----:B------:R-:W-:Y:S04]  /*27490*/  STL [R1+0x4170], R21 ;  /* 0x0041701501007387 */ /* 0x000fe80000100800 */
[----:B------:R-:W2:Y:S04]  /*274a0*/  LDL.LU R87, [R1+0x42b4] ;  /* 0x0042b40001577983 */ /* 0x000ea80000300800 */
[----:B------:R-:W-:Y:S04]  /*274b0*/  STL [R1+0x417c], R18 ;  /* 0x00417c1201007387 */ /* 0x000fe80000100800 */
[----:B------:R-:W-:Y:S04]  /*274c0*/  STL [R1+0x4178], R19 ;  /* 0x0041781301007387 */ /* 0x000fe80000100800 */
[----:B------:R-:W2:Y:S01]  /*274d0*/  LDL.LU R86, [R1+0x42b0] ;  /* 0x0042b00001567983 */ /* 0x000ea20000300800 */
[----:B------:R-:W-:-:S03]  /*274e0*/  IMAD.WIDE R10, R92, 0x2, R6 ;  /* 0x000000025c0a7825 */ /* 0x000fc600078e0206 */
[----:B------:R-:W-:Y:S04]  /*274f0*/  STL [R1+0x41b8], R16 ;  /* 0x0041b81001007387 */ /* 0x000fe80000100800 */
[----:B------:R-:W-:Y:S01]  /*27500*/  STL [R1+0x4180], R17 ;  /* 0x0041801101007387 */ /* 0x000fe20000100800 */
[----:B----4-:R-:W-:-:S03]  /*27510*/  IMAD.MOV.U32 R74, RZ, RZ, R8 ;  /* 0x000000ffff4a7224 */ /* 0x010fc600078e0008 */
[----:B------:R-:W4:Y:S01]  /*27520*/  LDL.LU R89, [R1+0x42ac] ;  /* 0x0042ac0001597983 */ /* 0x000f220000300800 */
[----:B------:R-:W-:-:S03]  /*27530*/  IMAD.MOV.U32 R75, RZ, RZ, R9 ;  /* 0x000000ffff4b7224 */ /* 0x000fc600078e0009 */
[----:B------:R-:W-:Y:S01]  /*27540*/  STL.64 [R1+0x41b0], R14 ;  /* 0x0041b00e01007387 */ /* 0x000fe20000100a00 */
[----:B------:R-:W-:-:S03]  /*27550*/  IMAD.WIDE R8, R4, 0x2, R6 ;  /* 0x0000000204087825 */ /* 0x000fc600078e0206 */
[----:B------:R-:W2:Y:S01]  /*27560*/  LDL.LU R88, [R1+0x42a8] ;  /* 0x0042a80001587983 */ /* 0x000ea20000300800 */
[----:B------:R-:W-:-:S03]  /*27570*/  IMAD.WIDE R6, R3, 0x2, R6 ;  /* 0x0000000203067825 */ /* 0x000fc600078e0206 */
[----:B------:R-:W-:Y:S04]  /*27580*/  STL [R1+0x41c0], R12 ;  /* 0x0041c00c01007387 */ /* 0x000fe80000100800 */
[----:B------:R-:W-:Y:S04]  /*27590*/  STL [R1+0x41bc], R13 ;  /* 0x0041bc0d01007387 */ /* 0x000fe80000100800 */
[----:B------:R-:W2:Y:S04]  /*275a0*/  LDL.LU R92, [R1+0x42a4] ;  /* 0x0042a400015c7983 */ /* 0x000ea80000300800 */
[----:B------:R-:W-:Y:S04]  /*275b0*/  STL [R1+0x41c8], R10 ;  /* 0x0041c80a01007387 */ /* 0x000fe80000100800 */
[----:B------:R-:W-:Y:S04]  /*275c0*/  STL [R1+0x41c4], R11 ;  /* 0x0041c40b01007387 */ /* 0x000fe80000100800 */
[----:B------:R-:W2:Y:S04]  /*275d0*/  LDL.LU R4, [R1+0x42a0] ;  /* 0x0042a00001047983 */ /* 0x000ea80000300800 */
[----:B------:R-:W-:Y:S01]  /*275e0*/  STL.64 [R1+0x41d0], R8 ;  /* 0x0041d00801007387 */ /* 0x000fe20000100a00 */
[----:B0-----:R-:W-:-:S03]  /*275f0*/  ISETP.LT.AND P0, PT, R93, R5, P0 ;  /* 0x000000055d00720c */ /* 0x001fc60000701270 */
[----:B------:R-:W2:Y:S04]  /*27600*/  LDL.LU R3, [R1+0x429c] ;  /* 0x00429c0001037983 */ /* 0x000ea80000300800 */
[----:B------:R-:W-:Y:S04]  /*27610*/  STL [R1+0x41e8], R6 ;  /* 0x0041e80601007387 */ /* 0x000fe80000100800 */
[----:B------:R-:W-:Y:S04]  /*27620*/  STL [R1+0x41d8], R7 ;  /* 0x0041d80701007387 */ /* 0x000fe80000100800 */
[----:B------:R-:W2:Y:S04]  /*27630*/  LDL.LU R90, [R1+0x4298] ;  /* 0x00429800015a7983 */ /* 0x000ea80000300800 */
[----:B------:R-:W2:Y:S02]  /*27640*/  LDL.LU R93, [R1+0x4294] ;  /* 0x00429400015d7983 */ /* 0x000ea40000300800 */
[----:B--2---:R-:W-:-:S05]  /*27650*/  PRMT R93, RZ, 0x7610, R93 ;  /* 0x00007610ff5d7816 */ /* 0x004fca000000005d */
[----:B------:R0:W-:Y:S04]  /*27660*/  STL.S16 [R1+0x22fc], R93 ;  /* 0x0022fc5d01007387 */ /* 0x0001e80000100600 */
[----:B0-----:R-:W2:Y:S01]  /*27670*/  LDL.LU R93, [R1+0x4290] ;  /* 0x00429000015d7983 */ /* 0x001ea20000300800 */
[----:B------:R-:W-:Y:S02]  /*27680*/  PRMT R46, RZ, 0x7610, R46 ;  /* 0x00007610ff2e7816 */ /* 0x000fe4000000002e */
[----:B------:R-:W-:Y:S02]  /*27690*/  PRMT R34, RZ, 0x7610, R34 ;  /* 0x00007610ff227816 */ /* 0x000fe40000000022 */
[----:B--2---:R-:W-:-:S05]  /*276a0*/  PRMT R93, RZ, 0x7610, R93 ;  /* 0x00007610ff5d7816 */ /* 0x004fca000000005d */
[----:B------:R0:W-:Y:S04]  /*276b0*/  STL.S16 [R1+0x22f8], R93 ;  /* 0x0022f85d01007387 */ /* 0x0001e80000100600 */
[----:B0-----:R-:W2:Y:S01]  /*276c0*/  LDL.LU R93, [R1+0x428c] ;  /* 0x00428c00015d7983 */ /* 0x001ea20000300800 */
[----:B------:R-:W-:Y:S02]  /*276d0*/  PRMT R9, RZ, 0x7610, R9 ;  /* 0x00007610ff097816 */ /* 0x000fe40000000009 */
[----:B------:R-:W-:Y:S02]  /*276e0*/  PRMT R8, RZ, 0x7610, R8 ;  /* 0x00007610ff087816 */ /* 0x000fe40000000008 */
[----:B------:R-:W-:Y:S02]  /*276f0*/  PRMT R33, RZ, 0x7610, R33 ;  /* 0x00007610ff217816 */ /* 0x000fe40000000021 */
[----:B------:R-:W-:Y:S01]  /*27700*/  PRMT R32, RZ, 0x7610, R32 ;  /* 0x00007610ff207816 */ /* 0x000fe20000000020 */
[----:B------:R-:W-:Y:S01]  /*27710*/  STL.S16 [R1+0x2300], R46 ;  /* 0x0023002e01007387 */ /* 0x000fe20000100600 */
[----:B------:R-:W-:-:S02]  /*27720*/  PRMT R15, RZ, 0x7610, R15 ;  /* 0x00007610ff0f7816 */ /* 0x000fc4000000000f */
[----:B------:R-:W-:Y:S01]  /*27730*/  PRMT R14, RZ, 0x7610, R14 ;  /* 0x00007610ff0e7816 */ /* 0x000fe2000000000e */
[----:B------:R-:W-:Y:S01]  /*27740*/  STL [R1+0x4228], R34 ;  /* 0x0042282201007387 */ /* 0x000fe20000100800 */
[----:B------:R-:W-:Y:S02]  /*27750*/  PRMT R85, RZ, 0x7610, R85 ;  /* 0x00007610ff557816 */ /* 0x000fe40000000055 */
[----:B------:R-:W-:Y:S01]  /*27760*/  PRMT R5, RZ, 0x7610, R5 ;  /* 0x00007610ff057816 */ /* 0x000fe20000000005 */
[----:B------:R-:W-:Y:S01]  /*27770*/  STL.64 [R1+0x4220], R8 ;  /* 0x0042200801007387 */ /* 0x000fe20000100a00 */
[----:B------:R-:W-:Y:S02]  /*27780*/  PRMT R66, RZ, 0x7610, R66 ;  /* 0x00007610ff427816 */ /* 0x000fe40000000042 */
[----:B------:R-:W-:Y:S01]  /*27790*/  PRMT R67, RZ, 0x7610, R67 ;  /* 0x00007610ff437816 */ /* 0x000fe20000000043 */
[----:B------:R-:W-:Y:S01]  /*277a0*/  STL.64 [R1+0x4210], R32 ;  /* 0x0042102001007387 */ /* 0x000fe20000100a00 */
[----:B------:R-:W-:-:S02]  /*277b0*/  PRMT R6, RZ, 0x7610, R6 ;  /* 0x00007610ff067816 */ /* 0x000fc40000000006 */
[----:B------:R-:W-:Y:S01]  /*277c0*/  PRMT R7, RZ, 0x7610, R7 ;  /* 0x00007610ff077816 */ /* 0x000fe20000000007 */
[----:B------:R-:W-:Y:S01]  /*277d0*/  STL.64 [R1+0x4230], R14 ;  /* 0x0042300e01007387 */ /* 0x000fe20000100a00 */
[----:B------:R-:W-:Y:S02]  /*277e0*/  PRMT R10, RZ, 0x7610, R10 ;  /* 0x00007610ff0a7816 */ /* 0x000fe4000000000a */
[----:B------:R-:W-:Y:S01]  /*277f0*/  PRMT R11, RZ, 0x7610, R11 ;  /* 0x00007610ff0b7816 */ /* 0x000fe2000000000b */
[----:B------:R-:W-:Y:S04]  /*27800*/  STL [R1+0x4238], R85 ;  /* 0x0042385501007387 */ /* 0x000fe80000100800 */
[----:B------:R-:W-:Y:S04]  /*27810*/  STL [R1+0x4248], R5 ;  /* 0x0042480501007387 */ /* 0x000fe80000100800 */
[----:B------:R-:W-:Y:S04]  /*27820*/  STL.64 [R1+0x4240], R66 ;  /* 0x0042404201007387 */ /* 0x000fe80000100a00 */
[----:B------:R-:W-:Y:S04]  /*27830*/  STL.64 [R1+0x4250], R6 ;  /* 0x0042500601007387 */ /* 0x000fe80000100a00 */
[----:B------:R-:W-:Y:S01]  /*27840*/  STL.64 [R1+0x41e0], R10 ;  /* 0x0041e00a01007387 */ /* 0x000fe20000100a00 */
[----:B--2---:R-:W-:-:S05]  /*27850*/  PRMT R93, RZ, 0x7610, R93 ;  /* 0x00007610ff5d7816 */ /* 0x004fca000000005d */
[----:B------:R0:W-:Y:S04]  /*27860*/  STL.S16 [R1+0x23d4], R93 ;  /* 0x0023d45d01007387 */ /* 0x0001e80000100600 */
[----:B0-----:R-:W2:Y:S02]  /*27870*/  LDL.LU R93, [R1+0x4288] ;  /* 0x00428800015d7983 */ /* 0x001ea40000300800 */
        /* <DEDUP_REMOVED lines=11> */
[----:B0-----:R-:W2:Y:S01]  /*27930*/  LDL.LU R93, [R1+0x4278] ;  /* 0x00427800015d7983 */ /* 0x001ea20000300800 */
[----:B------:R-:W-:Y:S02]  /*27940*/  PRMT R85, RZ, 0x7610, R85 ;  /* 0x00007610ff557816 */ /* 0x000fe40000000055 */
[----:B------:R-:W-:Y:S02]  /*27950*/  PRMT R67, RZ, 0x7610, R67 ;  /* 0x00007610ff437816 */ /* 0x000fe40000000043 */
[----:B------:R-:W-:Y:S02]  /*27960*/  PRMT R66, RZ, 0x7610, R66 ;  /* 0x00007610ff427816 */ /* 0x000fe40000000042 */
[----:B------:R-:W-:-:S02]  /*27970*/  PRMT R65, RZ, 0x7610, R65 ;  /* 0x00007610ff417816 */ /* 0x000fc40000000041 */
[----:B------:R-:W-:Y:S02]  /*27980*/  PRMT R61, RZ, 0x7610, R61 ;  /* 0x00007610ff3d7816 */ /* 0x000fe4000000003d */
[----:B------:R-:W-:Y:S02]  /*27990*/  PRMT R47, RZ, 0x7610, R47 ;  /* 0x00007610ff2f7816 */ /* 0x000fe4000000002f */
[----:B--2---:R-:W-:-:S05]  /*279a0*/  PRMT R93, RZ, 0x7610, R93 ;  /* 0x00007610ff5d7816 */ /* 0x004fca000000005d */
[----:B------:R0:W-:Y:S04]  /*279b0*/  STL.S16 [R1+0x2434], R93 ;  /* 0x0024345d01007387 */ /* 0x0001e80000100600 */
[----:B0-----:R-:W2:Y:S01]  /*279c0*/  LDL.LU R93, [R1+0x4274] ;  /* 0x00427400015d7983 */ /* 0x001ea20000300800 */
[----:B------:R-:W-:-:S03]  /*279d0*/  PRMT R34, RZ, 0x7610, R34 ;  /* 0x00007610ff227816 */ /* 0x000fc60000000022 */
[----:B------:R-:W-:Y:S01]  /*279e0*/  STL.S16 [R1+0x2430], R85 ;  /* 0x0024305501007387 */ /* 0x000fe20000100600 */
        /* <DEDUP_REMOVED lines=25> */
[----:B------:R-:W-:Y:S04]  /*27b80*/  STL.S16 [R1+0x247c], R9 ;  /* 0x00247c0901007387 */ /* 0x000fe80000100600 */
[----:B------:R-:W-:Y:S04]  /*27b90*/  STL.S16 [R1+0x2478], R7 ;  /* 0x0024780701007387 */ /* 0x000fe80000100600 */
[----:B------:R0:W-:Y:S04]  /*27ba0*/  STL.S16 [R1+0x2474], R5 ;  /* 0x0024740501007387 */ /* 0x0001e80000100600 */
[----:B------:R1:W-:Y:S01]  /*27bb0*/  STL.S16 [R1+0x2470], R6 ;  /* 0x0024700601007387 */ /* 0x0003e20000100600 */
[----:B------:R-:W-:-:S03]  /*27bc0*/  PRMT R37, RZ, 0x7610, R37 ;  /* 0x00007610ff257816 */ /* 0x000fc60000000025 */
[----:B------:R1:W-:Y:S01]  /*27bd0*/  STL.S16 [R1+0x246c], R8 ;  /* 0x00246c0801007387 */ /* 0x0003e20000100600 */
[----:B0-----:R-:W-:-:S03]  /*27be0*/  IMAD.MOV.U32 R5, RZ, RZ, R46 ;  /* 0x000000ffff057224 */ /* 0x001fc600078e002e */
[----:B------:R-:W3:Y:S01]  /*27bf0*/  LDL.64 R66, [R1+0x2c0] ;  /* 0x0002c00001427983 */ /* 0x000ee20000100a00 */
[----:B------:R-:W-:-:S03]  /*27c00*/  IMAD.MOV.U32 R7, RZ, RZ, R75 ;  /* 0x000000ffff077224 */ /* 0x000fc600078e004b */
[----:B------:R-:W3:Y:S01]  /*27c10*/  LDL R85, [R1+0x22fc] ;  /* 0x0022fc0001557983 */ /* 0x000ee20000100800 */
[----:B-1----:R-:W-:-:S03]  /*27c20*/  IMAD.MOV.U32 R6, RZ, RZ, R74 ;  /* 0x000000ffff067224 */ /* 0x002fc600078e004a */
[----:B------:R-:W4:Y:S01]  /*27c30*/  LDL.64 R14, [R1+0x248] ;  /* 0x00024800010e7983 */ /* 0x000f220000100a00 */
[----:B------:R-:W-:-:S03]  /*27c40*/  PRMT R36, RZ, 0x7610, R36 ;  /* 0x00007610ff247816 */ /* 0x000fc60000000024 */
[----:B------:R-:W4:Y:S04]  /*27c50*/  LDL R34, [R1+0x22f8] ;  /* 0x0022f80001227983 */ /* 0x000f280000100800 */
[----:B------:R-:W4:Y:S04]  /*27c60*/  LDL.64 R8, [R1+0x240] ;  /* 0x0002400001087983 */ /* 0x000f280000100a00 */
[----:B------:R-:W4:Y:S04]  /*27c70*/  LDL.64 R32, [R1+0x1c8] ;  /* 0x0001c80001207983 */ /* 0x000f280000100a00 */
[----:B------:R-:W4:Y:S04]  /*27c80*/  LDL.64 R10, [R1+0x1c0] ;  /* 0x0001c000010a7983 */ /* 0x000f280000100a00 */
[----:B------:R-:W4:Y:S04]  /*27c90*/  LDL.64 R46, [R1+0x148] ;  /* 0x00014800012e7983 */ /* 0x000f280000100a00 */
[----:B------:R0:W-:Y:S01]  /*27ca0*/  STL.S16 [R1+0x2468], R60 ;  /* 0x0024683c01007387 */ /* 0x0001e20000100600 */
[----:B------:R-:W-:-:S02]  /*27cb0*/  PRMT R68, RZ, 0x7610, R68 ;  /* 0x00007610ff447816 */ /* 0x000fc40000000044 */
[----:B------:R-:W-:Y:S01]  /*27cc0*/  PRMT R69, RZ, 0x7610, R69 ;  /* 0x00007610ff457816 */ /* 0x000fe20000000045 */
[----:B------:R-:W4:Y:S04]  /*27cd0*/  @P2 LDG.E.U16 R5, desc[UR6][R6.64] ;  /* 0x0000000606052981 */ /* 0x000f28000c1e1500 */
[----:B0-----:R-:W4:Y:S04]  /*27ce0*/  LDL.64 R60, [R1+0x140] ;  /* 0x00014000013c7983 */ /* 0x001f280000100a00 */
[----:B------:R0:W-:Y:S04]  /*27cf0*/  STL.S16 [R1+0x2464], R64 ;  /* 0x0024644001007387 */ /* 0x0001e80000100600 */
[----:B------:R-:W4:Y:S01]  /*27d00*/  LDL.64 R74, [R1+0xc0] ;  /* 0x0000c000014a7983 */ /* 0x000f220000100a00 */
[----:B------:R-:W-:-:S03]  /*27d10*/  PRMT R84, RZ, 0x7610, R84 ;  /* 0x00007610ff547816 */ /* 0x000fc60000000054 */
[----:B0-----:R-:W4:Y:S01]  /*27d20*/  LDL.64 R64, [R1+0xc8] ;  /* 0x0000c80001407983 */ /* 0x001f220000100a00 */
[----:B--2---:R-:W-:-:S05]  /*27d30*/  PRMT R93, RZ, 0x7610, R93 ;  /* 0x00007610ff5d7816 */ /* 0x004fca000000005d */
[----:B------:R0:W-:Y:S04]  /*27d40*/  STL.S16 [R1+0x2460], R93 ;  /* 0x0024605d01007387 */ /* 0x0001e80000100600 */
[----:B0-----:R-:W2:Y:S04]  /*27d50*/  LDL.LU R93, [R1+0x4270] ;  /* 0x00427000015d7983 */ /* 0x001ea80000300800 */
[----:B------:R-:W-:Y:S04]  /*27d60*/  STL.S16 [R1+0x245c], R37 ;  /* 0x00245c2501007387 */ /* 0x000fe80000100600 */
[----:B------:R0:W-:Y:S04]  /*27d70*/  STL.S16 [R1+0x2458], R36 ;  /* 0x0024582401007387 */ /* 0x0001e80000100600 */
[----:B0-----:R-:W2:Y:S04]  /*27d80*/  LDL.64 R36, [R1+0x48] ;  /* 0x0000480001247983 */ /* 0x001ea80000100a00 */
[----:B------:R-:W-:Y:S04]  /*27d90*/  STL.S16 [R1+0x24a0], R68 ;  /* 0x0024a04401007387 */ /* 0x000fe80000100600 */
[----:B------:R0:W-:Y:S04]  /*27da0*/  STL.S16 [R1+0x249c], R69 ;  /* 0x00249c4501007387 */ /* 0x0001e80000100600 */
[----:B0-----:R-:W2:Y:S04]  /*27db0*/  LDL.64 R68, [R1+0x40] ;  /* 0x0000400001447983 */ /* 0x001ea80000100a00 */
[----:B------:R0:W-:Y:S04]  /*27dc0*/  STL.S16 [R1+0x2490], R84 ;  /* 0x0024905401007387 */ /* 0x0001e80000100600 */
[----:B0-----:R-:W2:Y:S04]  /*27dd0*/  LDL.LU R84, [R1+0x426c] ;  /* 0x00426c0001547983 */ /* 0x001ea80000300800 */
[----:B---3--:R-:W3:Y:S04]  /*27de0*/  @P0 LDG.E.U16 R85, desc[UR6][R66.64] ;  /* 0x0000000642550981 */ /* 0x008ee8000c1e1500 */
[----:B----4-:R-:W4:Y:S01]  /*27df0*/  @P2 LDG.E.U16 R34, desc[UR6][R14.64] ;  /* 0x000000060e222981 */ /* 0x010f22000c1e1500 */
        /* <DEDUP_REMOVED lines=14> */
[----:B0-----:R-:W2:Y:S04]  /*27ee0*/  LDL.LU R84, [R1+0x4258] ;  /* 0x0042580001547983 */ /* 0x001ea80000300800 */
[----:B------:R-:W2:Y:S04]  /*27ef0*/  LDL.LU.64 R6, [R1+0x4250] ;  /* 0x0042500001067983 */ /* 0x000ea80000300a00 */
[----:B------:R0:W-:Y:S04]  /*27f00*/  @P2 STL [R1+0x2300], R5 ;  /* 0x0023000501002387 */ /* 0x0001e80000100800 */
[----:B0-----:R-:W2:Y:S04]  /*27f10*/  LDL.LU R5, [R1+0x4248] ;  /* 0x0042480001057983 */ /* 0x001ea80000300800 */
[----:B------:R-:W2:Y:S04]  /*27f20*/  LDL.LU.64 R66, [R1+0x4240] ;  /* 0x0042400001427983 */ /* 0x000ea80000300a00 */
[----:B---3--:R0:W-:Y:S04]  /*27f30*/  @P0 STL [R1+0x22fc], R85 ;  /* 0x0022fc5501000387 */ /* 0x0081e80000100800 */
[----:B0-----:R-:W3:Y:S04]  /*27f40*/  LDL.LU R85, [R1+0x4238] ;  /* 0x0042380001557983 */ /* 0x001ee80000300800 */
[----:B------:R-:W3:Y:S04]  /*27f50*/  LDL.LU.64 R14, [R1+0x4230] ;  /* 0x00423000010e7983 */ /* 0x000ee80000300a00 */
[----:B----4-:R0:W-:Y:S04]  /*27f60*/  @P2 STL [R1+0x22f8], R34 ;  /* 0x0022f82201002387 */ /* 0x0101e80000100800 */
[----:B0-----:R-:W4:Y:S04]  /*27f70*/  LDL.LU R34, [R1+0x4228] ;  /* 0x0042280001227983 */ /* 0x001f280000300800 */
[----:B--2---:R-:W2:Y:S04]  /*27f80*/  @P0 LDG.E.U16 R5, desc[UR6][R68.64] ;  /* 0x0000000644050981 */ /* 0x004ea8000c1e1500 */
[----:B---3--:R-:W3:Y:S04]  /*27f90*/  @P2 LDG.E.U16 R85, desc[UR6][R36.64] ;  /* 0x0000000624552981 */ /* 0x008ee8000c1e1500 */
[----:B------:R-:W2:Y:S04]  /*27fa0*/  @P0 LDG.E.U16 R14, desc[UR6][R74.64] ;  /* 0x000000064a0e0981 */ /* 0x000ea8000c1e1500 */
[----:B------:R-:W2:Y:S04]  /*27fb0*/  @P2 LDG.E.U16 R15, desc[UR6][R64.64] ;  /* 0x00000006400f2981 */ /* 0x000ea8000c1e1500 */
[----:B----4-:R-:W4:Y:S04]  /*27fc0*/  @P0 LDG.E.U16 R34, desc[UR6][R8.64] ;  /* 0x0000000608220981 */ /* 0x010f28000c1e1500 */
[----:B------:R-:W2:Y:S04]  /*27fd0*/  LDL.LU.64 R8, [R1+0x4220] ;  /* 0x0042200001087983 */ /* 0x000ea80000300a00 */
[----:B----4-:R0:W-:Y:S04]  /*27fe0*/  STL [R1+0x22f4], R34 ;  /* 0x0022f42201007387 */ /* 0x0101e80000100800 */
[----:B0-----:R-:W4:Y:S04]  /*27ff0*/  LDL.LU R34, [R1+0x4218] ;  /* 0x0042180001227983 */ /* 0x001f280000300800 */
[----:B--2---:R-:W2:Y:S04]  /*28000*/  @P2 LDG.E.U16 R9, desc[UR6][R32.64] ;  /* 0x0000000620092981 */ /* 0x004ea8000c1e1500 */
[----:B------:R-:W2:Y:S04]  /*28010*/  @P0 LDG.E.U16 R8, desc[UR6][R10.64] ;  /* 0x000000060a080981 */ /* 0x000ea8000c1e1500 */
[----:B------:R-:W2:Y:S04]  /*28020*/  LDL.LU.64 R32, [R1+0x4210] ;  /* 0x0042100001207983 */ /* 0x000ea80000300a00 */
[----:B------:R-:W3:Y:S04]  /*28030*/  LDL.64 R10, [R1+0x2b8] ;  /* 0x0002b800010a7983 */ /* 0x000ee80000100a00 */
[----:B--2---:R-:W2:Y:S04]  /*28040*/  @P0 LDG.E.U16 R32, desc[UR6][R60.64] ;  /* 0x000000063c200981 */ /* 0x004ea8000c1e1500 */
[----:B------:R-:W4:Y:S04]  /*28050*/  @P2 LDG.E.U16 R33, desc[UR6][R46.64] ;  /* 0x000000062e212981 */ /* 0x000f28000c1e1500 */
[----:B------:R-:W-:Y:S04]  /*28060*/  STL [R1+0x22ec], R8 ;  /* 0x0022ec0801007387 */ /* 0x000fe80000100800 */
[----:B------:R0:W-:Y:S01]  /*28070*/  STL [R1+0x22f0], R9 ;  /* 0x0022f00901007387 */ /* 0x0001e20000100800 */
[----:B------:R-:W-:-:S03]  /*28080*/  PRMT R35, RZ, 0x7610, R35 ;  /* 0x00007610ff237816 */ /* 0x000fc60000000023 */
[----:B---3--:R-:W3:Y:S04]  /*28090*/  @P2 LDG.E.U16 R7, desc[UR6][R10.64] ;  /* 0x000000060a072981 */ /* 0x008ee8000c1e1500 */
[----:B0-----:R-:W3:Y:S04]  /*280a0*/  LDL.64 R8, [R1+0x2b0] ;  /* 0x0002b00001087983 */ /* 0x001ee80000100a00 */
[----:B------:R-:W-:Y:S04]  /*280b0*/  STL [R1+0x22b4], R14 ;  /* 0x0022b40e01007387 */ /* 0x000fe80000100800 */
[----:B------:R0:W-:Y:S04]  /*280c0*/  STL [R1+0x22d0], R15 ;  /* 0x0022d00f01007387 */ /* 0x0001e80000100800 */
[----:B0-----:R-:W3:Y:S04]  /*280d0*/  LDL.64 R14, [R1+0x138] ;  /* 0x00013800010e7983 */ /* 0x001ee80000100a00 */
[----:B--2---:R-:W-:Y:S04]  /*280e0*/  STL [R1+0x22e4], R32 ;  /* 0x0022e42001007387 */ /* 0x004fe80000100800 */
[----:B----4-:R0:W-:Y:S04]  /*280f0*/  STL [R1+0x22e8], R33 ;  /* 0x0022e82101007387 */ /* 0x0101e80000100800 */
[----:B------:R-:W2:Y:S04]  /*28100*/  LDL.64 R64, [R1+0xb8] ;  /* 0x0000b80001407983 */ /* 0x000ea80000100a00 */
[----:B------:R-:W4:Y:S04]  /*28110*/  LDL.64 R46, [R1+0xb0] ;  /* 0x0000b000012e7983 */ /* 0x000f280000100a00 */
[----:B0-----:R-:W2:Y:S04]  /*28120*/  LDL.64 R32, [R1+0x130] ;  /* 0x0001300001207983 */ /* 0x001ea80000100a00 */
[----:B------:R-:W2:Y:S04]  /*28130*/  LDL.64 R60, [R1+0x38] ;  /* 0x00003800013c7983 */ /* 0x000ea80000100a00 */
[----:B------:R-:W2:Y:S04]  /*28140*/  LDL.64 R74, [R1+0x30] ;  /* 0x00003000014a7983 */ /* 0x000ea80000100a00 */
[----:B------:R-:W2:Y:S04]  /*28150*/  LDL.LU.64 R36, [R1+0x4208] ;  /* 0x0042080001247983 */ /* 0x000ea80000300a00 */
[----:B------:R0:W-:Y:S04]  /*28160*/  STL [R1+0x22b0], R85 ;  /* 0x0022b05501007387 */ /* 0x0001e80000100800 */
[----:B0-----:R-:W3:Y:S04]  /*28170*/  LDL.LU R85, [R1+0x4200] ;  /* 0x0042000001557983 */ /* 0x001ee80000300800 */
[----:B------:R-:W3:Y:S04]  /*28180*/  LDL.LU.64 R68, [R1+0x41f8] ;  /* 0x0041f80001447983 */ /* 0x000ee80000300a00 */
[----:B--2---:R-:W2:Y:S04]  /*28190*/  @P0 LDG.E.U16 R67, desc[UR6][R36.64] ;  /* 0x0000000624430981 */ /* 0x004ea8000c1e1500 */
[----:B---3--:R-:W3:Y:S04]  /*281a0*/  @P2 LDG.E.U16 R66, desc[UR6][R68.64] ;  /* 0x0000000644422981 */ /* 0x008ee8000c1e1500 */
[----:B---3--:R0:W-:Y:S04]  /*281b0*/  STL [R1+0x2310], R66 ;  /* 0x0023104201007387 */ /* 0x0081e80000100800 */
[----:B0-----:R-:W3:Y:S04]  /*281c0*/  LDL.LU R66, [R1+0x41f4] ;  /* 0x0041f40001427983 */ /* 0x001ee80000300800 */
[----:B------:R-:W-:Y:S04]  /*281d0*/  STL [R1+0x3f94], R68 ;  /* 0x003f944401007387 */ /* 0x000fe80000100800 */
[----:B------:R0:W-:Y:S04]  /*281e0*/  STL [R1+0x3f90], R69 ;  /* 0x003f904501007387 */ /* 0x0001e80000100800 */
[----:B0-----:R-:W3:Y:S04]  /*281f0*/  LDL.64 R68, [R1+0x1b0] ;  /* 0x0001b00001447983 */ /* 0x001ee80000100a00 */
[----:B--2---:R0:W-:Y:S04]  /*28200*/  STL [R1+0x230c], R67 ;  /* 0x00230c4301007387 */ /* 0x0041e80000100800 */
[----:B0-----:R-:W3:Y:S04]  /*28210*/  LDL.LU R67, [R1+0x41f0] ;  /* 0x0041f00001437983 */ /* 0x001ee80000300800 */
[----:B---3--:R-:W2:Y:S04]  /*28220*/  @P2 LDG.E.U16 R35, desc[UR6][R66.64] ;  /* 0x0000000642232981 */ /* 0x008ea8000c1e1500 */
[----:B------:R-:W-:Y:S04]  /*28230*/  STL [R1+0x3f9c], R36 ;  /* 0x003f9c2401007387 */ /* 0x000fe80000100800 */
[----:B------:R0:W-:Y:S04]  /*28240*/  STL [R1+0x3f98], R37 ;  /* 0x003f982501007387 */ /* 0x0001e80000100800 */
[----:B0-----:R-:W3:Y:S04]  /*28250*/  LDL.64 R36, [R1+0x1b8] ;  /* 0x0001b80001247983 */ /* 0x001ee80000100a00 */
[----:B--2---:R0:W-:Y:S04]  /*28260*/  STL [R1+0x2308], R35 ;  /* 0x0023082301007387 */ /* 0x0041e80000100800 */
[----:B0-----:R-:W2:Y:S04]  /*28270*/  LDL.LU R35, [R1+0x41ec] ;  /* 0x0041ec0001237983 */ /* 0x001ea80000300800 */
[----:B------:R-:W-:Y:S04]  /*28280*/  STL [R1+0x3fa4], R66 ;  /* 0x003fa44201007387 */ /* 0x000fe80000100800 */
[----:B------:R0:W-:Y:S04]  /*28290*/  STL [R1+0x3fa0], R67 ;  /* 0x003fa04301007387 */ /* 0x0001e80000100800 */
[----:B0-----:R-:W3:Y:S04]  /*282a0*/  LDL.64 R66, [R1+0x230] ;  /* 0x0002300001427983 */ /* 0x001ee80000100a00 */
[----:B--2---:R-:W2:Y:S04]  /*282b0*/  @P0 LDG.E.U16 R6, desc[UR6][R34.64] ;  /* 0x0000000622060981 */ /* 0x004ea8000c1e1500 */
[----:B--2---:R0:W-:Y:S04]  /*282c0*/  STL [R1+0x2304], R6 ;  /* 0x0023040601007387 */ /* 0x0041e80000100800 */
[----:B0-----:R-:W2:Y:S04]  /*282d0*/  LDL.LU R6, [R1+0x41e8] ;  /* 0x0041e80001067983 */ /* 0x001ea80000300800 */
[----:B------:R-:W-:Y:S04]  /*282e0*/  STL [R1+0x3fac], R34 ;  /* 0x003fac2201007387 */ /* 0x000fe80000100800 */
[----:B------:R0:W-:Y:S04]  /*282f0*/  STL [R1+0x3fa8], R35 ;  /* 0x003fa82301007387 */ /* 0x0001e80000100800 */
[----:B0-----:R-:W2:Y:S04]  /*28300*/  LDL.64 R34, [R1+0x238] ;  /* 0x0002380001227983 */ /* 0x001ea80000100a00 */
[----:B------:R-:W2:Y:S01]  /*28310*/  LDL.LU.64 R10, [R1+0x41e0] ;  /* 0x0041e000010a7983 */ /* 0x000ea20000300a00 */
[----:B------:R-:W-:-:S02]  /*28320*/  PRMT R12, RZ, 0x7610, R12 ;  /* 0x00007610ff0c7816 */ /* 0x000fc4000000000c */
[----:B------:R-:W-:Y:S02]  /*28330*/  PRMT R13, RZ, 0x7610, R13 ;  /* 0x00007610ff0d7816 */ /* 0x000fe4000000000d */
[----:B------:R-:W-:Y:S02]  /*28340*/  PRMT R16, RZ, 0x7610, R16 ;  /* 0x00007610ff107816 */ /* 0x000fe40000000010 */
[----:B------:R-:W-:Y:S01]  /*28350*/  PRMT R30, RZ, 0x7610, R30 ;  /* 0x00007610ff1e7816 */ /* 0x000fe2000000001e */
[----:B---3--:R-:W3:Y:S04]  /*28360*/  @P0 LDG.E.U16 R12, desc[UR6][R66.64] ;  /* 0x00000006420c0981 */ /* 0x008ee8000c1e1500 */
[----:B------:R-:W3:Y:S04]  /*28370*/  @P2 LDG.E.U16 R13, desc[UR6][R36.64] ;  /* 0x00000006240d2981 */ /* 0x000ee8000c1e1500 */
[----:B------:R-:W3:Y:S01]  /*28380*/  @P0 LDG.E.U16 R16, desc[UR6][R68.64] ;  /* 0x0000000644100981 */ /* 0x000ee2000c1e1500 */
[----:B------:R-:W-:-:S03]  /*28390*/  PRMT R86, RZ, 0x7610, R86 ;  /* 0x00007610ff567816 */ /* 0x000fc60000000056 */
[----:B------:R-:W3:Y:S04]  /*283a0*/  @P2 LDG.E.U16 R30, desc[UR6][R14.64] ;  /* 0x000000060e1e2981 */ /* 0x000ee8000c1e1500 */
[----:B------:R-:W3:Y:S04]  /*283b0*/  @P0 LDG.E.U16 R86, desc[UR6][R32.64] ;  /* 0x0000000620560981 */ /* 0x000ee8000c1e1500 */
[----:B--2---:R-:W2:Y:S04]  /*283c0*/  @P0 LDG.E.U16 R10, desc[UR6][R8.64] ;  /* 0x00000006080a0981 */ /* 0x004ea8000c1e1500 */
[----:B------:R-:W3:Y:S04]  /*283d0*/  @P2 LDG.E.U16 R11, desc[UR6][R34.64] ;  /* 0x00000006220b2981 */ /* 0x000ee8000c1e1500 */
[----:B------:R0:W-:Y:S04]  /*283e0*/  STL [R1+0x2340], R7 ;  /* 0x0023400701007387 */ /* 0x0001e80000100800 */
[----:B0-----:R-:W4:Y:S04]  /*283f0*/  LDL.LU R7, [R1+0x41d8] ;  /* 0x0041d80001077983 */ /* 0x001f280000300800 */
[----:B------:R-:W4:Y:S01]  /*28400*/  LDL.LU.64 R8, [R1+0x41d0] ;  /* 0x0041d00001087983 */ /* 0x000f220000300a00 */
[----:B------:R-:W-:-:S06]  /*28410*/  PRMT R27, RZ, 0x7610, R27 ;  /* 0x00007610ff1b7816 */ /* 0x000fcc000000001b */
[----:B------:R-:W4:Y:S04]  /*28420*/  @P2 LDG.E.U16 R27, desc[UR6][R64.64] ;  /* 0x00000006401b2981 */ /* 0x000f28000c1e1500 */
[----:B--2---:R0:W-:Y:S04]  /*28430*/  STL [R1+0x233c], R10 ;  /* 0x00233c0a01007387 */ /* 0x0041e80000100800 */
[----:B0-----:R-:W2:Y:S04]  /*28440*/  LDL.LU R10, [R1+0x41c8] ;  /* 0x0041c800010a7983 */ /* 0x001ea80000300800 */
[----:B---3--:R0:W-:Y:S04]  /*28450*/  STL [R1+0x2338], R11 ;  /* 0x0023380b01007387 */ /* 0x0081e80000100800 */
[----:B0-----:R-:W2:Y:S04]  /*28460*/  LDL.LU R11, [R1+0x41c4] ;  /* 0x0041c400010b7983 */ /* 0x001ea80000300800 */
[----:B------:R0:W-:Y:S04]  /*28470*/  STL [R1+0x2334], R12 ;  /* 0x0023340c01007387 */ /* 0x0001e80000100800 */
[----:B0-----:R-:W3:Y:S04]  /*28480*/  LDL.LU R12, [R1+0x41c0] ;  /* 0x0041c000010c7983 */ /* 0x001ee80000300800 */
[----:B------:R0:W-:Y:S04]  /*28490*/  STL [R1+0x2330], R13 ;  /* 0x0023300d01007387 */ /* 0x0001e80000100800 */
[----:B0-----:R-:W3:Y:S04]  /*284a0*/  LDL.LU R13, [R1+0x41bc] ;  /* 0x0041bc00010d7983 */ /* 0x001ee80000300800 */
[----:B------:R0:W-:Y:S04]  /*284b0*/  STL [R1+0x232c], R16 ;  /* 0x00232c1001007387 */ /* 0x0001e80000100800 */
[----:B0-----:R-:W2:Y:S04]  /*284c0*/  LDL.LU R16, [R1+0x41b8] ;  /* 0x0041b80001107983 */ /* 0x001ea80000300800 */
[----:B------:R-:W2:Y:S04]  /*284d0*/  LDL.64 R34, [R1+0x228] ;  /* 0x0002280001227983 */ /* 0x000ea80000100a00 */
[----:B------:R-:W2:Y:S04]  /*284e0*/  LDL.64 R66, [R1+0x220] ;  /* 0x0002200001427983 */ /* 0x000ea80000100a00 */
[----:B------:R-:W2:Y:S04]  /*284f0*/  LDL.64 R36, [R1+0x1a8] ;  /* 0x0001a80001247983 */ /* 0x000ea80000100a00 */
[----:B------:R-:W2:Y:S04]  /*28500*/  LDL.64 R68, [R1+0x1a0] ;  /* 0x0001a00001447983 */ /* 0x000ea80000100a00 */
[----:B------:R-:W2:Y:S04]  /*28510*/  LDL.LU.64 R14, [R1+0x41b0] ;  /* 0x0041b000010e7983 */ /* 0x000ea80000300a00 */
[----:B------:R0:W-:Y:S04]  /*28520*/  STL [R1+0x2328], R30 ;  /* 0x0023281e01007387 */ /* 0x0001e80000100800 */
[----:B0-----:R-:W2:Y:S04]  /*28530*/  LDL.LU R30, [R1+0x41a8] ;  /* 0x0041a800011e7983 */ /* 0x001ea80000300800 */
[----:B------:R-:W2:Y:S04]  /*28540*/  LDL.LU.64 R32, [R1+0x41a0] ;  /* 0x0041a00001207983 */ /* 0x000ea80000300a00 */
[----:B------:R0:W-:Y:S04]  /*28550*/  STL [R1+0x2324], R86 ;  /* 0x0023245601007387 */ /* 0x0001e80000100800 */
[----:B0-----:R-:W3:Y:S04]  /*28560*/  LDL.LU R86, [R1+0x4198] ;  /* 0x0041980001567983 */ /* 0x001ee80000300800 */
[----:B------:R-:W3:Y:S01]  /*28570*/  LDL.LU.64 R64, [R1+0x4190] ;  /* 0x0041900001407983 */ /* 0x000ee20000300a00 */
[----:B------:R-:W-:-:S02]  /*28580*/  PRMT R24, RZ, 0x7610, R24 ;  /* 0x00007610ff187816 */ /* 0x000fc40000000018 */
[----:B------:R-:W-:Y:S02]  /*28590*/  PRMT R25, RZ, 0x7610, R25 ;  /* 0x00007610ff197816 */ /* 0x000fe40000000019 */
[----:B------:R-:W-:Y:S02]  /*285a0*/  PRMT R26, RZ, 0x7610, R26 ;  /* 0x00007610ff1a7816 */ /* 0x000fe4000000001a */
[----:B------:R-:W-:Y:S01]  /*285b0*/  PRMT R62, RZ, 0x7610, R62 ;  /* 0x00007610ff3e7816 */ /* 0x000fe2000000003e */
[----:B------:R-:W3:Y:S04]  /*285c0*/  @P0 LDG.E.U16 R24, desc[UR6][R74.64] ;  /* 0x000000064a180981 */ /* 0x000ee8000c1e1500 */
[----:B------:R-:W3:Y:S04]  /*285d0*/  @P2 LDG.E.U16 R25, desc[UR6][R60.64] ;  /* 0x000000063c192981 */ /* 0x000ee8000c1e1500 */
[----:B----4-:R-:W4:Y:S01]  /*285e0*/  @P0 LDG.E.U16 R26, desc[UR6][R46.64] ;  /* 0x000000062e1a0981 */ /* 0x010f22000c1e1500 */
[----:B------:R-:W-:-:S06]  /*285f0*/  PRMT R63, RZ, 0x7610, R63 ;  /* 0x00007610ff3f7816 */ /* 0x000fcc000000003f */
[----:B--2---:R-:W2:Y:S04]  /*28600*/  @P0 LDG.E.U16 R63, desc[UR6][R32.64] ;  /* 0x00000006203f0981 */ /* 0x004ea8000c1e1500 */
[----:B---3--:R-:W3:Y:S04]  /*28610*/  @P2 LDG.E.U16 R62, desc[UR6][R64.64] ;  /* 0x00000006403e2981 */ /* 0x008ee8000c1e1500 */
[----:B------:R-:W-:Y:S04]  /*28620*/  STL [R1+0x2314], R24 ;  /* 0x0023141801007387 */ /* 0x000fe80000100800 */
[----:B------:R0:W-:Y:S04]  /*28630*/  STL [R1+0x2318], R25 ;  /* 0x0023181901007387 */ /* 0x0001e80000100800 */
[----:B0-----:R-:W2:Y:S04]  /*28640*/  LDL.64 R24, [R1+0x128] ;  /* 0x0001280001187983 */ /* 0x001ea80000100a00 */
[----:B----4-:R-:W-:Y:S04]  /*28650*/  STL [R1+0x231c], R26 ;  /* 0x00231c1a01007387 */ /* 0x010fe80000100800 */
[----:B------:R0:W-:Y:S04]  /*28660*/  STL [R1+0x2320], R27 ;  /* 0x0023201b01007387 */ /* 0x0001e80000100800 */
[----:B------:R-:W4:Y:S04]  /*28670*/  LDL.64 R46, [R1+0xa8] ;  /* 0x0000a800012e7983 */ /* 0x000f280000100a00 */
[----:B------:R-:W4:Y:S04]  /*28680*/  LDL.64 R60, [R1+0xa0] ;  /* 0x0000a000013c7983 */ /* 0x000f280000100a00 */
[----:B------:R-:W4:Y:S04]  /*28690*/  LDL.64 R74, [R1+0x20] ;  /* 0x00002000014a7983 */ /* 0x000f280000100a00 */
[----:B0-----:R-:W4:Y:S04]  /*286a0*/  LDL.64 R26, [R1+0x120] ;  /* 0x00012000011a7983 */ /* 0x001f280000100a00 */
[----:B---3--:R0:W-:Y:S04]  /*286b0*/  STL [R1+0x2350], R62 ;  /* 0x0023503e01007387 */ /* 0x0081e80000100800 */
[----:B0-----:R-:W3:Y:S04]  /*286c0*/  LDL.LU R62, [R1+0x418c] ;  /* 0x00418c00013e7983 */ /* 0x001ee80000300800 */
[----:B------:R-:W-:Y:S04]  /*286d0*/  STL [R1+0x3fb4], R64 ;  /* 0x003fb44001007387 */ /* 0x000fe80000100800 */
[----:B------:R0:W-:Y:S04]  /*286e0*/  STL [R1+0x3fb0], R65 ;  /* 0x003fb04101007387 */ /* 0x0001e80000100800 */
[----:B0-----:R-:W3:Y:S04]  /*286f0*/  LDL.64 R64, [R1+0x2a0] ;  /* 0x0002a00001407983 */ /* 0x001ee80000100a00 */
[----:B--2---:R0:W-:Y:S04]  /*28700*/  STL [R1+0x234c], R63 ;  /* 0x00234c3f01007387 */ /* 0x0041e80000100800 */
[----:B0-----:R-:W3:Y:S01]  /*28710*/  LDL.LU R63, [R1+0x4188] ;  /* 0x00418800013f7983 */ /* 0x001ee20000300800 */
[----:B------:R-:W-:-:S03]  /*28720*/  PRMT R31, RZ, 0x7610, R31 ;  /* 0x00007610ff1f7816 */ /* 0x000fc6000000001f */
[----:B------:R-:W-:Y:S04]  /*28730*/  STL [R1+0x3fbc], R32 ;  /* 0x003fbc2001007387 */ /* 0x000fe80000100800 */
[----:B---3--:R-:W2:Y:S04]  /*28740*/  @P2 LDG.E.U16 R31, desc[UR6][R62.64] ;  /* 0x000000063e1f2981 */ /* 0x008ea8000c1e1500 */
[----:B------:R0:W-:Y:S04]  /*28750*/  STL [R1+0x3fb8], R33 ;  /* 0x003fb82101007387 */ /* 0x0001e80000100800 */
[----:B0-----:R-:W3:Y:S04]  /*28760*/  LDL.64 R32, [R1+0x2a8] ;  /* 0x0002a80001207983 */ /* 0x001ee80000100a00 */
[----:B--2---:R0:W-:Y:S04]  /*28770*/  STL [R1+0x2348], R31 ;  /* 0x0023481f01007387 */ /* 0x0041e80000100800 */
[----:B0-----:R-:W2:Y:S01]  /*28780*/  LDL.LU R31, [R1+0x4184] ;  /* 0x00418400011f7983 */ /* 0x001ea20000300800 */
[----:B------:R-:W-:-:S03]  /*28790*/  PRMT R17, RZ, 0x7610, R17 ;  /* 0x00007610ff117816 */ /* 0x000fc60000000011 */
[----:B------:R-:W-:Y:S04]  /*287a0*/  STL [R1+0x3fc4], R62 ;  /* 0x003fc43e01007387 */ /* 0x000fe80000100800 */
[----:B--2---:R-:W2:Y:S04]  /*287b0*/  @P0 LDG.E.U16 R17, desc[UR6][R30.64] ;  /* 0x000000061e110981 */ /* 0x004ea8000c1e1500 */
[----:B------:R-:W-:Y:S01]  /*287c0*/  STL [R1+0x3fc0], R63 ;  /* 0x003fc03f01007387 */ /* 0x000fe20000100800 */
[----:B------:R-:W-:Y:S02]  /*287d0*/  PRMT R18, RZ, 0x7610, R18 ;  /* 0x00007610ff127816 */ /* 0x000fe40000000012 */
[----:B------:R-:W-:-:S02]  /*287e0*/  PRMT R19, RZ, 0x7610, R19 ;  /* 0x00007610ff137816 */ /* 0x000fc40000000013 */
[----:B------:R-:W-:Y:S02]  /*287f0*/  PRMT R20, RZ, 0x7610, R20 ;  /* 0x00007610ff147816 */ /* 0x000fe40000000014 */
[----:B------:R-:W-:Y:S02]  /*28800*/  PRMT R21, RZ, 0x7610, R21 ;  /* 0x00007610ff157816 */ /* 0x000fe40000000015 */
[----:B------:R-:W-:Y:S01]  /*28810*/  PRMT R22, RZ, 0x7610, R22 ;  /* 0x00007610ff167816 */ /* 0x000fe20000000016 */
[----:B---3--:R-:W3:Y:S04]  /*28820*/  @P2 LDG.E.U16 R18, desc[UR6][R32.64] ;  /* 0x0000000620122981 */ /* 0x008ee8000c1e1500 */
[----:B------:R-:W3:Y:S01]  /*28830*/  @P0 LDG.E.U16 R19, desc[UR6][R64.64] ;  /* 0x0000000640130981 */ /* 0x000ee2000c1e1500 */
[----:B------:R-:W-:-:S03]  /*28840*/  PRMT R23, RZ, 0x7610, R23 ;  /* 0x00007610ff177816 */ /* 0x000fc60000000017 */
[----:B------:R-:W3:Y:S04]  /*28850*/  @P2 LDG.E.U16 R20, desc[UR6][R34.64] ;  /* 0x0000000622142981 */ /* 0x000ee8000c1e1500 */
[----:B------:R-:W3:Y:S01]  /*28860*/  @P0 LDG.E.U16 R21, desc[UR6][R66.64] ;  /* 0x0000000642150981 */ /* 0x000ee2000c1e1500 */
[----:B------:R-:W-:-:S03]  /*28870*/  PRMT R28, RZ, 0x7610, R28 ;  /* 0x00007610ff1c7816 */ /* 0x000fc6000000001c */
[----:B------:R-:W3:Y:S04]  /*28880*/  @P2 LDG.E.U16 R22, desc[UR6][R36.64] ;  /* 0x0000000624162981 */ /* 0x000ee8000c1e1500 */
[----:B------:R-:W3:Y:S01]  /*28890*/  @P0 LDG.E.U16 R23, desc[UR6][R68.64] ;  /* 0x0000000644170981 */ /* 0x000ee2000c1e1500 */
[----:B------:R-:W-:Y:S02]  /*288a0*/  PRMT R29, RZ, 0x7610, R29 ;  /* 0x00007610ff1d7816 */ /* 0x000fe4000000001d */
[----:B------:R-:W-:Y:S01]  /*288b0*/  PRMT R58, RZ, 0x7610, R58 ;  /* 0x00007610ff3a7816 */ /* 0x000fe2000000003a */
[----:B------:R-:W3:Y:S04]  /*288c0*/  @P2 LDG.E.U16 R28, desc[UR6][R24.64] ;  /* 0x00000006181c2981 */ /* 0x000ee8000c1e1500 */
[----:B----4-:R-:W4:Y:S04]  /*288d0*/  @P0 LDG.E.U16 R29, desc[UR6][R26.64] ;  /* 0x000000061a1d0981 */ /* 0x010f28000c1e1500 */
[----:B------:R-:W4:Y:S04]  /*288e0*/  @P2 LDG.E.U16 R58, desc[UR6][R46.64] ;  /* 0x000000062e3a2981 */ /* 0x000f28000c1e1500 */
[----:B--2---:R0:W-:Y:S04]  /*288f0*/  STL [R1+0x2344], R17 ;  /* 0x0023441101007387 */ /* 0x0041e80000100800 */
[----:B0-----:R-:W2:Y:S04]  /*28900*/  LDL.LU R17, [R1+0x4180] ;  /* 0x0041800001117983 */ /* 0x001ea80000300800 */
[----:B------:R-:W-:Y:S04]  /*28910*/  STL [R1+0x3fcc], R30 ;  /* 0x003fcc1e01007387 */ /* 0x000fe80000100800 */
[----:B------:R0:W-:Y:S04]  /*28920*/  STL [R1+0x3fc8], R31 ;  /* 0x003fc81f01007387 */ /* 0x0001e80000100800 */
[----:B0-----:R-:W2:Y:S01]  /*28930*/  LDL.64 R30, [R1+0x28] ;  /* 0x00002800011e7983 */ /* 0x001ea20000100a00 */
[----:B------:R-:W-:-:S02]  /*28940*/  PRMT R87, RZ, 0x7610, R87 ;  /* 0x00007610ff577816 */ /* 0x000fc40000000057 */
[----:B------:R-:W-:-:S04]  /*28950*/  PRMT R59, RZ, 0x7610, R59 ;  /* 0x00007610ff3b7816 */ /* 0x000fc8000000003b */
[----:B------:R-:W4:Y:S04]  /*28960*/  @P0 LDG.E.U16 R87, desc[UR6][R60.64] ;  /* 0x000000063c570981 */ /* 0x000f28000c1e1500 */
[----:B---3--:R0:W-:Y:S04]  /*28970*/  STL [R1+0x2380], R18 ;  /* 0x0023801201007387 */ /* 0x0081e80000100800 */
[----:B0-----:R-:W3:Y:S04]  /*28980*/  LDL.LU R18, [R1+0x417c] ;  /* 0x00417c0001127983 */ /* 0x001ee80000300800 */
[----:B------:R0:W-:Y:S04]  /*28990*/  STL [R1+0x237c], R19 ;  /* 0x00237c1301007387 */ /* 0x0001e80000100800 */
[----:B0-----:R-:W3:Y:S04]  /*289a0*/  LDL.LU R19, [R1+0x4178] ;  /* 0x0041780001137983 */ /* 0x001ee80000300800 */
[----:B--2---:R-:W2:Y:S04]  /*289b0*/  @P2 LDG.E.U16 R59, desc[UR6][R30.64] ;  /* 0x000000061e3b2981 */ /* 0x004ea8000c1e1500 */
[----:B------:R0:W-:Y:S04]  /*289c0*/  STL [R1+0x2378], R20 ;  /* 0x0023781401007387 */ /* 0x0001e80000100800 */
[----:B0-----:R-:W3:Y:S04]  /*289d0*/  LDL.LU R20, [R1+0x4174] ;  /* 0x0041740001147983 */ /* 0x001ee80000300800 */
[----:B------:R0:W-:Y:S04]  /*289e0*/  STL [R1+0x2374], R21 ;  /* 0x0023741501007387 */ /* 0x0001e80000100800 */
[----:B0-----:R-:W3:Y:S04]  /*289f0*/  LDL.LU R21, [R1+0x4170] ;  /* 0x0041700001157983 */ /* 0x001ee80000300800 */
[----:B------:R0:W-:Y:S04]  /*28a00*/  STL [R1+0x2370], R22 ;  /* 0x0023701601007387 */ /* 0x0001e80000100800 */
[----:B0-----:R-:W3:Y:S04]  /*28a10*/  LDL.LU R22, [R1+0x416c] ;  /* 0x00416c0001167983 */ /* 0x001ee80000300800 */
[----:B------:R0:W-:Y:S04]  /*28a20*/  STL [R1+0x236c], R23 ;  /* 0x00236c1701007387 */ /* 0x0001e80000100800 */
[----:B0-----:R-:W3:Y:S04]  /*28a30*/  LDL.LU R23, [R1+0x4168] ;  /* 0x0041680001177983 */ /* 0x001ee80000300800 */
[----:B------:R-:W3:Y:S04]  /*28a40*/  LDL.64 R62, [R1+0x298] ;  /* 0x00029800013e7983 */ /* 0x000ee80000100a00 */
[----:B------:R-:W3:Y:S04]  /*28a50*/  LDL.64 R32, [R1+0x290] ;  /* 0x0002900001207983 */ /* 0x000ee80000100a00 */
[----:B------:R-:W3:Y:S04]  /*28a60*/  LDL.64 R64, [R1+0x218] ;  /* 0x0002180001407983 */ /* 0x000ee80000100a00 */
[----:B------:R-:W3:Y:S04]  /*28a70*/  LDL.64 R34, [R1+0x210] ;  /* 0x0002100001227983 */ /* 0x000ee80000100a00 */
[----:B------:R-:W3:Y:S04]  /*28a80*/  LDL.64 R66, [R1+0x198] ;  /* 0x0001980001427983 */ /* 0x000ee80000100a00 */
[----:B------:R-:W3:Y:S04]  /*28a90*/  LDL.64 R36, [R1+0x190] ;  /* 0x0001900001247983 */ /* 0x000ee80000100a00 */
[----:B------:R-:W3:Y:S04]  /*28aa0*/  LDL.64 R68, [R1+0x118] ;  /* 0x0001180001447983 */ /* 0x000ee80000100a00 */
[----:B------:R-:W3:Y:S04]  /*28ab0*/  LDL.LU.64 R24, [R1+0x4160] ;  /* 0x0041600001187983 */ /* 0x000ee80000300a00 */
[----:B------:R0:W-:Y:S04]  /*28ac0*/  STL [R1+0x2368], R28 ;  /* 0x0023681c01007387 */ /* 0x0001e80000100800 */
[----:B0-----:R-:W3:Y:S04]  /*28ad0*/  LDL.LU R28, [R1+0x4158] ;  /* 0x00415800011c7983 */ /* 0x001ee80000300800 */
[----:B------:R-:W3:Y:S04]  /*28ae0*/  LDL.LU.64 R26, [R1+0x4150] ;  /* 0x00415000011a7983 */ /* 0x000ee80000300a00 */
[----:B----4-:R0:W-:Y:S04]  /*28af0*/  STL [R1+0x2364], R29 ;  /* 0x0023641d01007387 */ /* 0x0101e80000100800 */
[----:B0-----:R-:W4:Y:S04]  /*28b00*/  LDL.LU R29, [R1+0x4148] ;  /* 0x00414800011d7983 */ /* 0x001f280000300800 */
[----:B------:R-:W4:Y:S04]  /*28b10*/  LDL.LU.64 R46, [R1+0x4140] ;  /* 0x00414000012e7983 */ /* 0x000f280000300a00 */
[----:B------:R0:W-:Y:S04]  /*28b20*/  STL [R1+0x2360], R58 ;  /* 0x0023603a01007387 */ /* 0x0001e80000100800 */
[----:B0-----:R-:W4:Y:S04]  /*28b30*/  LDL.LU R58, [R1+0x4138] ;  /* 0x00413800013a7983 */ /* 0x001f280000300800 */
[----:B------:R-:W4:Y:S04]  /*28b40*/  LDL.LU.64 R60, [R1+0x4130] ;  /* 0x00413000013c7983 */ /* 0x000f280000300a00 */
[----:B------:R0:W-:Y:S04]  /*28b50*/  STL [R1+0x235c], R87 ;  /* 0x00235c5701007387 */ /* 0x0001e80000100800 */
[----:B0-----:R-:W4:Y:S04]  /*28b60*/  LDL.LU R87, [R1+0x4128] ;  /* 0x0041280001577983 */ /* 0x001f280000300800 */
[----:B--2---:R0:W-:Y:S04]  /*28b70*/  STL [R1+0x2358], R59 ;  /* 0x0023583b01007387 */ /* 0x0041e80000100800 */
[----:B0-----:R-:W2:Y:S01]  /*28b80*/  LDL.LU R59, [R1+0x4124] ;  /* 0x00412400013b7983 */ /* 0x001ea20000300800 */
[----:B------:R-:W-:-:S02]  /*28b90*/  PRMT R56, RZ, 0x7610, R56 ;  /* 0x00007610ff387816 */ /* 0x000fc40000000038 */
[----:B------:R-:W-:Y:S02]  /*28ba0*/  PRMT R57, RZ, 0x7610, R57 ;  /* 0x00007610ff397816 */ /* 0x000fe40000000039 */
[----:B------:R-:W-:Y:S02]  /*28bb0*/  PRMT R48, RZ, 0x7610, R48 ;  /* 0x00007610ff307816 */ /* 0x000fe40000000030 */
[----:B------:R-:W-:Y:S02]  /*28bc0*/  PRMT R49, RZ, 0x7610, R49 ;  /* 0x00007610ff317816 */ /* 0x000fe40000000031 */
[----:B------:R-:W2:Y:S01]  /*28bd0*/  @P0 LDG.E.U16 R57, desc[UR6][R74.64] ;  /* 0x000000064a390981 */ /* 0x000ea2000c1e1500 */
[----:B------:R-:W-:-:S06]  /*28be0*/  PRMT R50, RZ, 0x7610, R50 ;  /* 0x00007610ff327816 */ /* 0x000fcc0000000032 */
[----:B---3--:R-:W3:Y:S04]  /*28bf0*/  @P0 LDG.E.U16 R50, desc[UR6][R26.64] ;  /* 0x000000061a320981 */ /* 0x008ee8000c1e1500 */
[----:B----4-:R-:W4:Y:S04]  /*28c00*/  @P0 LDG.E.U16 R48, desc[UR6][R28.64] ;  /* 0x000000061c300981 */ /* 0x010f28000c1e1500 */
[----:B------:R-:W3:Y:S04]  /*28c10*/  @P2 LDG.E.U16 R56, desc[UR6][R60.64] ;  /* 0x000000063c382981 */ /* 0x000ee8000c1e1500 */
[----:B--2---:R-:W2:Y:S04]  /*28c20*/  @P2 LDG.E.U16 R49, desc[UR6][R58.64] ;  /* 0x000000063a312981 */ /* 0x004ea8000c1e1500 */
[----:B---3--:R-:W-:Y:S04]  /*28c30*/  STL [R1+0x2390], R56 ;  /* 0x0023903801007387 */ /* 0x008fe80000100800 */
[----:B------:R0:W-:Y:S04]  /*28c40*/  STL [R1+0x2354], R57 ;  /* 0x0023543901007387 */ /* 0x0001e80000100800 */
[----:B------:R-:W3:Y:S04]  /*28c50*/  LDL.64 R74, [R1+0x98] ;  /* 0x00009800014a7983 */ /* 0x000ee80000100a00 */
[----:B0-----:R-:W3:Y:S04]  /*28c60*/  LDL.64 R56, [R1+0x110] ;  /* 0x0001100001387983 */ /* 0x001ee80000100a00 */
[----:B------:R-:W-:Y:S04]  /*28c70*/  STL [R1+0x3fd4], R60 ;  /* 0x003fd43c01007387 */ /* 0x000fe80000100800 */
[----:B------:R-:W-:Y:S04]  /*28c80*/  STL [R1+0x3fd0], R61 ;  /* 0x003fd03d01007387 */ /* 0x000fe80000100800 */
[----:B----4-:R0:W-:Y:S04]  /*28c90*/  STL [R1+0x238c], R48 ;  /* 0x00238c3001007387 */ /* 0x0101e80000100800 */
[----:B0-----:R-:W4:Y:S04]  /*28ca0*/  LDL.LU R48, [R1+0x4120] ;  /* 0x0041200001307983 */ /* 0x001f280000300800 */
[----:B------:R-:W4:Y:S04]  /*28cb0*/  LDL.64 R60, [R1+0x10] ;  /* 0x00001000013c7983 */ /* 0x000f280000100a00 */
[----:B------:R-:W-:Y:S04]  /*28cc0*/  STL [R1+0x3fdc], R28 ;  /* 0x003fdc1c01007387 */ /* 0x000fe80000100800 */
[----:B------:R0:W-:Y:S04]  /*28cd0*/  STL [R1+0x3fd8], R29 ;  /* 0x003fd81d01007387 */ /* 0x0001e80000100800 */
[----:B0-----:R-:W4:Y:S04]  /*28ce0*/  LDL.64 R28, [R1+0x18] ;  /* 0x00001800011c7983 */ /* 0x001f280000100a00 */
[----:B--2---:R0:W-:Y:S04]  /*28cf0*/  STL [R1+0x2388], R49 ;  /* 0x0023883101007387 */ /* 0x0041e80000100800 */
[----:B0-----:R-:W2:Y:S04]  /*28d00*/  LDL.LU R49, [R1+0x411c] ;  /* 0x00411c0001317983 */ /* 0x001ea80000300800 */
[----:B------:R-:W-:Y:S04]  /*28d10*/  STL [R1+0x3fe4], R58 ;  /* 0x003fe43a01007387 */ /* 0x000fe80000100800 */
[----:B------:R-:W-:Y:S04]  /*28d20*/  STL [R1+0x3fe0], R59 ;  /* 0x003fe03b01007387 */ /* 0x000fe80000100800 */
[----:B------:R0:W-:Y:S04]  /*28d30*/  STL [R1+0x2384], R50 ;  /* 0x0023843201007387 */ /* 0x0001e80000100800 */
[----:B0-----:R-:W2:Y:S04]  /*28d40*/  LDL.LU R50, [R1+0x4118] ;  /* 0x0041180001327983 */ /* 0x001ea80000300800 */
[----:B------:R-:W-:Y:S04]  /*28d50*/  STL [R1+0x3fec], R26 ;  /* 0x003fec1a01007387 */ /* 0x000fe80000100800 */
[----:B------:R0:W-:Y:S04]  /*28d60*/  STL [R1+0x3fe8], R27 ;  /* 0x003fe81b01007387 */ /* 0x0001e80000100800 */
[----:B0-----:R-:W2:Y:S01]  /*28d70*/  LDL.64 R26, [R1+0x90] ;  /* 0x00009000011a7983 */ /* 0x001ea20000100a00 */
[----:B------:R-:W-:-:S02]  /*28d80*/  PRMT R51, RZ, 0x7610, R51 ;  /* 0x00007610ff337816 */ /* 0x000fc40000000033 */
[----:B------:R-:W-:Y:S02]  /*28d90*/  PRMT R52, RZ, 0x7610, R52 ;  /* 0x00007610ff347816 */ /* 0x000fe40000000034 */
[----:B------:R-:W-:Y:S02]  /*28da0*/  PRMT R53, RZ, 0x7610, R53 ;  /* 0x00007610ff357816 */ /* 0x000fe40000000035 */
[----:B------:R-:W-:Y:S01]  /*28db0*/  PRMT R88, RZ, 0x7610, R88 ;  /* 0x00007610ff587816 */ /* 0x000fe20000000058 */
[----:B------:R-:W2:Y:S04]  /*28dc0*/  @P2 LDG.E.U16 R51, desc[UR6][R62.64] ;  /* 0x000000063e332981 */ /* 0x000ea8000c1e1500 */
[----:B------:R-:W2:Y:S04]  /*28dd0*/  @P0 LDG.E.U16 R52, desc[UR6][R32.64] ;  /* 0x0000000620340981 */ /* 0x000ea8000c1e1500 */
[----:B------:R-:W2:Y:S01]  /*28de0*/  @P2 LDG.E.U16 R53, desc[UR6][R64.64] ;  /* 0x0000000640352981 */ /* 0x000ea2000c1e1500 */
[----:B------:R-:W-:-:S02]  /*28df0*/  PRMT R70, RZ, 0x7610, R70 ;  /* 0x00007610ff467816 */ /* 0x000fc40000000046 */
[----:B------:R-:W-:Y:S01]  /*28e00*/  PRMT R71, RZ, 0x7610, R71 ;  /* 0x00007610ff477816 */ /* 0x000fe20000000047 */
[----:B------:R-:W2:Y:S01]  /*28e10*/  @P0 LDG.E.U16 R88, desc[UR6][R34.64] ;  /* 0x0000000622580981 */ /* 0x000ea2000c1e1500 */
[----:B------:R-:W-:Y:S02]  /*28e20*/  PRMT R72, RZ, 0x7610, R72 ;  /* 0x00007610ff487816 */ /* 0x000fe40000000048 */
[----:B------:R-:W-:Y:S02]  /*28e30*/  PRMT R73, RZ, 0x7610, R73 ;  /* 0x00007610ff497816 */ /* 0x000fe40000000049 */
[----:B------:R-:W-:Y:S02]  /*28e40*/  PRMT R76, RZ, 0x7610, R76 ;  /* 0x00007610ff4c7816 */ /* 0x000fe4000000004c */
[----:B------:R-:W-:Y:S01]  /*28e50*/  PRMT R77, RZ, 0x7610, R77 ;  /* 0x00007610ff4d7816 */ /* 0x000fe2000000004d */
[----:B------:R-:W2:Y:S01]  /*28e60*/  @P2 LDG.E.U16 R71, desc[UR6][R68.64] ;  /* 0x0000000644472981 */ /* 0x000ea2000c1e1500 */
[----:B------:R-:W-:-:S03]  /*28e70*/  PRMT R54, RZ, 0x7610, R54 ;  /* 0x00007610ff367816 */ /* 0x000fc60000000036 */
[----:B------:R-:W2:Y:S01]  /*28e80*/  @P0 LDG.E.U16 R73, desc[UR6][R36.64] ;  /* 0x0000000624490981 */ /* 0x000ea2000c1e1500 */
[----:B------:R-:W-:-:S03]  /*28e90*/  PRMT R55, RZ, 0x7610, R55 ;  /* 0x00007610ff377816 */ /* 0x000fc60000000037 */
[----:B------:R-:W2:Y:S04]  /*28ea0*/  @P2 LDG.E.U16 R77, desc[UR6][R66.64] ;  /* 0x00000006424d2981 */ /* 0x000ea8000c1e1500 */
[----:B---3--:R-:W3:Y:S04]  /*28eb0*/  @P2 LDG.E.U16 R72, desc[UR6][R74.64] ;  /* 0x000000064a482981 */ /* 0x008ee8000c1e1500 */
[----:B------:R-:W3:Y:S04]  /*28ec0*/  @P0 LDG.E.U16 R70, desc[UR6][R56.64] ;  /* 0x0000000638460981 */ /* 0x000ee8000c1e1500 */
[----:B----4-:R-:W4:Y:S04]  /*28ed0*/  @P0 LDG.E.U16 R55, desc[UR6][R60.64] ;  /* 0x000000063c370981 */ /* 0x010f28000c1e1500 */
[----:B------:R-:W4:Y:S04]  /*28ee0*/  @P2 LDG.E.U16 R54, desc[UR6][R28.64] ;  /* 0x000000061c362981 */ /* 0x000f28000c1e1500 */
[----:B--2---:R-:W2:Y:S04]  /*28ef0*/  @P0 LDG.E.U16 R76, desc[UR6][R26.64] ;  /* 0x000000061a4c0981 */ /* 0x004ea8000c1e1500 */
[----:B------:R0:W-:Y:S04]  /*28f00*/  STL [R1+0x23c0], R51 ;  /* 0x0023c03301007387 */ /* 0x0001e80000100800 */
[----:B0-----:R-:W4:Y:S04]  /*28f10*/  LDL.LU R51, [R1+0x4114] ;  /* 0x0041140001337983 */ /* 0x001f280000300800 */
[----:B------:R0:W-:Y:S04]  /*28f20*/  STL [R1+0x23bc], R52 ;  /* 0x0023bc3401007387 */ /* 0x0001e80000100800 */
[----:B0-----:R-:W4:Y:S04]  /*28f30*/  LDL.LU R52, [R1+0x4110] ;  /* 0x0041100001347983 */ /* 0x001f280000300800 */
[----:B------:R0:W-:Y:S04]  /*28f40*/  STL [R1+0x23b8], R53 ;  /* 0x0023b83501007387 */ /* 0x0001e80000100800 */
[----:B0-----:R-:W4:Y:S04]  /*28f50*/  LDL.LU R53, [R1+0x410c] ;  /* 0x00410c0001357983 */ /* 0x001f280000300800 */
[----:B------:R0:W-:Y:S04]  /*28f60*/  STL [R1+0x23b4], R88 ;  /* 0x0023b45801007387 */ /* 0x0001e80000100800 */
[----:B0-----:R-:W4:Y:S04]  /*28f70*/  LDL.LU R88, [R1+0x4108] ;  /* 0x0041080001587983 */ /* 0x001f280000300800 */
[----:B------:R-:W4:Y:S04]  /*28f80*/  LDL.64 R30, [R1+0x288] ;  /* 0x00028800011e7983 */ /* 0x000f280000100a00 */
[----:B------:R-:W4:Y:S04]  /*28f90*/  LDL.64 R62, [R1+0x280] ;  /* 0x00028000013e7983 */ /* 0x000f280000100a00 */
[----:B------:R-:W4:Y:S04]  /*28fa0*/  LDL.64 R32, [R1+0x208] ;  /* 0x0002080001207983 */ /* 0x000f280000100a00 */
[----:B------:R-:W4:Y:S04]  /*28fb0*/  LDL.64 R64, [R1+0x200] ;  /* 0x0002000001407983 */ /* 0x000f280000100a00 */
[----:B------:R-:W4:Y:S04]  /*28fc0*/  LDL.64 R34, [R1+0x188] ;  /* 0x0001880001227983 */ /* 0x000f280000100a00 */
[----:B------:R-:W4:Y:S04]  /*28fd0*/  LDL.64 R66, [R1+0x180] ;  /* 0x0001800001427983 */ /* 0x000f280000100a00 */
[----:B------:R-:W4:Y:S04]  /*28fe0*/  LDL.64 R36, [R1+0x108] ;  /* 0x0001080001247983 */ /* 0x000f280000100a00 */
[----:B------:R-:W4:Y:S04]  /*28ff0*/  LDL.64 R68, [R1+0x100] ;  /* 0x0001000001447983 */ /* 0x000f280000100a00 */
[----:B------:R-:W4:Y:S04]  /*29000*/  LDL.LU R58, [R1+0x23d4] ;  /* 0x0023d400013a7983 */ /* 0x000f280000300800 */
[----:B------:R-:W4:Y:S04]  /*29010*/  LDL.LU.64 R56, [R1+0x4100] ;  /* 0x0041000001387983 */ /* 0x000f280000300a00 */
[----:B---3--:R-:W-:Y:S04]  /*29020*/  STL [R1+0x23a4], R70 ;  /* 0x0023a44601007387 */ /* 0x008fe80000100800 */
[----:B------:R0:W-:Y:S04]  /*29030*/  STL [R1+0x23a8], R71 ;  /* 0x0023a84701007387 */ /* 0x0001e80000100800 */
[----:B0-----:R-:W3:Y:S04]  /*29040*/  LDL.64 R70, [R1+0x88] ;  /* 0x0000880001467983 */ /* 0x001ee80000100a00 */
[----:B------:R-:W-:Y:S04]  /*29050*/  STL [R1+0x23a0], R72 ;  /* 0x0023a04801007387 */ /* 0x000fe80000100800 */
[----:B------:R0:W-:Y:S04]  /*29060*/  STL [R1+0x23ac], R73 ;  /* 0x0023ac4901007387 */ /* 0x0001e80000100800 */
[----:B------:R-:W3:Y:S04]  /*29070*/  LDL.64 R74, [R1+0x8] ;  /* 0x00000800014a7983 */ /* 0x000ee80000100a00 */
[----:B0-----:R-:W3:Y:S04]  /*29080*/  LDL.64 R72, [R1+0x80] ;  /* 0x0000800001487983 */ /* 0x001ee80000100a00 */
[----:B--2---:R-:W-:Y:S04]  /*29090*/  STL [R1+0x239c], R76 ;  /* 0x00239c4c01007387 */ /* 0x004fe80000100800 */
[----:B------:R0:W-:Y:S04]  /*290a0*/  STL [R1+0x23b0], R77 ;  /* 0x0023b04d01007387 */ /* 0x0001e80000100800 */
[----:B0-----:R-:W2:Y:S04]  /*290b0*/  LDL.64 R76, [R1] ;  /* 0x00000000014c7983 */ /* 0x001ea80000100a00 */
[----:B----4-:R0:W-:Y:S04]  /*290c0*/  STL [R1+0x2398], R54 ;  /* 0x0023983601007387 */ /* 0x0101e80000100800 */
[----:B0-----:R-:W4:Y:S04]  /*290d0*/  LDL.LU R54, [R1+0x40fc] ;  /* 0x0040fc0001367983 */ /* 0x001f280000300800 */
[----:B------:R0:W-:Y:S04]  /*290e0*/  STL [R1+0x2394], R55 ;  /* 0x0023943701007387 */ /* 0x0001e80000100800 */
[----:B0-----:R-:W4:Y:S01]  /*290f0*/  LDL.LU R55, [R1+0x40f8] ;  /* 0x0040f80001377983 */ /* 0x001f220000300800 */
[----:B------:R-:W-:-:S02]  /*29100*/  PRMT R78, RZ, 0x7610, R78 ;  /* 0x00007610ff4e7816 */ /* 0x000fc4000000004e */
[----:B------:R-:W-:Y:S02]  /*29110*/  PRMT R79, RZ, 0x7610, R79 ;  /* 0x00007610ff4f7816 */ /* 0x000fe4000000004f */
[----:B------:R-:W-:Y:S02]  /*29120*/  PRMT R80, RZ, 0x7610, R80 ;  /* 0x00007610ff507816 */ /* 0x000fe40000000050 */
[----:B------:R-:W-:Y:S02]  /*29130*/  PRMT R81, RZ, 0x7610, R81 ;  /* 0x00007610ff517816 */ /* 0x000fe40000000051 */
[----:B------:R-:W3:Y:S01]  /*29140*/  @P0 LDG.E.U16 R79, desc[UR6][R24.64] ;  /* 0x00000006184f0981 */ /* 0x000ee2000c1e1500 */
[----:B------:R-:W-:-:S03]  /*29150*/  PRMT R0, RZ, 0x7610, R0 ;  /* 0x00007610ff007816 */ /* 0x000fc60000000000 */
[----:B------:R-:W3:Y:S01]  /*29160*/  @P0 LDG.E.U16 R81, desc[UR6][R22.64] ;  /* 0x0000000616510981 */ /* 0x000ee2000c1e1500 */
[----:B------:R-:W-:Y:S02]  /*29170*/  PRMT R89, RZ, 0x7610, R89 ;  /* 0x00007610ff597816 */ /* 0x000fe40000000059 */
[----:B------:R-:W-:Y:S02]  /*29180*/  PRMT R92, RZ, 0x7610, R92 ;  /* 0x00007610ff5c7816 */ /* 0x000fe4000000005c */
[----:B------:R-:W-:Y:S02]  /*29190*/  PRMT R90, RZ, 0x7610, R90 ;  /* 0x00007610ff5a7816 */ /* 0x000fe4000000005a */
[----:B------:R-:W-:Y:S02]  /*291a0*/  PRMT R4, RZ, 0x7610, R4 ;  /* 0x00007610ff047816 */ /* 0x000fe40000000004 */
[----:B------:R-:W-:Y:S01]  /*291b0*/  PRMT R3, RZ, 0x7610, R3 ;  /* 0x00007610ff037816 */ /* 0x000fe20000000003 */
[----:B------:R-:W3:Y:S04]  /*291c0*/  @P2 LDG.E.U16 R0, desc[UR6][R30.64] ;  /* 0x000000061e002981 */ /* 0x000ee8000c1e1500 */
[----:B------:R-:W3:Y:S01]  /*291d0*/  @P0 LDG.E.U16 R89, desc[UR6][R62.64] ;  /* 0x000000063e590981 */ /* 0x000ee2000c1e1500 */
[----:B------:R-:W-:-:S03]  /*291e0*/  PRMT R44, RZ, 0x7610, R44 ;  /* 0x00007610ff2c7816 */ /* 0x000fc6000000002c */
[----:B------:R-:W3:Y:S01]  /*291f0*/  @P2 LDG.E.U16 R92, desc[UR6][R32.64] ;  /* 0x00000006205c2981 */ /* 0x000ee2000c1e1500 */
[----:B------:R-:W-:-:S03]  /*29200*/  PRMT R45, RZ, 0x7610, R45 ;  /* 0x00007610ff2d7816 */ /* 0x000fc6000000002d */
[----:B------:R-:W3:Y:S04]  /*29210*/  @P0 LDG.E.U16 R90, desc[UR6][R64.64] ;  /* 0x00000006405a0981 */ /* 0x000ee8000c1e1500 */
[----:B------:R-:W3:Y:S04]  /*29220*/  @P2 LDG.E.U16 R4, desc[UR6][R34.64] ;  /* 0x0000000622042981 */ /* 0x000ee8000c1e1500 */
[----:B------:R-:W3:Y:S04]  /*29230*/  @P2 LDG.E.U16 R78, desc[UR6][R56.64] ;  /* 0x00000006384e2981 */ /* 0x000ee8000c1e1500 */
[----:B------:R-:W3:Y:S04]  /*29240*/  @P0 LDG.E.U16 R3, desc[UR6][R66.64] ;  /* 0x0000000642030981 */ /* 0x000ee8000c1e1500 */
[----:B------:R-:W3:Y:S04]  /*29250*/  @P0 LDG.E.U16 R44, desc[UR6][R68.64] ;  /* 0x00000006442c0981 */ /* 0x000ee8000c1e1500 */
[----:B------:R-:W3:Y:S04]  /*29260*/  @P2 LDG.E.U16 R45, desc[UR6][R36.64] ;  /* 0x00000006242d2981 */ /* 0x000ee8000c1e1500 */
[----:B--2---:R-:W2:Y:S04]  /*29270*/  @P0 LDG.E.U16 R58, desc[UR6][R76.64] ;  /* 0x000000064c3a0981 */ /* 0x004ea8000c1e1500 */
[----:B----4-:R-:W4:Y:S01]  /*29280*/  @P2 LDG.E.U16 R80, desc[UR6][R54.64] ;  /* 0x0000000636502981 */ /* 0x010f22000c1e1500 */
[----:B------:R-:W-:-:S02]  /*29290*/  PRMT R43, RZ, 0x7610, R43 ;  /* 0x00007610ff2b7816 */ /* 0x000fc4000000002b */
[----:B------:R-:W-:Y:S02]  /*292a0*/  PRMT R42, RZ, 0x7610, R42 ;  /* 0x00007610ff2a7816 */ /* 0x000fe4000000002a */
[----:B------:R-:W-:Y:S02]  /*292b0*/  PRMT R41, RZ, 0x7610, R41 ;  /* 0x00007610ff297816 */ /* 0x000fe40000000029 */
[----:B------:R-:W-:Y:S01]  /*292c0*/  PRMT R40, RZ, 0x7610, R40 ;  /* 0x00007610ff287816 */ /* 0x000fe20000000028 */
[----:B---3--:R-:W3:Y:S04]  /*292d0*/  @P2 LDG.E.U16 R43, desc[UR6][R70.64] ;  /* 0x00000006462b2981 */ /* 0x008ee8000c1e1500 */
[----:B------:R-:W2:Y:S04]  /*292e0*/  @P0 LDG.E.U16 R42, desc[UR6][R72.64] ;  /* 0x00000006482a0981 */ /* 0x000ea8000c1e1500 */
[----:B------:R-:W2:Y:S01]  /*292f0*/  @P2 LDG.E.U16 R41, desc[UR6][R74.64] ;  /* 0x000000064a292981 */ /* 0x000ea2000c1e1500 */
[----:B------:R-:W-:-:S03]  /*29300*/  PRMT R39, RZ, 0x7610, R39 ;  /* 0x00007610ff277816 */ /* 0x000fc60000000027 */
[----:B------:R-:W2:Y:S01]  /*29310*/  @P2 LDG.E.U16 R40, desc[UR6][R52.64] ;  /* 0x0000000634282981 */ /* 0x000ea2000c1e1500 */
[----:B------:R-:W-:-:S03]  /*29320*/  PRMT R38, RZ, 0x7610, R38 ;  /* 0x00007610ff267816 */ /* 0x000fc60000000026 */
[----:B------:R-:W2:Y:S04]  /*29330*/  @P0 LDG.E.U16 R39, desc[UR6][R20.64] ;  /* 0x0000000614270981 */ /* 0x000ea8000c1e1500 */
[----:B------:R-:W2:Y:S04]  /*29340*/  @P2 LDG.E.U16 R38, desc[UR6][R50.64] ;  /* 0x0000000632262981 */ /* 0x000ea8000c1e1500 */
[----:B------:R0:W-:Y:S04]  /*29350*/  STL [R1+0x23d0], R78 ;  /* 0x0023d04e01007387 */ /* 0x0001e80000100800 */
[----:B0-----:R-:W2:Y:S04]  /*29360*/  LDL.LU R78, [R1+0x40f4] ;  /* 0x0040f400014e7983 */ /* 0x001ea80000300800 */
[----:B------:R-:W-:Y:S04]  /*29370*/  STL [R1+0x3ff4], R56 ;  /* 0x003ff43801007387 */ /* 0x000fe80000100800 */
[----:B------:R-:W-:Y:S04]  /*29380*/  STL [R1+0x3ff0], R57 ;  /* 0x003ff03901007387 */ /* 0x000fe80000100800 */
[----:B------:R0:W-:Y:S04]  /*29390*/  STL [R1+0x23cc], R79 ;  /* 0x0023cc4f01007387 */ /* 0x0001e80000100800 */
[----:B0-----:R-:W2:Y:S04]  /*293a0*/  LDL.LU R79, [R1+0x40f0] ;  /* 0x0040f000014f7983 */ /* 0x001ea80000300800 */
[----:B------:R-:W-:Y:S04]  /*293b0*/  STL [R1+0x3ffc], R24 ;  /* 0x003ffc1801007387 */ /* 0x000fe80000100800 */
[----:B------:R-:W-:Y:S04]  /*293c0*/  STL [R1+0x3ff8], R25 ;  /* 0x003ff81901007387 */ /* 0x000fe80000100800 */
[----:B----4-:R0:W-:Y:S04]  /*293d0*/  STL [R1+0x23c8], R80 ;  /* 0x0023c85001007387 */ /* 0x0101e80000100800 */
[----:B0-----:R-:W4:Y:S04]  /*293e0*/  LDL.LU R80, [R1+0x40ec] ;  /* 0x0040ec0001507983 */ /* 0x001f280000300800 */
[----:B------:R-:W-:Y:S04]  /*293f0*/  STL [R1+0x4004], R54 ;  /* 0x0040043601007387 */ /* 0x000fe80000100800 */
[----:B------:R-:W-:Y:S04]  /*29400*/  STL [R1+0x4000], R55 ;  /* 0x0040003701007387 */ /* 0x000fe80000100800 */
[----:B------:R0:W-:Y:S04]  /*29410*/  STL [R1+0x23c4], R81 ;  /* 0x0023c45101007387 */ /* 0x0001e80000100800 */
[----:B0-----:R-:W4:Y:S04]  /*29420*/  LDL.LU R81, [R1+0x40e8] ;  /* 0x0040e80001517983 */ /* 0x001f280000300800 */
[----:B------:R0:W-:Y:S04]  /*29430*/  STL [R1+0x400c], R22 ;  /* 0x00400c1601007387 */ /* 0x0001e80000100800 */
[----:B0-----:R-:W3:Y:S04]  /*29440*/  LDL.LU R22, [R1+0x2430] ;  /* 0x0024300001167983 */ /* 0x001ee80000300800 */
[----:B------:R-:W-:Y:S04]  /*29450*/  STL [R1+0x4008], R23 ;  /* 0x0040081701007387 */ /* 0x000fe80000100800 */
        /* <DEDUP_REMOVED lines=8> */
[----:B------:R-:W-:Y:S04]  /*294e0*/  STL [R1+0x23f0], R4 ;  /* 0x0023f00401007387 */ /* 0x000fe80000100800 */
[----:B------:R-:W-:Y:S04]  /*294f0*/  STL [R1+0x23ec], R3 ;  /* 0x0023ec0301007387 */ /* 0x000fe80000100800 */
[----:B------:R-:W-:Y:S04]  /*29500*/  STL [R1+0x23e4], R44 ;  /* 0x0023e42c01007387 */ /* 0x000fe80000100800 */
[----:B------:R0:W-:Y:S04]  /*29510*/  STL [R1+0x23e8], R45 ;  /* 0x0023e82d01007387 */ /* 0x0001e80000100800 */
[----:B------:R-:W3:Y:S04]  /*29520*/  LDL.64 R70, [R1+0x270] ;  /* 0x0002700001467983 */ /* 0x000ee80000100a00 */
[----:B------:R-:W3:Y:S04]  /*29530*/  LDL.64 R72, [R1+0x1f8] ;  /* 0x0001f80001487983 */ /* 0x000ee80000100a00 */
[----:B------:R-:W3:Y:S04]  /*29540*/  LDL.64 R74, [R1+0x1f0] ;  /* 0x0001f000014a7983 */ /* 0x000ee80000100a00 */
[----:B0-----:R-:W3:Y:S04]  /*29550*/  LDL.64 R44, [R1+0x278] ;  /* 0x00027800012c7983 */ /* 0x001ee80000100a00 */
[----:B--2---:R-:W-:Y:S04]  /*29560*/  STL [R1+0x4034], R58 ;  /* 0x0040343a01007387 */ /* 0x004fe80000100800 */
[----:B------:R-:W2:Y:S04]  /*29570*/  LDL.LU R23, [R1+0x242c] ;  /* 0x00242c0001177983 */ /* 0x000ea80000300800 */
[----:B------:R-:W2:Y:S04]  /*29580*/  LDL.LU R54, [R1+0x2428] ;  /* 0x0024280001367983 */ /* 0x000ea80000300800 */
[----:B------:R-:W3:Y:S04]  /*29590*/  LDL.64 R76, [R1+0x178] ;  /* 0x00017800014c7983 */ /* 0x000ee80000100a00 */
[----:B------:R0:W-:Y:S04]  /*295a0*/  STL [R1+0x4014], R52 ;  /* 0x0040143401007387 */ /* 0x0001e80000100800 */
[----:B0-----:R-:W2:Y:S04]  /*295b0*/  LDL.LU R52, [R1+0x2438] ;  /* 0x0024380001347983 */ /* 0x001ea80000300800 */
[----:B------:R0:W-:Y:S04]  /*295c0*/  STL [R1+0x4010], R53 ;  /* 0x0040103501007387 */ /* 0x0001e80000100800 */
[----:B0-----:R-:W4:Y:S04]  /*295d0*/  LDL.LU R53, [R1+0x2434] ;  /* 0x0024340001357983 */ /* 0x001f280000300800 */
[----:B------:R0:W-:Y:S04]  /*295e0*/  STL [R1+0x401c], R20 ;  /* 0x00401c1401007387 */ /* 0x0001e80000100800 */
[----:B0-----:R-:W4:Y:S04]  /*295f0*/  LDL.LU R20, [R1+0x2440] ;  /* 0x0024400001147983 */ /* 0x001f280000300800 */
[----:B------:R0:W-:Y:S04]  /*29600*/  STL [R1+0x4018], R21 ;  /* 0x0040181501007387 */ /* 0x0001e80000100800 */
[----:B0-----:R-:W4:Y:S04]  /*29610*/  LDL.LU R21, [R1+0x243c] ;  /* 0x00243c0001157983 */ /* 0x001f280000300800 */
[----:B------:R-:W-:Y:S04]  /*29620*/  STL [R1+0x4024], R50 ;  /* 0x0040243201007387 */ /* 0x000fe80000100800 */
[----:B------:R0:W-:Y:S04]  /*29630*/  STL [R1+0x4020], R51 ;  /* 0x0040203301007387 */ /* 0x0001e80000100800 */
[----:B0-----:R-:W4:Y:S04]  /*29640*/  LDL.LU R51, [R1+0x2404] ;  /* 0x0024040001337983 */ /* 0x001f280000300800 */
[----:B---3--:R-:W3:Y:S04]  /*29650*/  @P2 LDG.E.U16 R22, desc[UR6][R76.64] ;  /* 0x000000064c162981 */ /* 0x008ee8000c1e1500 */
[----:B--2---:R-:W2:Y:S04]  /*29660*/  @P2 LDG.E.U16 R52, desc[UR6][R72.64] ;  /* 0x0000000648342981 */ /* 0x004ea8000c1e1500 */
[----:B----4-:R-:W4:Y:S04]  /*29670*/  @P0 LDG.E.U16 R53, desc[UR6][R74.64] ;  /* 0x000000064a350981 */ /* 0x010f28000c1e1500 */
[----:B------:R-:W2:Y:S04]  /*29680*/  @P2 LDG.E.U16 R20, desc[UR6][R44.64] ;  /* 0x000000062c142981 */ /* 0x000ea8000c1e1500 */
[----:B------:R-:W2:Y:S04]  /*29690*/  @P0 LDG.E.U16 R21, desc[UR6][R70.64] ;  /* 0x0000000646150981 */ /* 0x000ea8000c1e1500 */
[----:B------:R-:W2:Y:S04]  /*296a0*/  @P0 LDG.E.U16 R51, desc[UR6][R18.64] ;  /* 0x0000000612330981 */ /* 0x000ea8000c1e1500 */
[----:B--2---:R-:W-:Y:S04]  /*296b0*/  STL [R1+0x4030], R51 ;  /* 0x0040303301007387 */ /* 0x004fe80000100800 */
[----:B------:R-:W-:Y:S04]  /*296c0*/  STL [R1+0x402c], R18 ;  /* 0x00402c1201007387 */ /* 0x000fe80000100800 */
[----:B------:R-:W-:Y:S04]  /*296d0*/  STL [R1+0x4028], R19 ;  /* 0x0040281301007387 */ /* 0x000fe80000100800 */
[----:B------:R-:W-:Y:S04]  /*296e0*/  STL [R1+0x4038], R20 ;  /* 0x0040381401007387 */ /* 0x000fe80000100800 */
[----:B------:R-:W-:Y:S04]  /*296f0*/  STL [R1+0x23e0], R43 ;  /* 0x0023e02b01007387 */ /* 0x000fe80000100800 */
[----:B------:R-:W2:Y:S04]  /*29700*/  LDL.64 R44, [R1+0x170] ;  /* 0x00017000012c7983 */ /* 0x000ea80000100a00 */
[----:B------:R-:W-:Y:S04]  /*29710*/  STL [R1+0x23dc], R42 ;  /* 0x0023dc2a01007387 */ /* 0x000fe80000100800 */
[----:B------:R-:W-:Y:S04]  /*29720*/  STL [R1+0x403c], R21 ;  /* 0x00403c1501007387 */ /* 0x000fe80000100800 */
[----:B------:R-:W-:Y:S04]  /*29730*/  STL [R1+0x23d8], R41 ;  /* 0x0023d82901007387 */ /* 0x000fe80000100800 */
[----:B------:R-:W2:Y:S04]  /*29740*/  LDL.64 R70, [R1+0xf8] ;  /* 0x0000f80001467983 */ /* 0x000ea80000100a00 */
[----:B------:R-:W-:Y:S04]  /*29750*/  STL [R1+0x4040], R52 ;  /* 0x0040403401007387 */ /* 0x000fe80000100800 */
[----:B----4-:R-:W-:Y:S04]  /*29760*/  STL [R1+0x4044], R53 ;  /* 0x0040443501007387 */ /* 0x010fe80000100800 */
[----:B------:R-:W4:Y:S04]  /*29770*/  LDL.LU R55, [R1+0x2424] ;  /* 0x0024240001377983 */ /* 0x000f280000300800 */
[----:B------:R-:W4:Y:S04]  /*29780*/  LDL.LU R24, [R1+0x2420] ;  /* 0x0024200001187983 */ /* 0x000f280000300800 */
[----:B------:R-:W4:Y:S04]  /*29790*/  LDL.LU R25, [R1+0x241c] ;  /* 0x00241c0001197983 */ /* 0x000f280000300800 */
[----:B------:R-:W-:Y:S04]  /*297a0*/  STL [R1+0x2410], R40 ;  /* 0x0024102801007387 */ /* 0x000fe80000100800 */
[----:B------:R-:W4:Y:S04]  /*297b0*/  LDL.LU R56, [R1+0x2418] ;  /* 0x0024180001387983 */ /* 0x000f280000300800 */
[----:B------:R-:W4:Y:S04]  /*297c0*/  LDL.LU R66, [R1+0x2414] ;  /* 0x0024140001427983 */ /* 0x000f280000300800 */
[----:B------:R-:W4:Y:S04]  /*297d0*/  LDL.64 R72, [R1+0xf0] ;  /* 0x0000f00001487983 */ /* 0x000f280000100a00 */
[----:B------:R-:W4:Y:S04]  /*297e0*/  LDL.64 R74, [R1+0x78] ;  /* 0x00007800014a7983 */ /* 0x000f280000100a00 */
[----:B------:R-:W4:Y:S04]  /*297f0*/  LDL.64 R76, [R1+0x70] ;  /* 0x00007000014c7983 */ /* 0x000f280000100a00 */
[----:B------:R-:W-:Y:S04]  /*29800*/  STL [R1+0x240c], R39 ;  /* 0x00240c2701007387 */ /* 0x000fe80000100800 */
[----:B---3--:R-:W-:Y:S04]  /*29810*/  STL [R1+0x4048], R22 ;  /* 0x0040481601007387 */ /* 0x008fe80000100800 */
[----:B------:R-:W3:Y:S04]  /*29820*/  LDL.LU R57, [R1+0x2450] ;  /* 0x0024500001397983 */ /* 0x000ee80000300800 */
[----:B------:R-:W3:Y:S04]  /*29830*/  LDL.LU R26, [R1+0x244c] ;  /* 0x00244c00011a7983 */ /* 0x000ee80000300800 */
[----:B------:R-:W3:Y:S04]  /*29840*/  LDL.LU R27, [R1+0x2448] ;  /* 0x00244800011b7983 */ /* 0x000ee80000300800 */
[----:B------:R-:W3:Y:S04]  /*29850*/  LDL.LU R59, [R1+0x2444] ;  /* 0x00244400013b7983 */ /* 0x000ee80000300800 */
[----:B--2---:R-:W2:Y:S04]  /*29860*/  @P0 LDG.E.U16 R23, desc[UR6][R44.64] ;  /* 0x000000062c170981 */ /* 0x004ea8000c1e1500 */
[----:B------:R-:W2:Y:S04]  /*29870*/  @P2 LDG.E.U16 R54, desc[UR6][R70.64] ;  /* 0x0000000646362981 */ /* 0x000ea8000c1e1500 */
[----:B----4-:R-:W4:Y:S04]  /*29880*/  @P2 LDG.E.U16 R56, desc[UR6][R80.64] ;  /* 0x0000000650382981 */ /* 0x010f28000c1e1500 */
[----:B------:R-:W4:Y:S04]  /*29890*/  @P0 LDG.E.U16 R55, desc[UR6][R72.64] ;  /* 0x0000000648370981 */ /* 0x000f28000c1e1500 */
[----:B------:R-:W4:Y:S04]  /*298a0*/  @P2 LDG.E.U16 R24, desc[UR6][R74.64] ;  /* 0x000000064a182981 */ /* 0x000f28000c1e1500 */
[----:B------:R0:W-:Y:S04]  /*298b0*/  STL [R1+0x2408], R38 ;  /* 0x0024082601007387 */ /* 0x0001e80000100800 */
[----:B------:R-:W4:Y:S04]  /*298c0*/  LDL.LU R28, [R1+0x2480] ;  /* 0x00248000011c7983 */ /* 0x000f280000300800 */
[----:B------:R-:W4:Y:S04]  /*298d0*/  LDL.LU R29, [R1+0x247c] ;  /* 0x00247c00011d7983 */ /* 0x000f280000300800 */
[----:B------:R-:W4:Y:S04]  /*298e0*/  LDL.LU R60, [R1+0x2478] ;  /* 0x00247800013c7983 */ /* 0x000f280000300800 */
[----:B------:R-:W4:Y:S04]  /*298f0*/  LDL.LU R61, [R1+0x2474] ;  /* 0x00247400013d7983 */ /* 0x000f280000300800 */
[----:B------:R-:W4:Y:S04]  /*29900*/  LDL.LU R30, [R1+0x2470] ;  /* 0x00247000011e7983 */ /* 0x000f280000300800 */
[----:B------:R-:W4:Y:S04]  /*29910*/  @P0 LDG.E.U16 R25, desc[UR6][R76.64] ;  /* 0x000000064c190981 */ /* 0x000f28000c1e1500 */
[----:B------:R-:W4:Y:S04]  /*29920*/  LDL.LU R31, [R1+0x246c] ;  /* 0x00246c00011f7983 */ /* 0x000f280000300800 */
[----:B------:R-:W4:Y:S04]  /*29930*/  LDL.LU R62, [R1+0x2468] ;  /* 0x00246800013e7983 */ /* 0x000f280000300800 */
[----:B------:R-:W4:Y:S04]  /*29940*/  LDL.LU R63, [R1+0x2464] ;  /* 0x00246400013f7983 */ /* 0x000f280000300800 */
[----:B------:R-:W4:Y:S04]  /*29950*/  LDL.LU R32, [R1+0x2460] ;  /* 0x0024600001207983 */ /* 0x000f280000300800 */
[----:B------:R-:W4:Y:S04]  /*29960*/  LDL.LU R33, [R1+0x245c] ;  /* 0x00245c0001217983 */ /* 0x000f280000300800 */
[----:B------:R-:W4:Y:S04]  /*29970*/  LDL.LU R64, [R1+0x2458] ;  /* 0x0024580001407983 */ /* 0x000f280000300800 */
[----:B------:R-:W4:Y:S04]  /*29980*/  @P0 LDG.E.U16 R66, desc[UR6][R78.64] ;  /* 0x000000064e420981 */ /* 0x000f28000c1e1500 */
[----:B---3--:R-:W3:Y:S04]  /*29990*/  @P2 LDG.E.U16 R57, desc[UR6][R48.64] ;  /* 0x0000000630392981 */ /* 0x008ee8000c1e1500 */
[----:B------:R-:W3:Y:S01]  /*299a0*/  @P0 LDG.E.U16 R26, desc[UR6][R16.64] ;  /* 0x00000006101a0981 */ /* 0x000ee2000c1e1500 */
        /* <DEDUP_REMOVED lines=8> */
[----:B------:R-:W-:Y:S01]  /*29a30*/  PRMT R92, RZ, 0x7610, R92 ;  /* 0x00007610ff5c7816 */ /* 0x000fe2000000005c */
[----:B------:R-:W3:Y:S01]  /*29a40*/  @P0 LDG.E.U16 R59, desc[UR6][R14.64] ;  /* 0x000000060e3b0981 */ /* 0x000ee2000c1e1500 */
[----:B------:R-:W1:Y:S03]  /*29a50*/  S2R R3, SR_TID.X ;  /* 0x0000000000037919 */ /* 0x000e660000002100 */
[----:B------:R-:W3:Y:S04]  /*29a60*/  @P0 LDG.E.U16 R90, desc[UR6][R8.64] ;  /* 0x00000006085a0981 */ /* 0x000ee8000c1e1500 */
[----:B------:R-:W3:Y:S01]  /*29a70*/  @P0 LDG.E.U16 R92, desc[UR6][R6.64] ;  /* 0x00000006065c0981 */ /* 0x000ee2000c1e1500 */
[----:B------:R-:W0:Y:S01]  /*29a80*/  S2R R4, SR_TID.X ;  /* 0x0000000000047919 */ /* 0x000e220000002100 */
[----:B------:R-:W-:-:S02]  /*29a90*/  PRMT R91, RZ, 0x7610, R91 ;  /* 0x00007610ff5b7816 */ /* 0x000fc4000000005b */
[----:B------:R-:W-:Y:S02]  /*29aa0*/  PRMT R2, RZ, 0x7610, R2 ;  /* 0x00007610ff027816 */ /* 0x000fe40000000002 */
[----:B------:R-:W-:Y:S02]  /*29ab0*/  PRMT R82, RZ, 0x7610, R82 ;  /* 0x00007610ff527816 */ /* 0x000fe40000000052 */
[----:B------:R-:W-:Y:S01]  /*29ac0*/  PRMT R83, RZ, 0x7610, R83 ;  /* 0x00007610ff537816 */ /* 0x000fe20000000053 */
[----:B------:R-:W3:Y:S04]  /*29ad0*/  @P2 LDG.E.U16 R27, desc[UR6][R46.64] ;  /* 0x000000062e1b2981 */ /* 0x000ee8000c1e1500 */
[----:B--2---:R-:W-:Y:S04]  /*29ae0*/  STL [R1+0x404c], R23 ;  /* 0x00404c1701007387 */ /* 0x004fe80000100800 */
[----:B------:R-:W-:Y:S04]  /*29af0*/  STL [R1+0x4050], R54 ;  /* 0x0040503601007387 */ /* 0x000fe80000100800 */
        /* <DEDUP_REMOVED lines=8> */
[----:B----4-:R4:W-:Y:S04]  /*29b80*/  STL [R1+0x4054], R55 ;  /* 0x0040543701007387 */ /* 0x0109e80000100800 */
[----:B------:R-:W-:Y:S04]  /*29b90*/  STL [R1+0x4058], R24 ;  /* 0x0040581801007387 */ /* 0x000fe80000100800 */
[----:B0-----:R-:W2:Y:S04]  /*29ba0*/  LDL.64 R38, [R1+0x268] ;  /* 0x0002680001267983 */ /* 0x001ea80000100a00 */
[----:B------:R-:W2:Y:S04]  /*29bb0*/  LDL.64 R40, [R1+0x260] ;  /* 0x0002600001287983 */ /* 0x000ea80000100a00 */
[----:B------:R-:W2:Y:S04]  /*29bc0*/  LDL.64 R42, [R1+0x1e8] ;  /* 0x0001e800012a7983 */ /* 0x000ea80000100a00 */
[----:B------:R-:W2:Y:S04]  /*29bd0*/  LDL.64 R44, [R1+0x1e0] ;  /* 0x0001e000012c7983 */ /* 0x000ea80000100a00 */
[----:B------:R-:W2:Y:S04]  /*29be0*/  LDL.64 R70, [R1+0x168] ;  /* 0x0001680001467983 */ /* 0x000ea80000100a00 */
[----:B------:R-:W2:Y:S04]  /*29bf0*/  LDL.64 R72, [R1+0x160] ;  /* 0x0001600001487983 */ /* 0x000ea80000100a00 */
[----:B------:R-:W2:Y:S04]  /*29c00*/  LDL.64 R74, [R1+0xe8] ;  /* 0x0000e800014a7983 */ /* 0x000ea80000100a00 */
[----:B------:R-:W2:Y:S04]  /*29c10*/  LDL.64 R76, [R1+0xe0] ;  /* 0x0000e000014c7983 */ /* 0x000ea80000100a00 */
[----:B----4-:R-:W4:Y:S04]  /*29c20*/  LDL.64 R54, [R1+0x58] ;  /* 0x0000580001367983 */ /* 0x010f280000100a00 */
[----:B------:R-:W4:Y:S04]  /*29c30*/  LDL.64 R22, [R1+0x250] ;  /* 0x0002500001167983 */ /* 0x000f280000100a00 */
[----:B------:R-:W4:Y:S04]  /*29c40*/  LDL.64 R52, [R1+0x1d0] ;  /* 0x0001d00001347983 */ /* 0x000f280000100a00 */
[----:B------:R-:W4:Y:S04]  /*29c50*/  LDL.64 R20, [R1+0x150] ;  /* 0x0001500001147983 */ /* 0x000f280000100a00 */
[----:B------:R-:W4:Y:S04]  /*29c60*/  LDL.64 R18, [R1+0xd0] ;  /* 0x0000d00001127983 */ /* 0x000f280000100a00 */
[----:B------:R-:W4:Y:S04]  /*29c70*/  LDL.64 R50, [R1+0x50] ;  /* 0x0000500001327983 */ /* 0x000f280000100a00 */
[----:B------:R0:W-:Y:S04]  /*29c80*/  STL [R1+0x405c], R25 ;  /* 0x00405c1901007387 */ /* 0x0001e80000100800 */
[----:B0-----:R-:W4:Y:S04]  /*29c90*/  LDL.64 R24, [R1+0xd8] ;  /* 0x0000d80001187983 */ /* 0x001f280000100a00 */
[----:B------:R-:W-:Y:S04]  /*29ca0*/  STL [R1+0x4068], R56 ;  /* 0x0040683801007387 */ /* 0x000fe80000100800 */
[----:B------:R-:W-:Y:S04]  /*29cb0*/  STL [R1+0x4064], R80 ;  /* 0x0040645001007387 */ /* 0x000fe80000100800 */
[----:B------:R0:W-:Y:S04]  /*29cc0*/  STL [R1+0x4060], R81 ;  /* 0x0040605101007387 */ /* 0x0001e80000100800 */
[----:B0-----:R-:W4:Y:S04]  /*29cd0*/  LDL.64 R80, [R1+0x158] ;  /* 0x0001580001507983 */ /* 0x001f280000100a00 */
[----:B------:R-:W-:Y:S04]  /*29ce0*/  STL [R1+0x4074], R66 ;  /* 0x0040744201007387 */ /* 0x000fe80000100800 */
[----:B------:R-:W-:Y:S04]  /*29cf0*/  STL [R1+0x4070], R78 ;  /* 0x0040704e01007387 */ /* 0x000fe80000100800 */
[----:B------:R0:W-:Y:S04]  /*29d00*/  STL [R1+0x406c], R79 ;  /* 0x00406c4f01007387 */ /* 0x0001e80000100800 */
[----:B0-----:R-:W4:Y:S04]  /*29d10*/  LDL.64 R78, [R1+0x1d8] ;  /* 0x0001d800014e7983 */ /* 0x001f280000100a00 */
[----:B---3--:R0:W-:Y:S04]  /*29d20*/  STL [R1+0x4080], R57 ;  /* 0x0040803901007387 */ /* 0x0081e80000100800 */
[----:B0-----:R-:W3:Y:S04]  /*29d30*/  LDL.64 R56, [R1+0x258] ;  /* 0x0002580001387983 */ /* 0x001ee80000100a00 */
[----:B------:R-:W-:Y:S04]  /*29d40*/  STL [R1+0x407c], R48 ;  /* 0x00407c3001007387 */ /* 0x000fe80000100800 */
[----:B------:R0:W-:Y:S04]  /*29d50*/  STL [R1+0x4078], R49 ;  /* 0x0040783101007387 */ /* 0x0001e80000100800 */
[----:B0-----:R-:W3:Y:S04]  /*29d60*/  LDL.64 R48, [R1+0x60] ;  /* 0x0000600001307983 */ /* 0x001ee80000100a00 */
[----:B------:R-:W-:Y:S04]  /*29d70*/  STL [R1+0x408c], R26 ;  /* 0x00408c1a01007387 */ /* 0x000fe80000100800 */
[----:B------:R-:W-:Y:S04]  /*29d80*/  STL [R1+0x4088], R16 ;  /* 0x0040881001007387 */ /* 0x000fe80000100800 */
[----:B------:R0:W-:Y:S04]  /*29d90*/  STL [R1+0x4084], R17 ;  /* 0x0040841101007387 */ /* 0x0001e80000100800 */
[----:B0-----:R-:W3:Y:S04]  /*29da0*/  LDL.64 R16, [R1+0x68] ;  /* 0x0000680001107983 */ /* 0x001ee80000100a00 */
[----:B------:R-:W-:Y:S04]  /*29db0*/  STL [R1+0x4090], R47 ;  /* 0x0040902f01007387 */ /* 0x000fe80000100800 */
[----:B--2---:R-:W2:Y:S04]  /*29dc0*/  @P0 LDG.E.U16 R34, desc[UR6][R12.64] ;  /* 0x000000060c220981 */ /* 0x004ea8000c1e1500 */
[----:B------:R-:W2:Y:S04]  /*29dd0*/  @P0 LDG.E.U16 R67, desc[UR6][R10.64] ;  /* 0x000000060a430981 */ /* 0x000ea8000c1e1500 */
        /* <DEDUP_REMOVED lines=8> */
[----:B------:R-:W2:Y:S04]  /*29e60*/  LDL.LU.64 R38, [R1+0x40d0] ;  /* 0x0040d00001267983 */ /* 0x000ea80000300a00 */
[----:B------:R-:W2:Y:S04]  /*29e70*/  LDL.LU.64 R40, [R1+0x40c8] ;  /* 0x0040c80001287983 */ /* 0x000ea80000300a00 */
[----:B----4-:R-:W4:Y:S04]  /*29e80*/  @P0 LDG.E.U16 R85, desc[UR6][R52.64] ;  /* 0x0000000634550981 */ /* 0x010f28000c1e1500 */
[----:B------:R-:W4:Y:S04]  /*29e90*/  LDL.LU.64 R42, [R1+0x40c0] ;  /* 0x0040c000012a7983 */ /* 0x000f280000300a00 */
[----:B------:R-:W4:Y:S04]  /*29ea0*/  LDL.LU.64 R44, [R1+0x40b8] ;  /* 0x0040b800012c7983 */ /* 0x000f280000300a00 */
[----:B------:R-:W4:Y:S04]  /*29eb0*/  LDL.LU.64 R70, [R1+0x40b0] ;  /* 0x0040b00001467983 */ /* 0x000f280000300a00 */
[----:B------:R-:W4:Y:S04]  /*29ec0*/  LDL R58, [R1+0x2b68] ;  /* 0x002b6800013a7983 */ /* 0x000f280000100800 */
[----:B------:R-:W4:Y:S04]  /*29ed0*/  LDL.LU.64 R72, [R1+0x40a8] ;  /* 0x0040a80001487983 */ /* 0x000f280000300a00 */
[----:B------:R-:W4:Y:S04]  /*29ee0*/  LDL.LU.64 R74, [R1+0x40a0] ;  /* 0x0040a000014a7983 */ /* 0x000f280000300a00 */
[----:B------:R-:W4:Y:S04]  /*29ef0*/  LDL.LU.64 R76, [R1+0x4098] ;  /* 0x00409800014c7983 */ /* 0x000f280000300a00 */
[----:B------:R0:W4:Y:S04]  /*29f00*/  @P0 LDG.E.U16 R88, desc[UR6][R50.64] ;  /* 0x0000000632580981 */ /* 0x000128000c1e1500 */
[----:B------:R-:W4:Y:S04]  /*29f10*/  LDL.LU R52, [R1+0x2a68] ;  /* 0x002a680001347983 */ /* 0x000f280000300800 */
[----:B------:R-:W4:Y:S04]  /*29f20*/  @P0 LDG.E.U16 R86, desc[UR6][R20.64] ;  /* 0x0000000614560981 */ /* 0x000f28000c1e1500 */
[----:B------:R-:W4:Y:S04]  /*29f30*/  @P0 LDG.E.U16 R87, desc[UR6][R18.64] ;  /* 0x0000000612570981 */ /* 0x000f28000c1e1500 */
[----:B------:R-:W4:Y:S01]  /*29f40*/  @P0 LDG.E.U16 R84, desc[UR6][R22.64] ;  /* 0x0000000616540981 */ /* 0x000f22000c1e1500 */
[----:B-1----:R-:W-:-:S03]  /*29f50*/  IMAD.SHL.U32 R3, R3, 0x2, RZ ;  /* 0x0000000203037824 */ /* 0x002fc600078e00ff */
[----:B------:R-:W4:Y:S04]  /*29f60*/  @P2 LDG.E.U16 R69, desc[UR6][R24.64] ;  /* 0x0000000618452981 */ /* 0x000f28000c1e1500 */
[----:B------:R-:W4:Y:S04]  /*29f70*/  @P2 LDG.E.U16 R91, desc[UR6][R54.64] ;  /* 0x00000006365b2981 */ /* 0x000f28000c1e1500 */
[----:B------:R-:W4:Y:S01]  /*29f80*/  LDL.LU R50, [R1+0x2a64] ;  /* 0x002a640001327983 */ /* 0x000f220000300800 */
[----:B0-----:R-:W0:Y:S03]  /*29f90*/  LDC R51, c[0x0][0x3a0] ;  /* 0x0000e800ff337b82 */ /* 0x001e260000000800 */
[----:B------:R-:W4:Y:S04]  /*29fa0*/  LDL.LU R20, [R1+0x2a60] ;  /* 0x002a600001147983 */ /* 0x000f280000300800 */
[----:B------:R-:W4:Y:S01]  /*29fb0*/  LDL.LU R19, [R1+0x2a5c] ;  /* 0x002a5c0001137983 */ /* 0x000f220000300800 */
[----:B------:R-:W-:-:S03]  /*29fc0*/  LOP3.LUT R4, R4, 0x40, RZ, 0xc0, !PT ;  /* 0x0000004004047812 */ /* 0x000fc600078ec0ff */
[----:B------:R-:W4:Y:S04]  /*29fd0*/  @P2 LDG.E.U16 R68, desc[UR6][R80.64] ;  /* 0x0000000650442981 */ /* 0x000f28000c1e1500 */
[----:B------:R-:W4:Y:S04]  /*29fe0*/  @P2 LDG.E.U16 R37, desc[UR6][R78.64] ;  /* 0x000000064e252981 */ /* 0x000f28000c1e1500 */
[----:B---3--:R-:W3:Y:S04]  /*29ff0*/  @P2 LDG.E.U16 R36, desc[UR6][R56.64] ;  /* 0x0000000638242981 */ /* 0x008ee8000c1e1500 */
[----:B------:R-:W3:Y:S04]  /*2a000*/  @P0 LDG.E.U16 R33, desc[UR6][R48.64] ;  /* 0x0000000630210981 */ /* 0x000ee8000c1e1500 */
[----:B------:R1:W3:Y:S04]  /*2a010*/  @P2 LDG.E.U16 R32, desc[UR6][R16.64] ;  /* 0x0000000610202981 */ /* 0x0002e8000c1e1500 */
[----:B--2---:R-:W2:Y:S04]  /*2a020*/  @P2 LDG.E.U16 R83, desc[UR6][R38.64] ;  /* 0x0000000626532981 */ /* 0x004ea8000c1e1500 */
[----:B----4-:R-:W4:Y:S04]  /*2a030*/  @P2 LDG.E.U16 R35, desc[UR6][R42.64] ;  /* 0x000000062a232981 */ /* 0x010f28000c1e1500 */
[----:B------:R-:W2:Y:S04]  /*2a040*/  @P2 LDG.E.U16 R65, desc[UR6][R44.64] ;  /* 0x000000062c412981 */ /* 0x000ea8000c1e1500 */
[----:B------:R-:W2:Y:S04]  /*2a050*/  @P0 LDG.E.U16 R89, desc[UR6][R70.64] ;  /* 0x0000000646590981 */ /* 0x000ea8000c1e1500 */
[----:B------:R-:W2:Y:S04]  /*2a060*/  @P2 LDG.E.U16 R82, desc[UR6][R40.64] ;  /* 0x0000000628522981 */ /* 0x000ea8000c1e1500 */
[----:B------:R-:W2:Y:S01]  /*2a070*/  @P2 LDG.E.U16 R2, desc[UR6][R72.64] ;  /* 0x0000000648022981 */ /* 0x000ea2000c1e1500 */
[----:B-1----:R-:W-:-:S02]  /*2a080*/  VIADD R17, R58, 0x40000 ;  /* 0x000400003a117836 */ /* 0x002fc40000000000 */
[----:B------:R-:W-:Y:S01]  /*2a090*/  VIADD R16, R58, 0x88000 ;  /* 0x000880003a107836 */ /* 0x000fe20000000000 */
[----:B------:R-:W2:Y:S01]  /*2a0a0*/  @P0 LDG.E.U16 R93, desc[UR6][R74.64] ;  /* 0x000000064a5d0981 */ /* 0x000ea2000c1e1500 */
[----:B------:R-:W1:Y:S03]  /*2a0b0*/  S2R R58, SR_TID.X ;  /* 0x00000000003a7919 */ /* 0x000e660000002100 */
[----:B------:R-:W2:Y:S01]  /*2a0c0*/  @P2 LDG.E.U16 R64, desc[UR6][R76.64] ;  /* 0x000000064c402981 */ /* 0x000ea2000c1e1500 */
[----:B------:R-:W-:-:S04]  /*2a0d0*/  SHF.R.U32.HI R17, RZ, 0x4, R17 ;  /* 0x00000004ff117819 */ /* 0x000fc80000011611 */
[----:B------:R-:W-:-:S05]  /*2a0e0*/  SGXT.U32 R18, R17, 0xe ;  /* 0x0000000e1112781a */ /* 0x000fca0000000000 */
[----:B------:R0:W-:Y:S01]  /*2a0f0*/  STL [R1+0x24d8], R18 ;  /* 0x0024d81201007387 */ /* 0x0001e20000100800 */
[----:B-1----:R-:W-:-:S04]  /*2a100*/  SHF.R.U32.HI R58, RZ, 0x5, R58 ;  /* 0x00000005ff3a7819 */ /* 0x002fc8000001163a */
[----:B------:R-:W-:Y:S02]  /*2a110*/  ISETP.NE.U32.AND P0, PT, R58, RZ, PT ;  /* 0x000000ff3a00720c */ /* 0x000fe40003f05070 */
[----:B------:R-:W2:Y:S01]  /*2a120*/  LDL.LU R58, [R1+0x2a58] ;  /* 0x002a5800013a7983 */ /* 0x000ea20000300800 */
[----:B------:R-:W-:Y:S02]  /*2a130*/  SHF.R.U32.HI R16, RZ, 0x4, R16 ;  /* 0x00000004ff107819 */ /* 0x000fe40000011610 */
[----:B------:R-:W-:Y:S02]  /*2a140*/  IADD3 R23, P2, PT, R18, 0x8000080, RZ ;  /* 0x0800008012177810 */ /* 0x000fe40007f5e0ff */
[----:B------:R-:W-:Y:S01]  /*2a150*/  SGXT.U32 R17, R16, 0xe ;  /* 0x0000000e1011781a */ /* 0x000fe20000000000 */
[----:B------:R-:W-:Y:S01]  /*2a160*/  IMAD.MOV.U32 R16, RZ, RZ, RZ ;  /* 0x000000ffff107224 */ /* 0x000fe200078e00ff */
[----:B------:R-:W-:Y:S01]  /*2a170*/  LOP3.LUT R3, R3, 0x7e, RZ, 0xc0, !PT ;  /* 0x0000007e03037812 */ /* 0x000fe200078ec0ff */
[----:B------:R-:W-:-:S02]  /*2a180*/  IMAD.MOV.U32 R21, RZ, RZ, RZ ;  /* 0x000000ffff157224 */ /* 0x000fc400078e00ff */
[----:B0-----:R-:W-:Y:S01]  /*2a190*/  VIADD R51, R51, 0xff ;  /* 0x000000ff33337836 */ /* 0x001fe20000000000 */
[----:B------:R0:W-:Y:S01]  /*2a1a0*/  STL [R1+0x24d4], R17 ;  /* 0x0024d41101007387 */ /* 0x0001e20000100800 */
[----:B------:R-:W-:-:S03]  /*2a1b0*/  IADD3.X R16, PT, PT, R16, 0x40004040, RZ, P2, !PT ;  /* 0x4000404010107810 */ /* 0x000fc600017fe4ff */
[----:B------:R-:W3:Y:S04]  /*2a1c0*/  LDL.LU R22, [R1+0x2a54] ;  /* 0x002a540001167983 */ /* 0x000ee80000300800 */
[----:B------:R-:W3:Y:S01]  /*2a1d0*/  LDL.LU R18, [R1+0x2a50] ;  /* 0x002a500001127983 */ /* 0x000ee20000300800 */
[----:B------:R-:W-:Y:S01]  /*2a1e0*/  IMAD R3, R4, 0x80, R3 ;  /* 0x0000008004037824 */ /* 0x000fe200078e0203 */
[----:B------:R-:W-:Y:S02]  /*2a1f0*/  R2UR UR9, R16 ;  /* 0x00000000100972ca */ /* 0x000fe400000e0000 */
[----:B0-----:R-:W-:Y:S02]  /*2a200*/  IADD3 R17, P3, PT, R17, 0x2, RZ ;  /* 0x0000000211117810 */ /* 0x001fe40007f7e0ff */
[----:B------:R-:W-:Y:S01]  /*2a210*/  SHF.R.S32.HI R16, RZ, 0x1f, R51 ;  /* 0x0000001fff107819 */ /* 0x000fe20000011433 */
[----:B------:R-:W4:Y:S01]  /*2a220*/  LDL.LU R53, [R1+0x2a4c] ;  /* 0x002a4c0001357983 */ /* 0x000f220000300800 */
[----:B------:R-:W-:-:S02]  /*2a230*/  IADD3.X R4, PT, PT, R21, 0x40004040, RZ, P3, !PT ;  /* 0x4000404015047810 */ /* 0x000fc40001ffe4ff */
[C---:B------:R-:W-:Y:S02]  /*2a240*/  ISETP.GE.AND P2, PT, R51.reuse, 0x100, PT ;  /* 0x000001003300780c */ /* 0x040fe40003f46270 */
[----:B------:R-:W-:Y:S01]  /*2a250*/  ISETP.LT.OR P3, PT, R51, 0x100, P0 ;  /* 0x000001003300780c */ /* 0x000fe20000761670 */
[----:B------:R-:W4:Y:S01]  /*2a260*/  LDL.LU R21, [R1+0x2a48] ;  /* 0x002a480001157983 */ /* 0x000f220000300800 */
[----:B------:R-:W-:Y:S02]  /*2a270*/  R2UR UR11, R4 ;  /* 0x00000000040b72ca */ /* 0x000fe400000e0000 */
[----:B------:R-:W-:Y:S02]  /*2a280*/  LEA.HI R4, R16, R51, RZ, 0x8 ;  /* 0x0000003310047211 */ /* 0x000fe400078f40ff */
[----:B------:R-:W4:Y:S04]  /*2a290*/  LDL.LU R51, [R1+0x2a44] ;  /* 0x002a440001337983 */ /* 0x000f280000300800 */
[----:B------:R0:W-:Y:S04]  /*2a2a0*/  STS.U16 [R0+UR76+0x16f80], R50 ;  /* 0x016f803200007988 */ /* 0x0001e8000800044c */
[----:B------:R1:W-:Y:S04]  /*2a2b0*/  STS.U16 [R0+UR76+0x26f80], R20 ;  /* 0x026f801400007988 */ /* 0x0003e8000800044c */
[----:B0-----:R-:W4:Y:S04]  /*2a2c0*/  LDL.LU R50, [R1+0x2a40] ;  /* 0x002a400001327983 */ /* 0x001f280000300800 */
[----:B------:R-:W4:Y:S04]  /*2a2d0*/  LDL.LU R48, [R1+0x2a3c] ;  /* 0x002a3c0001307983 */ /* 0x000f280000300800 */
[----:B------:R-:W4:Y:S04]  /*2a2e0*/  LDL.LU R57, [R1+0x2a38] ;  /* 0x002a380001397983 */ /* 0x000f280000300800 */
[----:B-1----:R-:W4:Y:S04]  /*2a2f0*/  LDL.LU R20, [R1+0x2a34] ;  /* 0x002a340001147983 */ /* 0x002f280000300800 */
[----:B------:R-:W4:Y:S04]  /*2a300*/  LDL.LU R79, [R1+0x2a30] ;  /* 0x002a3000014f7983 */ /* 0x000f280000300800 */
[----:B------:R-:W4:Y:S04]  /*2a310*/  LDL.LU R78, [R1+0x2a2c] ;  /* 0x002a2c00014e7983 */ /* 0x000f280000300800 */
[----:B------:R-:W4:Y:S04]  /*2a320*/  LDL.LU R66, [R1+0x24e8] ;  /* 0x0024e80001427983 */ /* 0x000f280000300800 */
[----:B------:R0:W-:Y:S04]  /*2a330*/  STS.U16 [R0+UR76+0x36f80], R19 ;  /* 0x036f801300007988 */ /* 0x0001e8000800044c */
[----:B------:R-:W4:Y:S04]  /*2a340*/  LDL.LU R81, [R1+0x24e4] ;  /* 0x0024e40001517983 */ /* 0x000f280000300800 */
[----:B------:R1:W-:Y:S04]  /*2a350*/  STS.U16 [R0+UR76+0x6f80], R52 ;  /* 0x006f803400007988 */ /* 0x0003e8000800044c */
[----:B0-----:R-:W4:Y:S04]  /*2a360*/  LDL.LU R19, [R1+0x24e0] ;  /* 0x0024e00001137983 */ /* 0x001f280000300800 */
[----:B------:R-:W4:Y:S04]  /*2a370*/  LDL.LU R80, [R1+0x24dc] ;  /* 0x0024dc0001507983 */ /* 0x000f280000300800 */
[----:B-1----:R-:W4:Y:S04]  /*2a380*/  LDL.LU R52, [R1+0x2300] ;  /* 0x0023000001347983 */ /* 0x002f280000300800 */
[----:B--2---:R0:W-:Y:S04]  /*2a390*/  STS.U16 [R0+UR76+0x7380], R58 ;  /* 0x0073803a00007988 */ /* 0x0041e8000800044c */
[----:B0-----:R-:W2:Y:S04]  /*2a3a0*/  LDL.LU R58, [R1+0x22fc] ;  /* 0x0022fc00013a7983 */ /* 0x001ea80000300800 */
[----:B------:R-:W2:Y:S04]  /*2a3b0*/  LDL.LU R56, [R1+0x22f8] ;  /* 0x0022f80001387983 */ /* 0x000ea80000300800 */
[----:B---3--:R0:W-:Y:S04]  /*2a3c0*/  STS.U16 [R0+UR76+0x27380], R18 ;  /* 0x0273801200007988 */ /* 0x0081e8000800044c */
[----:B------:R-:W3:Y:S01]  /*2a3d0*/  LDL.LU R25, [R1+0x22f4] ;  /* 0x0022f40001197983 */ /* 0x000ee20000300800 */
[----:B------:R-:W-:-:S03]  /*2a3e0*/  R2UR UR8, R23 ;  /* 0x00000000170872ca */ /* 0x000fc600000e0000 */
[----:B------:R1:W-:Y:S04]  /*2a3f0*/  STS.U16 [R0+UR76+0x17380], R22 ;  /* 0x0173801600007988 */ /* 0x0003e8000800044c */
[----:B0-----:R-:W3:Y:S04]  /*2a400*/  LDL.LU R18, [R1+0x22f0] ;  /* 0x0022f00001127983 */ /* 0x001ee80000300800 */
[----:B------:R-:W3:Y:S04]  /*2a410*/  LDL.LU R24, [R1+0x22ec] ;  /* 0x0022ec0001187983 */ /* 0x000ee80000300800 */
[----:B------:R-:W3:Y:S04]  /*2a420*/  LDL.LU R55, [R1+0x22e8] ;  /* 0x0022e80001377983 */ /* 0x000ee80000300800 */
[----:B------:R-:W3:Y:S04]  /*2a430*/  LDL.LU R54, [R1+0x22e4] ;  /* 0x0022e40001367983 */ /* 0x000ee80000300800 */
[----:B------:R-:W3:Y:S04]  /*2a440*/  LDL.LU R23, [R1+0x22d0] ;  /* 0x0022d00001177983 */ /* 0x000ee80000300800 */
[----:B----4-:R0:W-:Y:S04]  /*2a450*/  STS.U16 [R0+UR76+0x37380], R53 ;  /* 0x0373803500007988 */ /* 0x0101e8000800044c */
[----:B-1----:R-:W4:Y:S04]  /*2a460*/  LDL.LU R22, [R1+0x22b4] ;  /* 0x0022b40001167983 */ /* 0x002f280000300800 */
[----:B------:R1:W-:Y:S04]  /*2a470*/  STS.U16 [R0+UR76+0x7780], R21 ;  /* 0x0077801500007988 */ /* 0x0003e8000800044c */
[----:B------:R1:W-:Y:S04]  /*2a480*/  STS.U16 [R0+UR76+0x17780], R51 ;  /* 0x0177803300007988 */ /* 0x0003e8000800044c */
[----:B0-----:R-:W4:Y:S04]  /*2a490*/  LDL.LU R53, [R1+0x22b0] ;  /* 0x0022b00001357983 */ /* 0x001f280000300800 */
[----:B-1----:R-:W4:Y:S04]  /*2a4a0*/  LDL.LU R21, [R1+0x2310] ;  /* 0x0023100001157983 */ /* 0x002f280000300800 */
[----:B------:R-:W4:Y:S04]  /*2a4b0*/  LDL.LU R51, [R1+0x230c] ;  /* 0x00230c0001337983 */ /* 0x000f280000300800 */
[----:B------:R0:W-:Y:S04]  /*2a4c0*/  STS.U16 [R0+UR76+0x27780], R50 ;  /* 0x0277803200007988 */ /* 0x0001e8000800044c */
[----:B------:R1:W-:Y:S04]  /*2a4d0*/  STS.U16 [R0+UR76+0x17b80], R20 ;  /* 0x017b801400007988 */ /* 0x0003e8000800044c */
[----:B0-----:R-:W4:Y:S04]  /*2a4e0*/  LDL.LU R50, [R1+0x2308] ;  /* 0x0023080001327983 */ /* 0x001f280000300800 */
[----:B-1----:R-:W4:Y:S04]  /*2a4f0*/  LDL.LU R20, [R1+0x2304] ;  /* 0x0023040001147983 */ /* 0x002f280000300800 */
[----:B------:R-:W-:Y:S04]  /*2a500*/  STS.U16 [R0+UR76+0x37780], R48 ;  /* 0x0377803000007988 */ /* 0x000fe8000800044c */
[----:B------:R-:W-:Y:S04]  /*2a510*/  STS.U16 [R0+UR76+0x7b80], R57 ;  /* 0x007b803900007988 */ /* 0x000fe8000800044c */
[----:B------:R-:W-:Y:S04]  /*2a520*/  STS.U16 [R0+UR76+0x27b80], R79 ;  /* 0x027b804f00007988 */ /* 0x000fe8000800044c */
[----:B------:R0:W-:Y:S04]  /*2a530*/  STS.U16 [R0+UR76+0x27f80], R19 ;  /* 0x027f801300007988 */ /* 0x0001e8000800044c */
[----:B------:R-:W-:Y:S04]  /*2a540*/  STS.U16 [R0+UR76+0x37b80], R78 ;  /* 0x037b804e00007988 */ /* 0x000fe8000800044c */
[----:B------:R-:W-:Y:S04]  /*2a550*/  STS.U16 [R0+UR76+0x7f80], R66 ;  /* 0x007f804200007988 */ /* 0x000fe8000800044c */
[----:B------:R-:W-:Y:S04]  /*2a560*/  STS.U16 [R0+UR76+0x17f80], R81 ;  /* 0x017f805100007988 */ /* 0x000fe8000800044c */
[----:B------:R-:W-:Y:S04]  /*2a570*/  STS.U16 [R0+UR76+0x37f80], R80 ;  /* 0x037f805000007988 */ /* 0x000fe8000800044c */
        /* <DEDUP_REMOVED lines=11> */
[----:B-1----:R-:W4:Y:S01]  /*2a630*/  LDL.LU R21, [R1+0x232c] ;  /* 0x00232c0001157983 */ /* 0x002f220000300800 */
[----:B------:R-:W-:-:S03]  /*2a640*/  LOP3.LUT R16, R3, 0x10, RZ, 0x3c, !PT ;  /* 0x0000001003107812 */ /* 0x000fc600078e3cff */
[----:B0-----:R-:W4:Y:S04]  /*2a650*/  LDL.LU R50, [R1+0x2328] ;  /* 0x0023280001327983 */ /* 0x001f280000300800 */
[----:B------:R-:W4:Y:S04]  /*2a660*/  LDL.LU R49, [R1+0x2324] ;  /* 0x0023240001317983 */ /* 0x000f280000300800 */
[----:B------:R-:W4:Y:S04]  /*2a670*/  LDL.LU R48, [R1+0x2320] ;  /* 0x0023200001307983 */ /* 0x000f280000300800 */
[----:B------:R-:W4:Y:S04]  /*2a680*/  LDL.LU R57, [R1+0x231c] ;  /* 0x00231c0001397983 */ /* 0x000f280000300800 */
[----:B------:R0:W-:Y:S04]  /*2a690*/  STS.U16 [R3+UR76+0x85c00], R20 ;  /* 0x085c001403007988 */ /* 0x0001e8000800044c */
[----:B------:R-:W4:Y:S04]  /*2a6a0*/  LDL.LU R79, [R1+0x2318] ;  /* 0x00231800014f7983 */ /* 0x000f280000300800 */
[----:B------:R-:W-:Y:S04]  /*2a6b0*/  STS.U16 [R3+UR76+0x80400], R56 ;  /* 0x0804003803007988 */ /* 0x000fe8000800044c */
[----:B------:R-:W-:Y:S04]  /*2a6c0*/  STS.U16 [R3+UR76+0x84400], R25 ;  /* 0x0844001903007988 */ /* 0x000fe8000800044c */
[----:B------:R-:W-:Y:S04]  /*2a6d0*/  STS.U16 [R3+UR76+0x84800], R24 ;  /* 0x0848001803007988 */ /* 0x000fe8000800044c */
[----:B------:R-:W-:Y:S04]  /*2a6e0*/  STS.U16 [R3+UR76+0x80c00], R55 ;  /* 0x080c003703007988 */ /* 0x000fe8000800044c */
[----:B------:R-:W-:Y:S04]  /*2a6f0*/  STS.U16 [R3+UR76+0x84c00], R54 ;  /* 0x084c003603007988 */ /* 0x000fe8000800044c */
[----:B------:R-:W-:Y:S04]  /*2a700*/  STS.U16 [R3+UR76+0x81000], R23 ;  /* 0x0810001703007988 */ /* 0x000fe8000800044c */
[----:B0-----:R-:W4:Y:S04]  /*2a710*/  LDL.LU R20, [R1+0x2314] ;  /* 0x0023140001147983 */ /* 0x001f280000300800 */
[----:B------:R-:W-:Y:S04]  /*2a720*/  STS.U16 [R3+UR76+0x85000], R22 ;  /* 0x0850001603007988 */ /* 0x000fe8000800044c */
[----:B------:R-:W-:Y:S04]  /*2a730*/  STS.U16 [R3+UR76+0x81400], R53 ;  /* 0x0814003503007988 */ /* 0x000fe8000800044c */
[----:B------:R-:W-:Y:S04]  /*2a740*/  STS.U16 [R3+UR76+0x85400], R5 ;  /* 0x0854000503007988 */ /* 0x000fe8000800044c */
[----:B------:R-:W4:Y:S04]  /*2a750*/  LDL.LU R78, [R1+0x2350] ;  /* 0x00235000014e7983 */ /* 0x000f280000300800 */
[----:B------:R0:W-:Y:S04]  /*2a760*/  STS.U16 [R16+UR76+0x80080], R19 ;  /* 0x0800801310007988 */ /* 0x0001e8000800044c */
[----:B------:R-:W4:Y:S04]  /*2a770*/  LDL.LU R66, [R1+0x234c] ;  /* 0x00234c0001427983 */ /* 0x000f280000300800 */
[----:B------:R-:W-:Y:S04]  /*2a780*/  STS.U16 [R16+UR76+0x84080], R52 ;  /* 0x0840803410007988 */ /* 0x000fe8000800044c */
[----:B0-----:R-:W4:Y:S04]  /*2a790*/  LDL.LU R19, [R1+0x2348] ;  /* 0x0023480001137983 */ /* 0x001f280000300800 */
[----:B------:R-:W4:Y:S04]  /*2a7a0*/  LDL.LU R81, [R1+0x2344] ;  /* 0x0023440001517983 */ /* 0x000f280000300800 */
[----:B------:R-:W4:Y:S04]  /*2a7b0*/  LDL.LU R80, [R1+0x2380] ;  /* 0x0023800001507983 */ /* 0x000f280000300800 */
[----:B--2---:R0:W-:Y:S04]  /*2a7c0*/  STS.U16 [R16+UR76+0x80480], R58 ;  /* 0x0804803a10007988 */ /* 0x0041e8000800044c */
        /* <DEDUP_REMOVED lines=9> */
[----:B---3--:R0:W-:Y:S04]  /*2a860*/  STS.U16 [R16+UR76+0x84480], R18 ;  /* 0x0844801210007988 */ /* 0x0081e8000800044c */
[----:B------:R-:W3:Y:S04]  /*2a870*/  LDL.LU R52, [R1+0x2358] ;  /* 0x0023580001347983 */ /* 0x000ee80000300800 */
[----:B0-----:R-:W3:Y:S04]  /*2a880*/  LDL.LU R18, [R1+0x2354] ;  /* 0x0023540001127983 */ /* 0x001ee80000300800 */
[----:B----4-:R0:W-:Y:S04]  /*2a890*/  STS.U16 [R16+UR76+0x80880], R51 ;  /* 0x0808803310007988 */ /* 0x0101e8000800044c */
[----:B------:R1:W-:Y:S04]  /*2a8a0*/  STS.U16 [R16+UR76+0x84880], R21 ;  /* 0x0848801510007988 */ /* 0x0003e8000800044c */
[----:B0-----:R-:W4:Y:S04]  /*2a8b0*/  LDL.LU R51, [R1+0x2390] ;  /* 0x0023900001337983 */ /* 0x001f280000300800 */
[----:B------:R0:W-:Y:S04]  /*2a8c0*/  STS.U16 [R16+UR76+0x80c80], R50 ;  /* 0x080c803210007988 */ /* 0x0001e8000800044c */
[----:B-1----:R-:W4:Y:S04]  /*2a8d0*/  LDL.LU R21, [R1+0x238c] ;  /* 0x00238c0001157983 */ /* 0x002f280000300800 */
[----:B------:R-:W-:Y:S04]  /*2a8e0*/  STS.U16 [R16+UR76+0x84c80], R49 ;  /* 0x084c803110007988 */ /* 0x000fe8000800044c */
[----:B------:R-:W-:Y:S04]  /*2a8f0*/  STS.U16 [R16+UR76+0x81080], R48 ;  /* 0x0810803010007988 */ /* 0x000fe8000800044c */
[----:B------:R-:W-:Y:S04]  /*2a900*/  STS.U16 [R16+UR76+0x85080], R57 ;  /* 0x0850803910007988 */ /* 0x000fe8000800044c */
[----:B0-----:R-:W4:Y:S04]  /*2a910*/  LDL.LU R50, [R1+0x2388] ;  /* 0x0023880001327983 */ /* 0x001f280000300800 */
[----:B------:R-:W-:Y:S04]  /*2a920*/  STS.U16 [R16+UR76+0x81480], R79 ;  /* 0x0814804f10007988 */ /* 0x000fe8000800044c */
[----:B------:R0:W-:Y:S04]  /*2a930*/  STS.U16 [R16+UR76+0x85480], R20 ;  /* 0x0854801410007988 */ /* 0x0001e8000800044c */
[----:B------:R-:W-:Y:S04]  /*2a940*/  STS.U16 [R16+UR76+0x81880], R78 ;  /* 0x0818804e10007988 */ /* 0x000fe8000800044c */
[----:B------:R-:W-:Y:S01]  /*2a950*/  STS.U16 [R16+UR76+0x85880], R66 ;  /* 0x0858804210007988 */ /* 0x000fe2000800044c */
[----:B0-----:R-:W-:-:S03]  /*2a960*/  LOP3.LUT R20, R3, 0x20, RZ, 0x3c, !PT ;  /* 0x0000002003147812 */ /* 0x001fc600078e3cff */
[----:B------:R0:W-:Y:S04]  /*2a970*/  STS.U16 [R16+UR76+0x81c80], R19 ;  /* 0x081c801310007988 */ /* 0x0001e8000800044c */
[----:B------:R-:W-:Y:S04]  /*2a980*/  STS.U16 [R16+UR76+0x85c80], R81 ;  /* 0x085c805110007988 */ /* 0x000fe8000800044c */
[----:B------:R-:W-:Y:S04]  /*2a990*/  STS.U16 [R20+UR76+0x80100], R80 ;  /* 0x0801005014007988 */ /* 0x000fe8000800044c */
[----:B0-----:R-:W4:Y:S04]  /*2a9a0*/  LDL.LU R19, [R1+0x2384] ;  /* 0x0023840001137983 */ /* 0x001f280000300800 */
[----:B--2---:R0:W-:Y:S04]  /*2a9b0*/  STS.U16 [R20+UR76+0x84100], R58 ;  /* 0x0841003a14007988 */ /* 0x0041e8000800044c */
[----:B0-----:R-:W2:Y:S04]  /*2a9c0*/  LDL.LU R58, [R1+0x23c0] ;  /* 0x0023c000013a7983 */ /* 0x001ea80000300800 */
        /* <DEDUP_REMOVED lines=8> */
[----:B---3--:R-:W-:Y:S04]  /*2aa50*/  STS.U16 [R20+UR76+0x81500], R52 ;  /* 0x0815003414007988 */ /* 0x008fe8000800044c */
[----:B------:R0:W-:Y:S01]  /*2aa60*/  STS.U16 [R20+UR76+0x85500], R18 ;  /* 0x0855001214007988 */ /* 0x0001e2000800044c */
[----:B------:R-:W-:-:S03]  /*2aa70*/  R2UR UR10, R17 ;  /* 0x00000000110a72ca */ /* 0x000fc600000e0000 */
[----:B----4-:R1:W-:Y:S04]  /*2aa80*/  STS.U16 [R20+UR76+0x81900], R51 ;  /* 0x0819003314007988 */ /* 0x0103e8000800044c */
[----:B0-----:R-:W3:Y:S04]  /*2aa90*/  LDL.LU R18, [R1+0x23bc] ;  /* 0x0023bc0001127983 */ /* 0x001ee80000300800 */
[----:B------:R-:W-:Y:S04]  /*2aaa0*/  STS.U16 [R20+UR76+0x85900], R21 ;  /* 0x0859001514007988 */ /* 0x000fe8000800044c */
[----:B-1----:R-:W4:Y:S04]  /*2aab0*/  LDL.LU R51, [R1+0x23b8] ;  /* 0x0023b80001337983 */ /* 0x002f280000300800 */
        /* <DEDUP_REMOVED lines=18> */
[----:B------:R-:W-:-:S03]  /*2abe0*/  LOP3.LUT R80, R3, 0x30, RZ, 0x3c, !PT ;  /* 0x0000003003507812 */ /* 0x000fc600078e3cff */
[----:B------:R-:W4:Y:S04]  /*2abf0*/  LDL.LU R23, [R1+0x23f0] ;  /* 0x0023f00001177983 */ /* 0x000f280000300800 */
[----:B------:R-:W4:Y:S04]  /*2ac00*/  LDL.LU R22, [R1+0x23ec] ;  /* 0x0023ec0001167983 */ /* 0x000f280000300800 */
[----:B------:R-:W4:Y:S04]  /*2ac10*/  LDL.LU R53, [R1+0x23e8] ;  /* 0x0023e80001357983 */ /* 0x000f280000300800 */
[----:B------:R-:W4:Y:S04]  /*2ac20*/  LDL.LU R52, [R1+0x23e4] ;  /* 0x0023e40001347983 */ /* 0x000f280000300800 */
[----:B------:R0:W-:Y:S04]  /*2ac30*/  STS.U16 [R20+UR76+0x85d00], R19 ;  /* 0x085d001314007988 */ /* 0x0001e8000800044c */
[----:B------:R-:W4:Y:S04]  /*2ac40*/  LDL.LU R21, [R1+0x23e0] ;  /* 0x0023e00001157983 */ /* 0x000f280000300800 */
[----:B0-----:R-:W4:Y:S04]  /*2ac50*/  LDL.LU R20, [R1+0x23dc] ;  /* 0x0023dc0001147983 */ /* 0x001f280000300800 */
[----:B--2---:R0:W-:Y:S04]  /*2ac60*/  STS.U16 [R80+UR76+0x80180], R58 ;  /* 0x0801803a50007988 */ /* 0x0041e8000800044c */
[----:B0-----:R-:W2:Y:S04]  /*2ac70*/  LDL.LU R58, [R1+0x23d8] ;  /* 0x0023d800013a7983 */ /* 0x001ea80000300800 */
[----:B---3--:R-:W-:Y:S04]  /*2ac80*/  STS.U16 [R80+UR76+0x84180], R18 ;  /* 0x0841801250007988 */ /* 0x008fe8000800044c */
[----:B----4-:R0:W-:Y:S04]  /*2ac90*/  STS.U16 [R80+UR76+0x80580], R51 ;  /* 0x0805803350007988 */ /* 0x0101e8000800044c */
[----:B------:R1:W-:Y:S04]  /*2aca0*/  STS.U16 [R80+UR76+0x84580], R47 ;  /* 0x0845802f50007988 */ /* 0x0003e8000800044c */
[----:B------:R3:W-:Y:S04]  /*2acb0*/  STS.U16 [R80+UR76+0x80980], R26 ;  /* 0x0809801a50007988 */ /* 0x0007e8000800044c */
[----:B------:R4:W-:Y:S04]  /*2acc0*/  STS.U16 [R80+UR76+0x84980], R16 ;  /* 0x0849801050007988 */ /* 0x0009e8000800044c */
[----:B------:R1:W-:Y:S04]  /*2acd0*/  STS.U16 [R80+UR76+0x80d80], R17 ;  /* 0x080d801150007988 */ /* 0x0003e8000800044c */
[----:B------:R1:W-:Y:S04]  /*2ace0*/  STS.U16 [R80+UR76+0x84d80], R57 ;  /* 0x084d803950007988 */ /* 0x0003e8000800044c */
[----:B0-----:R-:W2:Y:S04]  /*2acf0*/  LDL.LU R51, [R1+0x2410] ;  /* 0x0024100001337983 */ /* 0x001ea80000300800 */
[----:B------:R-:W2:Y:S04]  /*2ad00*/  LDL.LU R18, [R1+0x240c] ;  /* 0x00240c0001127983 */ /* 0x000ea80000300800 */
[----:B------:R-:W2:Y:S04]  /*2ad10*/  LDL.LU R19, [R1+0x2408] ;  /* 0x0024080001137983 */ /* 0x000ea80000300800 */
[----:B-1----:R0:W5:Y:S04]  /*2ad20*/  LDL.LU R47, [R1+0x4090] ;  /* 0x00409000012f7983 */ /* 0x0021680000300800 */
[----:B---3--:R-:W3:Y:S04]  /*2ad30*/  LDL.LU R26, [R1+0x408c] ;  /* 0x00408c00011a7983 */ /* 0x008ee80000300800 */
[----:B----4-:R0:W5:Y:S04]  /*2ad40*/  LDL.LU R16, [R1+0x4088] ;  /* 0x0040880001107983 */ /* 0x0101680000300800 */
[----:B------:R0:W5:Y:S04]  /*2ad50*/  LDL.LU R17, [R1+0x4084] ;  /* 0x0040840001117983 */ /* 0x0001680000300800 */
[----:B------:R1:W-:Y:S04]  /*2ad60*/  STS.U16 [R80+UR76+0x81180], R48 ;  /* 0x0811803050007988 */ /* 0x0003e8000800044c */
[----:B------:R-:W4:Y:S04]  /*2ad70*/  LDL.LU R57, [R1+0x4080] ;  /* 0x0040800001397983 */ /* 0x000f280000300800 */
[----:B------:R0:W-:Y:S04]  /*2ad80*/  STS.U16 [R80+UR76+0x85180], R49 ;  /* 0x0851803150007988 */ /* 0x0001e8000800044c */
[----:B------:R0:W-:Y:S04]  /*2ad90*/  STS.U16 [R80+UR76+0x81580], R66 ;  /* 0x0815804250007988 */ /* 0x0001e8000800044c */
[----:B------:R0:W-:Y:S04]  /*2ada0*/  STS.U16 [R80+UR76+0x85580], R50 ;  /* 0x0855803250007988 */ /* 0x0001e8000800044c */
[----:B------:R0:W-:Y:S04]  /*2adb0*/  STS.U16 [R80+UR76+0x81980], R78 ;  /* 0x0819804e50007988 */ /* 0x0001e8000800044c */
[----:B------:R0:W-:Y:S04]  /*2adc0*/  STS.U16 [R80+UR76+0x85980], R79 ;  /* 0x0859804f50007988 */ /* 0x0001e8000800044c */
[----:B-1----:R1:W5:Y:S04]  /*2add0*/  LDL.LU R48, [R1+0x407c] ;  /* 0x00407c0001307983 */ /* 0x0023680000300800 */
[----:B0-----:R1:W5:Y:S04]  /*2ade0*/  LDL.LU R49, [R1+0x4078] ;  /* 0x0040780001317983 */ /* 0x0013680000300800 */
[----:B------:R-:W3:Y:S01]  /*2adf0*/  LDL.LU R66, [R1+0x4074] ;  /* 0x0040740001427983 */ /* 0x000ee20000300800 */
[----:B------:R-:W-:-:S03]  /*2ae00*/  LOP3.LUT R50, R3, 0x40, RZ, 0x3c, !PT ;  /* 0x0000004003327812 */ /* 0x000fc600078e3cff */
[----:B------:R1:W5:Y:S04]  /*2ae10*/  LDL.LU R78, [R1+0x4070] ;  /* 0x00407000014e7983 */ /* 0x0003680000300800 */
[----:B------:R1:W5:Y:S04]  /*2ae20*/  LDL.LU R79, [R1+0x406c] ;  /* 0x00406c00014f7983 */ /* 0x0003680000300800 */
[----:B------:R0:W-:Y:S04]  /*2ae30*/  STS.U16 [R80+UR76+0x81d80], R56 ;  /* 0x081d803850007988 */ /* 0x0001e8000800044c */
[----:B------:R0:W-:Y:S04]  /*2ae40*/  STS.U16 [R80+UR76+0x85d80], R81 ;  /* 0x085d805150007988 */ /* 0x0001e8000800044c */
[----:B------:R0:W-:Y:S04]  /*2ae50*/  STS.U16 [R50+UR76+0x80200], R25 ;  /* 0x0802001932007988 */ /* 0x0001e8000800044c */
[----:B------:R0:W-:Y:S04]  /*2ae60*/  STS.U16 [R50+UR76+0x84200], R24 ;  /* 0x0842001832007988 */ /* 0x0001e8000800044c */
[----:B------:R1:W-:Y:S04]  /*2ae70*/  STS.U16 [R50+UR76+0x80600], R55 ;  /* 0x0806003732007988 */ /* 0x0003e8000800044c */
[----:B------:R1:W-:Y:S04]  /*2ae80*/  STS.U16 [R50+UR76+0x84600], R54 ;  /* 0x0846003632007988 */ /* 0x0003e8000800044c */
[----:B0-----:R-:W3:Y:S04]  /*2ae90*/  LDL.LU R56, [R1+0x4068] ;  /* 0x0040680001387983 */ /* 0x001ee80000300800 */
[----:B------:R0:W5:Y:S04]  /*2aea0*/  LDL.LU R80, [R1+0x4064] ;  /* 0x0040640001507983 */ /* 0x0001680000300800 */
[----:B------:R0:W5:Y:S04]  /*2aeb0*/  LDL.LU R81, [R1+0x4060] ;  /* 0x0040600001517983 */ /* 0x0001680000300800 */
[----:B------:R-:W3:Y:S04]  /*2aec0*/  LDL.LU R25, [R1+0x405c] ;  /* 0x00405c0001197983 */ /* 0x000ee80000300800 */
[----:B------:R-:W3:Y:S04]  /*2aed0*/  LDL.LU R24, [R1+0x4058] ;  /* 0x0040580001187983 */ /* 0x000ee80000300800 */
[----:B-1----:R-:W3:Y:S04]  /*2aee0*/  LDL.LU R55, [R1+0x4054] ;  /* 0x0040540001377983 */ /* 0x002ee80000300800 */
[----:B------:R-:W3:Y:S04]  /*2aef0*/  LDL.LU R54, [R1+0x4050] ;  /* 0x0040500001367983 */ /* 0x000ee80000300800 */
[----:B------:R1:W-:Y:S04]  /*2af00*/  STS.U16 [R50+UR76+0x80a00], R23 ;  /* 0x080a001732007988 */ /* 0x0003e8000800044c */
[----:B------:R0:W-:Y:S04]  /*2af10*/  STS.U16 [R50+UR76+0x84a00], R22 ;  /* 0x084a001632007988 */ /* 0x0001e8000800044c */
[----:B------:R0:W-:Y:S04]  /*2af20*/  STS.U16 [R50+UR76+0x80e00], R53 ;  /* 0x080e003532007988 */ /* 0x0001e8000800044c */
[----:B------:R0:W-:Y:S04]  /*2af30*/  STS.U16 [R50+UR76+0x84e00], R52 ;  /* 0x084e003432007988 */ /* 0x0001e8000800044c */
[----:B------:R0:W-:Y:S04]  /*2af40*/  STS.U16 [R50+UR76+0x81200], R21 ;  /* 0x0812001532007988 */ /* 0x0001e8000800044c */
[----:B------:R0:W-:Y:S04]  /*2af50*/  STS.U16 [R50+UR76+0x85200], R20 ;  /* 0x0852001432007988 */ /* 0x0001e8000800044c */
[----:B-1----:R-:W3:Y:S04]  /*2af60*/  LDL.LU R23, [R1+0x404c] ;  /* 0x00404c0001177983 */ /* 0x002ee80000300800 */
[----:B0-----:R-:W3:Y:S04]  /*2af70*/  LDL.LU R22, [R1+0x4048] ;  /* 0x0040480001167983 */ /* 0x001ee80000300800 */
[----:B------:R-:W3:Y:S04]  /*2af80*/  LDL.LU R53, [R1+0x4044] ;  /* 0x0040440001357983 */ /* 0x000ee80000300800 */
[----:B------:R-:W3:Y:S04]  /*2af90*/  LDL.LU R52, [R1+0x4040] ;  /* 0x0040400001347983 */ /* 0x000ee80000300800 */
[----:B------:R-:W3:Y:S04]  /*2afa0*/  LDL.LU R21, [R1+0x403c] ;  /* 0x00403c0001157983 */ /* 0x000ee80000300800 */
[----:B------:R-:W3:Y:S04]  /*2afb0*/  LDL.LU R20, [R1+0x4038] ;  /* 0x0040380001147983 */ /* 0x000ee80000300800 */
[----:B--2---:R0:W-:Y:S04]  /*2afc0*/  STS.U16 [R50+UR76+0x81600], R58 ;  /* 0x0816003a32007988 */ /* 0x0041e8000800044c */
[----:B0-----:R-:W2:Y:S04]  /*2afd0*/  LDL.LU R58, [R1+0x4034] ;  /* 0x00403400013a7983 */ /* 0x001ea80000300800 */
[----:B--2---:R-:W-:Y:S04]  /*2afe0*/  STS.U16 [R50+UR76+0x85600], R58 ;  /* 0x0856003a32007988 */ /* 0x004fe8000800044c */
[----:B------:R0:W-:Y:S04]  /*2aff0*/  STS.U16 [R50+UR76+0x81a00], R51 ;  /* 0x081a003332007988 */ /* 0x0001e8000800044c */
[----:B0-----:R-:W2:Y:S01]  /*2b000*/  LDL.LU R51, [R1+0x4030] ;  /* 0x0040300001337983 */ /* 0x001ea20000300800 */
[----:B------:R-:W-:-:S03]  /*2b010*/  LOP3.LUT R58, R3, 0x50, RZ, 0x3c, !PT ;  /* 0x00000050033a7812 */ /* 0x000fc600078e3cff */
[----:B------:R0:W-:Y:S04]  /*2b020*/  STS.U16 [R50+UR76+0x85a00], R18 ;  /* 0x085a001232007988 */ /* 0x0001e8000800044c */
[----:B------:R1:W-:Y:S04]  /*2b030*/  STS.U16 [R50+UR76+0x81e00], R19 ;  /* 0x081e001332007988 */ /* 0x0003e8000800044c */
[----:B0-----:R0:W5:Y:S04]  /*2b040*/  LDL.LU R18, [R1+0x402c] ;  /* 0x00402c0001127983 */ /* 0x0011680000300800 */
[----:B-1----:R0:W5:Y:S04]  /*2b050*/  LDL.LU R19, [R1+0x4028] ;  /* 0x0040280001137983 */ /* 0x0021680000300800 */
[----:B--2---:R1:W-:Y:S04]  /*2b060*/  STS.U16 [R50+UR76+0x85e00], R51 ;  /* 0x085e003332007988 */ /* 0x0043e8000800044c */
[----:B---3--:R2:W-:Y:S04]  /*2b070*/  STS.U16 [R58+UR76+0x80280], R20 ;  /* 0x080280143a007988 */ /* 0x0085e8000800044c */
[----:B------:R3:W-:Y:S04]  /*2b080*/  STS.U16 [R58+UR76+0x84280], R21 ;  /* 0x084280153a007988 */ /* 0x0007e8000800044c */
[----:B------:R0:W-:Y:S04]  /*2b090*/  STS.U16 [R58+UR76+0x80680], R52 ;  /* 0x080680343a007988 */ /* 0x0001e8000800044c */
[----:B------:R0:W-:Y:S04]  /*2b0a0*/  STS.U16 [R58+UR76+0x84680], R53 ;  /* 0x084680353a007988 */ /* 0x0001e8000800044c */
[----:B------:R0:W-:Y:S04]  /*2b0b0*/  STS.U16 [R58+UR76+0x80a80], R22 ;  /* 0x080a80163a007988 */ /* 0x0001e8000800044c */
[----:B------:R0:W-:Y:S04]  /*2b0c0*/  STS.U16 [R58+UR76+0x84a80], R23 ;  /* 0x084a80173a007988 */ /* 0x0001e8000800044c */
[----:B-1----:R1:W5:Y:S04]  /*2b0d0*/  LDL.LU R50, [R1+0x4024] ;  /* 0x0040240001327983 */ /* 0x0023680000300800 */
[----:B------:R1:W5:Y:S04]  /*2b0e0*/  LDL.LU R51, [R1+0x4020] ;  /* 0x0040200001337983 */ /* 0x0003680000300800 */
[----:B--2---:R1:W5:Y:S04]  /*2b0f0*/  LDL.LU R20, [R1+0x401c] ;  /* 0x00401c0001147983 */ /* 0x0043680000300800 */
[----:B---3--:R1:W5:Y:S04]  /*2b100*/  LDL.LU R21, [R1+0x4018] ;  /* 0x0040180001157983 */ /* 0x0083680000300800 */
[----:B0-----:R1:W5:Y:S04]  /*2b110*/  LDL.LU R52, [R1+0x4014] ;  /* 0x0040140001347983 */ /* 0x0013680000300800 */
[----:B------:R1:W5:Y:S04]  /*2b120*/  LDL.LU R53, [R1+0x4010] ;  /* 0x0040100001357983 */ /* 0x0003680000300800 */
[----:B------:R0:W-:Y:S04]  /*2b130*/  STS.U16 [R58+UR76+0x80e80], R54 ;  /* 0x080e80363a007988 */ /* 0x0001e8000800044c */
[----:B------:R1:W5:Y:S04]  /*2b140*/  LDL.LU R22, [R1+0x400c] ;  /* 0x00400c0001167983 */ /* 0x0003680000300800 */
[----:B------:R2:W-:Y:S04]  /*2b150*/  STS.U16 [R58+UR76+0x84e80], R55 ;  /* 0x084e80373a007988 */ /* 0x0005e8000800044c */
[----:B------:R1:W5:Y:S04]  /*2b160*/  LDL.LU R23, [R1+0x4008] ;  /* 0x0040080001177983 */ /* 0x0003680000300800 */
[----:B------:R3:W-:Y:S04]  /*2b170*/  STS.U16 [R58+UR76+0x81280], R24 ;  /* 0x081280183a007988 */ /* 0x0007e8000800044c */
[----:B------:R0:W-:Y:S04]  /*2b180*/  STS.U16 [R58+UR76+0x85280], R25 ;  /* 0x085280193a007988 */ /* 0x0001e8000800044c */
[----:B------:R1:W-:Y:S04]  /*2b190*/  STS.U16 [R58+UR76+0x81680], R56 ;  /* 0x081680383a007988 */ /* 0x0003e8000800044c */
[----:B------:R1:W-:Y:S04]  /*2b1a0*/  STS.U16 [R58+UR76+0x85680], R66 ;  /* 0x085680423a007988 */ /* 0x0003e8000800044c */
[----:B0-----:R0:W5:Y:S04]  /*2b1b0*/  LDL.LU R54, [R1+0x4004] ;  /* 0x0040040001367983 */ /* 0x0011680000300800 */
[----:B--2---:R0:W5:Y:S04]  /*2b1c0*/  LDL.LU R55, [R1+0x4000] ;  /* 0x0040000001377983 */ /* 0x0041680000300800 */
[----:B----4-:R2:W-:Y:S04]  /*2b1d0*/  STS.U16 [R58+UR76+0x81a80], R57 ;  /* 0x081a80393a007988 */ /* 0x0105e8000800044c */
[----:B---3--:R0:W5:Y:S04]  /*2b1e0*/  LDL.LU R24, [R1+0x3ffc] ;  /* 0x003ffc0001187983 */ /* 0x0081680000300800 */
[----:B------:R0:W5:Y:S04]  /*2b1f0*/  LDL.LU R25, [R1+0x3ff8] ;  /* 0x003ff80001197983 */ /* 0x0001680000300800 */
[----:B-1----:R0:W5:Y:S01]  /*2b200*/  LDL.LU R56, [R1+0x3ff4] ;  /* 0x003ff40001387983 */ /* 0x0021620000300800 */
[----:B------:R-:W-:-:S03]  /*2b210*/  LOP3.LUT R66, R3, 0x60, RZ, 0x3c, !PT ;  /* 0x0000006003427812 */ /* 0x000fc600078e3cff */
[----:B------:R1:W-:Y:S04]  /*2b220*/  STS.U16 [R58+UR76+0x85a80], R26 ;  /* 0x085a801a3a007988 */ /* 0x0003e8000800044c */
[----:B------:R3:W-:Y:S04]  /*2b230*/  STS.U16 [R58+UR76+0x81e80], R27 ;  /* 0x081e801b3a007988 */ /* 0x0007e8000800044c */
[----:B------:R4:W-:Y:S04]  /*2b240*/  STS.U16 [R58+UR76+0x85e80], R59 ;  /* 0x085e803b3a007988 */ /* 0x0009e8000800044c */
[----:B--2---:R0:W5:Y:S04]  /*2b250*/  LDL.LU R57, [R1+0x3ff0] ;  /* 0x003ff00001397983 */ /* 0x0041680000300800 */
[----:B------:R2:W-:Y:S04]  /*2b260*/  STS.U16 [R66+UR76+0x80300], R28 ;  /* 0x0803001c42007988 */ /* 0x0005e8000800044c */
[----:B------:R0:W-:Y:S04]  /*2b270*/  STS.U16 [R66+UR76+0x84300], R29 ;  /* 0x0843001d42007988 */ /* 0x0001e8000800044c */
[----:B-1----:R1:W5:Y:S04]  /*2b280*/  LDL.LU R26, [R1+0x3fec] ;  /* 0x003fec00011a7983 */ /* 0x0023680000300800 */
[----:B---3--:R1:W5:Y:S04]  /*2b290*/  LDL.LU R27, [R1+0x3fe8] ;  /* 0x003fe800011b7983 */ /* 0x0083680000300800 */
[----:B----4-:R1:W5:Y:S04]  /*2b2a0*/  LDL.LU R58, [R1+0x3fe4] ;  /* 0x003fe400013a7983 */ /* 0x0103680000300800 */
[----:B------:R1:W5:Y:S04]  /*2b2b0*/  LDL.LU R59, [R1+0x3fe0] ;  /* 0x003fe000013b7983 */ /* 0x0003680000300800 */
[----:B------:R3:W-:Y:S04]  /*2b2c0*/  STS.U16 [R66+UR76+0x80700], R60 ;  /* 0x0807003c42007988 */ /* 0x0007e8000800044c */
[----:B--2---:R1:W5:Y:S04]  /*2b2d0*/  LDL.LU R28, [R1+0x3fdc] ;  /* 0x003fdc00011c7983 */ /* 0x0043680000300800 */
[----:B0-----:R1:W5:Y:S04]  /*2b2e0*/  LDL.LU R29, [R1+0x3fd8] ;  /* 0x003fd800011d7983 */ /* 0x0013680000300800 */
[----:B------:R0:W-:Y:S04]  /*2b2f0*/  STS.U16 [R66+UR76+0x84700], R61 ;  /* 0x0847003d42007988 */ /* 0x0001e8000800044c */
[----:B------:R2:W-:Y:S04]  /*2b300*/  STS.U16 [R66+UR76+0x80b00], R30 ;  /* 0x080b001e42007988 */ /* 0x0005e8000800044c */
[----:B------:R4:W-:Y:S04]  /*2b310*/  STS.U16 [R66+UR76+0x84b00], R31 ;  /* 0x084b001f42007988 */ /* 0x0009e8000800044c */
[----:B------:R0:W-:Y:S04]  /*2b320*/  STS.U16 [R66+UR76+0x80f00], R62 ;  /* 0x080f003e42007988 */ /* 0x0001e8000800044c */
[----:B------:R1:W-:Y:S04]  /*2b330*/  STS.U16 [R66+UR76+0x84f00], R63 ;  /* 0x084f003f42007988 */ /* 0x0003e8000800044c */
[----:B---3--:R3:W5:Y:S04]  /*2b340*/  LDL.LU R60, [R1+0x3fd4] ;  /* 0x003fd400013c7983 */ /* 0x0087680000300800 */
[----:B0-----:R3:W5:Y:S04]  /*2b350*/  LDL.LU R61, [R1+0x3fd0] ;  /* 0x003fd000013d7983 */ /* 0x0017680000300800 */
[----:B------:R0:W-:Y:S04]  /*2b360*/  STS.U16 [R66+UR76+0x81300], R32 ;  /* 0x0813002042007988 */ /* 0x0001e8000800044c */
[----:B--2---:R3:W5:Y:S04]  /*2b370*/  LDL.LU R30, [R1+0x3fcc] ;  /* 0x003fcc00011e7983 */ /* 0x0047680000300800 */
[----:B----4-:R3:W5:Y:S04]  /*2b380*/  LDL.LU R31, [R1+0x3fc8] ;  /* 0x003fc800011f7983 */ /* 0x0107680000300800 */
[----:B------:R3:W5:Y:S04]  /*2b390*/  LDL.LU R62, [R1+0x3fc4] ;  /* 0x003fc400013e7983 */ /* 0x0007680000300800 */
[----:B-1----:R3:W5:Y:S04]  /*2b3a0*/  LDL.LU R63, [R1+0x3fc0] ;  /* 0x003fc000013f7983 */ /* 0x0027680000300800 */
[----:B------:R1:W-:Y:S04]  /*2b3b0*/  STS.U16 [R66+UR76+0x85300], R33 ;  /* 0x0853002142007988 */ /* 0x0003e8000800044c */
[----:B------:R2:W-:Y:S04]  /*2b3c0*/  STS.U16 [R66+UR76+0x81700], R64 ;  /* 0x0817004042007988 */ /* 0x0005e8000800044c */
[----:B------:R4:W-:Y:S04]  /*2b3d0*/  STS.U16 [R66+UR76+0x85700], R93 ;  /* 0x0857005d42007988 */ /* 0x0009e8000800044c */
[----:B0-----:R3:W5:Y:S04]  /*2b3e0*/  LDL.LU R32, [R1+0x3fbc] ;  /* 0x003fbc0001207983 */ /* 0x0017680000300800 */
[----:B------:R0:W-:Y:S04]  /*2b3f0*/  STS.U16 [R66+UR76+0x81b00], R65 ;  /* 0x081b004142007988 */ /* 0x0001e8000800044c */
[----:B------:R0:W-:Y:S04]  /*2b400*/  STS.U16 [R66+UR76+0x85b00], R34 ;  /* 0x085b002242007988 */ /* 0x0001e8000800044c */
[----:B------:R0:W-:Y:S04]  /*2b410*/  STS.U16 [R66+UR76+0x81f00], R35 ;  /* 0x081f002342007988 */ /* 0x0001e8000800044c */
[----:B-1----:R3:W5:Y:S04]  /*2b420*/  LDL.LU R33, [R1+0x3fb8] ;  /* 0x003fb80001217983 */ /* 0x0027680000300800 */
[----:B--2---:R3:W5:Y:S01]  /*2b430*/  LDL.LU R64, [R1+0x3fb4] ;  /* 0x003fb40001407983 */ /* 0x0047620000300800 */
[----:B----4-:R-:W-:-:S03]  /*2b440*/  LOP3.LUT R93, R3, 0x70, RZ, 0x3c, !PT ;  /* 0x00000070035d7812 */ /* 0x010fc600078e3cff */
[----:B------:R1:W-:Y:S04]  /*2b450*/  STS.U16 [R66+UR76+0x85f00], R67 ;  /* 0x085f004342007988 */ /* 0x0003e8000800044c */
[----:B0-----:R3:W5:Y:S04]  /*2b460*/  LDL.LU R65, [R1+0x3fb0] ;  /* 0x003fb00001417983 */ /* 0x0017680000300800 */
[----:B------:R3:W5:Y:S04]  /*2b470*/  LDL.LU R34, [R1+0x3fac] ;  /* 0x003fac0001227983 */ /* 0x0007680000300800 */
[----:B------:R3:W5:Y:S04]  /*2b480*/  LDL.LU R35, [R1+0x3fa8] ;  /* 0x003fa80001237983 */ /* 0x0007680000300800 */
[----:B------:R0:W-:Y:S04]  /*2b490*/  STS.U16 [R93+UR76+0x80380], R36 ;  /* 0x080380245d007988 */ /* 0x0001e8000800044c */
[----:B------:R2:W-:Y:S04]  /*2b4a0*/  STS.U16 [R93+UR76+0x80780], R37 ;  /* 0x080780255d007988 */ /* 0x0005e8000800044c */
[----:B------:R4:W-:Y:S04]  /*2b4b0*/  STS.U16 [R93+UR76+0x80b80], R68 ;  /* 0x080b80445d007988 */ /* 0x0009e8000800044c */
[----:B-1----:R3:W5:Y:S04]  /*2b4c0*/  LDL.LU R66, [R1+0x3fa4] ;  /* 0x003fa40001427983 */ /* 0x0027680000300800 */
[----:B------:R3:W5:Y:S04]  /*2b4d0*/  LDL.LU R67, [R1+0x3fa0] ;  /* 0x003fa00001437983 */ /* 0x0007680000300800 */
[----:B------:R1:W-:Y:S04]  /*2b4e0*/  STS.U16 [R93+UR76+0x80f80], R69 ;  /* 0x080f80455d007988 */ /* 0x0003e8000800044c */
[----:B0-----:R3:W5:Y:S04]  /*2b4f0*/  LDL.LU R36, [R1+0x3f9c] ;  /* 0x003f9c0001247983 */ /* 0x0017680000300800 */
[----:B--2---:R3:W5:Y:S04]  /*2b500*/  LDL.LU R37, [R1+0x3f98] ;  /* 0x003f980001257983 */ /* 0x0047680000300800 */
[----:B----4-:R3:W5:Y:S04]  /*2b510*/  LDL.LU R68, [R1+0x3f94] ;  /* 0x003f940001447983 */ /* 0x0107680000300800 */
[----:B------:R0:W-:Y:S04]  /*2b520*/  STS.U16 [R93+UR76+0x81380], R91 ;  /* 0x0813805b5d007988 */ /* 0x0001e8000800044c */
[----:B------:R2:W-:Y:S04]  /*2b530*/  STS.U16 [R93+UR76+0x81780], R2 ;  /* 0x081780025d007988 */ /* 0x0005e8000800044c */
[----:B------:R4:W-:Y:S04]  /*2b540*/  STS.U16 [R93+UR76+0x81b80], R82 ;  /* 0x081b80525d007988 */ /* 0x0009e8000800044c */
[----:B-1----:R3:W5:Y:S04]  /*2b550*/  LDL.LU R69, [R1+0x3f90] ;  /* 0x003f900001457983 */ /* 0x0027680000300800 */
[----:B------:R1:W-:Y:S04]  /*2b560*/  STS.U16 [R93+UR76+0x81f80], R83 ;  /* 0x081f80535d007988 */ /* 0x0003e8000800044c */
[----:B------:R1:W-:Y:S04]  /*2b570*/  STS.U16 [R93+UR76+0x84380], R84 ;  /* 0x084380545d007988 */ /* 0x0003e8000800044c */
[----:B0-----:R3:W5:Y:S04]  /*2b580*/  LDL.LU R91, [R1+0x3f8c] ;  /* 0x003f8c00015b7983 */ /* 0x0017680000300800 */
[----:B--2---:R3:W5:Y:S04]  /*2b590*/  LDL.LU R2, [R1+0x3f88] ;  /* 0x003f880001027983 */ /* 0x0047680000300800 */
[----:B----4-:R3:W5:Y:S04]  /*2b5a0*/  LDL.LU R82, [R1+0x3f84] ;  /* 0x003f840001527983 */ /* 0x0107680000300800 */
[----:B------:R0:W-:Y:S04]  /*2b5b0*/  STS.U16 [R93+UR76+0x84780], R85 ;  /* 0x084780555d007988 */ /* 0x0001e8000800044c */
[----:B------:R2:W-:Y:S04]  /*2b5c0*/  STS.U16 [R93+UR76+0x84b80], R86 ;  /* 0x084b80565d007988 */ /* 0x0005e8000800044c */
[----:B-1----:R3:W5:Y:S04]  /*2b5d0*/  LDL.LU R83, [R1+0x3f80] ;  /* 0x003f800001537983 */ /* 0x0027680000300800 */
[----:B------:R3:W5:Y:S04]  /*2b5e0*/  LDL.LU R84, [R1+0x3f7c] ;  /* 0x003f7c0001547983 */ /* 0x0007680000300800 */
[----:B------:R1:W-:Y:S04]  /*2b5f0*/  STS.U16 [R93+UR76+0x84f80], R87 ;  /* 0x084f80575d007988 */ /* 0x0003e8000800044c */
[----:B------:R4:W-:Y:S04]  /*2b600*/  STS.U16 [R93+UR76+0x85380], R88 ;  /* 0x085380585d007988 */ /* 0x0009e8000800044c */
[----:B------:R1:W-:Y:S04]  /*2b610*/  STS.U16 [R93+UR76+0x85780], R89 ;  /* 0x085780595d007988 */ /* 0x0003e8000800044c */
[----:B0-----:R3:W5:Y:S04]  /*2b620*/  LDL.LU R85, [R1+0x3f78] ;  /* 0x003f780001557983 */ /* 0x0017680000300800 */
[----:B--2---:R3:W5:Y:S04]  /*2b630*/  LDL.LU R86, [R1+0x3f74] ;  /* 0x003f740001567983 */ /* 0x0047680000300800 */
[----:B------:R0:W-:Y:S04]  /*2b640*/  STS.U16 [R93+UR76+0x85b80], R90 ;  /* 0x085b805a5d007988 */ /* 0x0001e8000800044c */
[----:B-1----:R3:W5:Y:S04]  /*2b650*/  LDL.LU R87, [R1+0x3f70] ;  /* 0x003f700001577983 */ /* 0x0027680000300800 */
[----:B----4-:R3:W5:Y:S04]  /*2b660*/  LDL.LU R88, [R1+0x3f6c] ;  /* 0x003f6c0001587983 */ /* 0x0107680000300800 */
[----:B------:R3:W5:Y:S04]  /*2b670*/  LDL.LU R89, [R1+0x3f68] ;  /* 0x003f680001597983 */ /* 0x0007680000300800 */
[----:B------:R1:W-:Y:S01]  /*2b680*/  STS.U16 [R93+UR76+0x85f80], R92 ;  /* 0x085f805c5d007988 */ /* 0x0003e2000800044c */
[----:B------:R2:W-:Y:S06]  /*2b690*/  MEMBAR.ALL.CTA ;  /* 0x0000000000007992 */ /* 0x0005ec0000008000 */
[----:B--2---:R-:W2:Y:S04]  /*2b6a0*/  FENCE.VIEW.ASYNC.S ;  /* 0x00000000000073c6 */ /* 0x004ea80000000000 */
[----:B0-----:R3:W5:Y:S04]  /*2b6b0*/  LDL.LU R90, [R1+0x3f64] ;  /* 0x003f6400015a7983 */ /* 0x0017680000300800 */
[----:B-1----:R3:W5:Y:S01]  /*2b6c0*/  LDL.LU R93, [R1+0x3f60] ;  /* 0x003f6000015d7983 */ /* 0x0027620000300800 */
[----:B------:R-:W0:Y:S01]  /*2b6d0*/  LDC R92, c[0x0][0x3a8] ;  /* 0x0000ea00ff5c7b82 */ /* 0x000e220000000800 */
[----:B------:R-:W-:-:S04]  /*2b6e0*/  SHF.R.S32.HI R4, RZ, 0x8, R4 ;  /* 0x00000008ff047819 */ /* 0x000fc80000011404 */
[----:B------:R-:W-:-:S05]  /*2b6f0*/  VIMNMX R4, PT, PT, R4, 0x1, !PT ;  /* 0x0000000104047848 */ /* 0x000fca0007fe0100 */
[----:B------:R-:W-:Y:S01]  /*2b700*/  VIADD R4, R4, 0xffffffff ;  /* 0xffffffff04047836 */ /* 0x000fe20000000000 */
[----:B--2---:R-:W-:Y:S06]  /*2b710*/  BAR.SYNC.DEFER_BLOCKING 0x0 ;  /* 0x0000000000007b1d */ /* 0x004fec0000010000 */
[----:B---3--:R-:W-:Y:S05]  /*2b720*/  @P3 BRA `(.L_x_6) ;  /* 0x0000001000a03947 */ /* 0x008fea0003800000 */
[----:B------:R-:W-:Y:S01]  /*2b730*/  ELECT P3, URZ, PT ;  /* 0x0000000000ff782f */ /* 0x000fe20003860000 */
[----:B------:R-:W-:-:S05]  /*2b740*/  IMAD.U32 R4, RZ, RZ, UR76 ;  /* 0x0000004cff047e24 */ /* 0x000fca000f8e00ff */
[----:B------:R-:W-:-:S04]  /*2b750*/  SHF.R.U32.HI R4, RZ, 0x4, R4 ;  /* 0x00000004ff047819 */ /* 0x000fc80000011604 */
[----:B0-----:R-:W-:-:S03]  /*2b760*/  SGXT.U32 R92, R4, 0xe ;  /* 0x0000000e045c781a */ /* 0x001fc60000000000 */
[----:B------:R-:W-:Y:S01]  /*2b770*/  @P3 IMAD.MOV.U32 R5, RZ, RZ, 0x40004040 ;  /* 0x40004040ff053424 */ /* 0x000fe200078e00ff */
[----:B------:R-:W-:-:S04]  /*2b780*/  LOP3.LUT R4, R92, 0x8000000, RZ, 0xfc, !PT ;  /* 0x080000005c047812 */ /* 0x000fc800078efcff */
[----:B------:R-:W-:Y:S02]  /*2b790*/  @P3 R2UR UR25, R5 ;  /* 0x00000000051932ca */ /* 0x000fe400000e0000 */
[----:B------:R-:W2:Y:S01]  /*2b7a0*/  LDL.LU R5, [R1+0x2b68] ;  /* 0x002b680001057983 */ /* 0x000ea20000300800 */
[----:B------:R-:W-:Y:S01]  /*2b7b0*/  R2UR UR12, R4 ;  /* 0x00000000040c72ca */ /* 0x000fe200000e0000 */
[----:B-----5:R-:W-:-:S12]  /*2b7c0*/  IMAD.MOV.U32 R91, RZ, RZ, RZ ;  /* 0x000000ffff5b7224 */ /* 0x020fd800078e00ff */
[----:B------:R-:W-:-:S04]  /*2b7d0*/  MOV R4, UR12 ;  /* 0x0000000c00047c02 */ /* 0x000fc80008000f00 */
[----:B------:R-:W-:Y:S02]  /*2b7e0*/  @P3 R2UR UR24, R4 ;  /* 0x00000000041832ca */ /* 0x000fe400000e0000 */
[----:B------:R-:W-:-:S04]  /*2b7f0*/  @P3 MOV R90, R90 ;  /* 0x0000005a005a3202 */ /* 0x000fc80000000f00 */
[----:B------:R-:W-:Y:S01]  /*2b800*/  @P3 R2UR UR12, R90 ;  /* 0x000000005a0c32ca */ /* 0x000fe200000e0000 */
[----:B------:R-:W-:Y:S01]  /*2b810*/  UMOV UR54, 0x0 ;  /* 0x0000000000367882 */ /* 0x000fe20000000000 */
        /* <DEDUP_REMOVED lines=28> */
[----:B------:R-:W-:-:S02]  /*2b9e0*/  UIADD3 UR23, UPT, UPT, UR5, 0x40, URZ ;  /* 0x0000004005177890 */ /* 0x000fc4000fffe0ff */
[----:B------:R-:W-:Y:S02]  /*2b9f0*/  UIADD3 UR16, UPT, UPT, UR5, 0x40, URZ ;  /* 0x0000004005107890 */ /* 0x000fe4000fffe0ff */
[----:B------:R-:W-:Y:S02]  /*2ba00*/  UIADD3 UR67, UPT, UPT, UR5, 0x40, URZ ;  /* 0x0000004005437890 */ /* 0x000fe4000fffe0ff */
[----:B------:R-:W-:Y:S02]  /*2ba10*/  UIADD3 UR66, UPT, UPT, UR5, 0x40, URZ ;  /* 0x0000004005427890 */ /* 0x000fe4000fffe0ff */
[----:B------:R-:W-:Y:S02]  /*2ba20*/  UIADD3 UR22, UPT, UPT, UR5, 0x40, URZ ;  /* 0x0000004005167890 */ /* 0x000fe4000fffe0ff */
[----:B------:R-:W-:Y:S02]  /*2ba30*/  UIADD3 UR77, UPT, UPT, UR5, 0x40, URZ ;  /* 0x00000040054d7890 */ /* 0x000fe4000fffe0ff */
[----:B------:R-:W-:-:S02]  /*2ba40*/  UIADD3 UR13, UPT, UPT, UR5, 0x40, URZ ;  /* 0x00000040050d7890 */ /* 0x000fc4000fffe0ff */
[----:B------:R-:W-:Y:S01]  /*2ba50*/  UIADD3 UR17, UPT, UPT, UR5, 0x40, URZ ;  /* 0x0000004005117890 */ /* 0x000fe2000fffe0ff */
[----:B--2---:R-:W-:-:S05]  /*2ba60*/  VIADD R4, R5, 0x80000 ;  /* 0x0008000005047836 */ /* 0x004fca0000000000 */
[----:B------:R-:W-:-:S04]  /*2ba70*/  SHF.R.U32.HI R4, RZ, 0x4, R4 ;  /* 0x00000004ff047819 */ /* 0x000fc80000011604 */
[----:B------:R-:W-:-:S04]  /*2ba80*/  SGXT.U32 R4, R4, 0xe ;  /* 0x0000000e0404781a */ /* 0x000fc80000000000 */
[C---:B------:R-:W-:Y:S02]  /*2ba90*/  R2UR UR18, R4.reuse ;  /* 0x00000000041272ca */ /* 0x040fe400000e0000 */
[----:B------:R-:W-:Y:S02]  /*2baa0*/  IADD3 R5, P5, PT, R4, 0x2, RZ ;  /* 0x0000000204057810 */ /* 0x000fe40007fbe0ff */
[----:B------:R-:W-:Y:S02]  /*2bab0*/  IADD3 R4, P3, PT, R92, 0x8000080, RZ ;  /* 0x080000805c047810 */ /* 0x000fe40007f7e0ff */
[----:B------:R-:W-:Y:S01]  /*2bac0*/  R2UR UR28, R5 ;  /* 0x00000000051c72ca */ /* 0x000fe200000e0000 */
[----:B------:R-:W1:Y:S01]  /*2bad0*/  LDC R92, c[0x0][0x3a8] ;  /* 0x0000ea00ff5c7b82 */ /* 0x000e620000000800 */
[----:B------:R-:W-:Y:S02]  /*2bae0*/  R2UR UR60, R4 ;  /* 0x00000000043c72ca */ /* 0x000fe400000e0000 */
[----:B------:R-:W-:-:S03]  /*2baf0*/  CS2R R4, SRZ ;  /* 0x0000000000047805 */ /* 0x000fc6000001ff00 */
[----:B------:R0:W-:Y:S03]  /*2bb00*/  UTCHMMA gdesc[UR24], gdesc[UR18], tmem[UR5], tmem[UR54], idesc[UR55], !UPT ;  /* 0x00ff3612180075ea */ /* 0x0001e6000f800005 */
[----:B------:R-:W-:Y:S02]  /*2bb10*/  IADD3.X R5, PT, PT, R5, 0x40004040, RZ, P3, !PT ;  /* 0x4000404005057810 */ /* 0x000fe40001ffe4ff */
[----:B------:R-:W-:Y:S02]  /*2bb20*/  IADD3.X R4, PT, PT, R4, 0x40004040, RZ, P5, !PT ;  /* 0x4000404004047810 */ /* 0x000fe40002ffe4ff */
[----:B------:R-:W-:Y:S02]  /*2bb30*/  R2UR UR61, R5 ;  /* 0x00000000053d72ca */ /* 0x000fe400000e0000 */
[----:B------:R-:W-:-:S11]  /*2bb40*/  R2UR UR29, R4 ;  /* 0x00000000041d72ca */ /* 0x000fd600000e0000 */
[----:B------:R-:W-:Y:S02]  /*2bb50*/  UIADD3.64 UR56, UPT, UPT, UR60, 0x80, URZ ;  /* 0x000000803c387897 */ /* 0x000fe4000fffe0ff */
[----:B------:R-:W-:Y:S02]  /*2bb60*/  UIADD3.64 UR48, UPT, UPT, UR28, 0x2, URZ ;  /* 0x000000021c307897 */ /* 0x000fe4000fffe0ff */
[----:B------:R2:W-:Y:S01]  /*2bb70*/  UTCHMMA gdesc[UR60], gdesc[UR28], tmem[UR5], tmem[UR62], idesc[UR63], UPT ;  /* 0x00ff3e1c3c0075ea */ /* 0x0005e2000b800005 */
[----:B------:R-:W-:Y:S02]  /*2bb80*/  UIADD3.64 UR40, UPT, UPT, UR28, 0x4, URZ ;  /* 0x000000041c287897 */ /* 0x000fe4000fffe0ff */
[----:B------:R-:W-:Y:S02]  /*2bb90*/  UIADD3.64 UR74, UPT, UPT, UR60, 0x100, URZ ;  /* 0x000001003c4a7897 */ /* 0x000fe4000fffe0ff */
[----:B0-----:R-:W-:Y:S02]  /*2bba0*/  UIADD3.64 UR24, UPT, UPT, UR28, 0x1fe, URZ ;  /* 0x000001fe1c187897 */ /* 0x001fe4000fffe0ff */
[----:B------:R-:W-:Y:S01]  /*2bbb0*/  UIADD3.64 UR32, UPT, UPT, UR60, 0x180, URZ ;  /* 0x000001803c207897 */ /* 0x000fe2000fffe0ff */
[----:B------:R0:W-:Y:S01]  /*2bbc0*/  UTCHMMA gdesc[UR56], gdesc[UR48], tmem[UR5], tmem[UR50], idesc[UR51], UPT ;  /* 0x00ff3230380075ea */ /* 0x0001e2000b800005 */
[----:B------:R-:W-:-:S02]  /*2bbd0*/  UIADD3.64 UR68, UPT, UPT, UR28, 0x200, URZ ;  /* 0x000002001c447897 */ /* 0x000fc4000fffe0ff */
[----:B------:R-:W-:Y:S01]  /*2bbe0*/  UIADD3.64 UR42, UPT, UPT, UR60, 0x200, URZ ;  /* 0x000002003c2a7897 */ /* 0x000fe2000fffe0ff */
[----:B------:R-:W-:Y:S01]  /*2bbf0*/  UTCHMMA gdesc[UR74], gdesc[UR40], tmem[UR5], tmem[UR46], idesc[UR47], UPT ;  /* 0x00ff2e284a0075ea */ /* 0x000fe2000b800005 */
[----:B------:R-:W-:Y:S02]  /*2bc00*/  UIADD3.64 UR64, UPT, UPT, UR28, 0x202, URZ ;  /* 0x000002021c407897 */ /* 0x000fe4000fffe0ff */
[----:B------:R-:W-:Y:S01]  /*2bc10*/  UIADD3.64 UR38, UPT, UPT, UR60, 0x280, URZ ;  /* 0x000002803c267897 */ /* 0x000fe2000fffe0ff */
[----:B------:R3:W-:Y:S01]  /*2bc20*/  UTCHMMA gdesc[UR32], gdesc[UR24], tmem[UR5], tmem[UR44], idesc[UR45], UPT ;  /* 0x00ff2c18200075ea */ /* 0x0007e2000b800005 */
[----:B------:R-:W-:Y:S02]  /*2bc30*/  UIADD3.64 UR58, UPT, UPT, UR28, 0x204, URZ ;  /* 0x000002041c3a7897 */ /* 0x000fe4000fffe0ff */
[----:B------:R-:W-:Y:S01]  /*2bc40*/  UIADD3.64 UR54, UPT, UPT, UR28, 0x3fe, URZ ;  /* 0x000003fe1c367897 */ /* 0x000fe2000fffe0ff */
[----:B------:R4:W-:Y:S01]  /*2bc50*/  UTCHMMA gdesc[UR42], gdesc[UR68], tmem[UR5], tmem[UR72], idesc[UR73], UPT ;  /* 0x00ff48442a0075ea */ /* 0x0009e2000b800005 */
[----:B--2---:R-:W-:-:S02]  /*2bc60*/  UIADD3.64 UR62, UPT, UPT, UR60, 0x380, URZ ;  /* 0x000003803c3e7897 */ /* 0x004fc4000fffe0ff */
[----:B0-----:R-:W-:Y:S01]  /*2bc70*/  UIADD3.64 UR50, UPT, UPT, UR28, 0x400, URZ ;  /* 0x000004001c327897 */ /* 0x001fe2000fffe0ff */
[----:B------:R0:W-:Y:S01]  /*2bc80*/  UTCHMMA gdesc[UR38], gdesc[UR64], tmem[UR5], tmem[UR34], idesc[UR35], UPT ;  /* 0x00ff2240260075ea */ /* 0x0001e2000b800005 */
[----:B---3--:R-:W-:Y:S02]  /*2bc90*/  UIADD3.64 UR32, UPT, UPT, UR60, 0x300, URZ ;  /* 0x000003003c207897 */ /* 0x008fe4000fffe0ff */
[----:B------:R-:W-:Y:S02]  /*2bca0*/  UIADD3.64 UR56, UPT, UPT, UR60, 0x400, URZ ;  /* 0x000004003c387897 */ /* 0x000fe4000fffe0ff */
[----:B------:R-:W-:Y:S02]  /*2bcb0*/  UIADD3.64 UR46, UPT, UPT, UR28, 0x402, URZ ;  /* 0x000004021c2e7897 */ /* 0x000fe4000fffe0ff */
[----:B------:R-:W-:Y:S02]  /*2bcc0*/  UIADD3.64 UR74, UPT, UPT, UR60, 0x480, URZ ;  /* 0x000004803c4a7897 */ /* 0x000fe4000fffe0ff */
[----:B----4-:R-:W-:Y:S01]  /*2bcd0*/  UIADD3.64 UR42, UPT, UPT, UR28, 0x404, URZ ;  /* 0x000004041c2a7897 */ /* 0x010fe2000fffe0ff */
[----:B------:R2:W-:Y:S01]  /*2bce0*/  UTCHMMA gdesc[UR32], gdesc[UR58], tmem[UR5], tmem[UR26], idesc[UR27], UPT ;  /* 0x00ff1a3a200075ea */ /* 0x0005e2000b800005 */
[----:B------:R-:W-:Y:S01]  /*2bcf0*/  UIADD3.64 UR44, UPT, UPT, UR60, 0x500, URZ ;  /* 0x000005003c2c7897 */ /* 0x000fe2000fffe0ff */
[----:B------:R3:W-:Y:S01]  /*2bd00*/  UTCHMMA gdesc[UR62], gdesc[UR54], tmem[UR5], tmem[UR20], idesc[UR21], UPT ;  /* 0x00ff14363e0075ea */ /* 0x0007e2000b800005 */
[----:B0-----:R-:W-:Y:S01]  /*2bd10*/  UIADD3.64 UR38, UPT, UPT, UR28, 0x5fe, URZ ;  /* 0x000005fe1c267897 */ /* 0x001fe2000fffe0ff */
[----:B------:R0:W-:Y:S01]  /*2bd20*/  UTCHMMA gdesc[UR56], gdesc[UR50], tmem[UR5], tmem[UR52], idesc[UR53], UPT ;  /* 0x00ff3432380075ea */ /* 0x0001e2000b800005 */
[----:B------:R-:W-:Y:S01]  /*2bd30*/  UIADD3.64 UR72, UPT, UPT, UR60, 0x580, URZ ;  /* 0x000005803c487897 */ /* 0x000fe2000fffe0ff */
[----:B------:R4:W-:Y:S01]  /*2bd40*/  UTCHMMA gdesc[UR74], gdesc[UR46], tmem[UR5], tmem[UR70], idesc[UR71], UPT ;  /* 0x00ff462e4a0075ea */ /* 0x0009e2000b800005 */
[----:B------:R-:W-:-:S02]  /*2bd50*/  UIADD3.64 UR34, UPT, UPT, UR60, 0x600, URZ ;  /* 0x000006003c227897 */ /* 0x000fc4000fffe0ff */
[----:B--2---:R-:W-:Y:S01]  /*2bd60*/  UIADD3.64 UR32, UPT, UPT, UR28, 0x600, URZ ;  /* 0x000006001c207897 */ /* 0x004fe2000fffe0ff */
[----:B------:R2:W-:Y:S01]  /*2bd70*/  UTCHMMA gdesc[UR44], gdesc[UR42], tmem[UR5], tmem[UR36], idesc[UR37], UPT ;  /* 0x00ff242a2c0075ea */ /* 0x0005e2000b800005 */
[----:B------:R-:W-:Y:S02]  /*2bd80*/  UIADD3.64 UR26, UPT, UPT, UR28, 0x602, URZ ;  /* 0x000006021c1a7897 */ /* 0x000fe4000fffe0ff */
[----:B---3--:R-:W-:Y:S01]  /*2bd90*/  UIADD3.64 UR62, UPT, UPT, UR60, 0x680, URZ ;  /* 0x000006803c3e7897 */ /* 0x008fe2000fffe0ff */
[----:B------:R-:W-:Y:S01]  /*2bda0*/  UTCHMMA gdesc[UR72], gdesc[UR38], tmem[UR5], tmem[UR14], idesc[UR15], UPT ;  /* 0x00ff0e26480075ea */ /* 0x000fe2000b800005 */
[----:B------:R-:W-:Y:S02]  /*2bdb0*/  UIADD3.64 UR20, UPT, UPT, UR28, 0x604, URZ ;  /* 0x000006041c147897 */ /* 0x000fe4000fffe0ff */
[----:B0-----:R-:W-:Y:S01]  /*2bdc0*/  UIADD3.64 UR56, UPT, UPT, UR60, 0x700, URZ ;  /* 0x000007003c387897 */ /* 0x001fe2000fffe0ff */
[----:B------:R0:W-:Y:S01]  /*2bdd0*/  UTCHMMA gdesc[UR34], gdesc[UR32], tmem[UR5], tmem[UR30], idesc[UR31], UPT ;  /* 0x00ff1e20220075ea */ /* 0x0001e2000b800005 */
[----:B----4-:R-:W-:Y:S01]  /*2bde0*/  UMOV UR74, 0x0 ;  /* 0x00000000004a7882 */ /* 0x010fe20000000000 */
[----:B------:R-:W-:Y:S01]  /*2bdf0*/  UMOV UR75, 0x8108010 ;  /* 0x08108010004b7882 */ /* 0x000fe20000000000 */
[----:B------:R-:W-:Y:S01]  /*2be00*/  UIADD3.64 UR70, UPT, UPT, UR60, 0xf80, URZ ;  /* 0x00000f803c467897 */ /* 0x000fe2000fffe0ff */
[----:B------:R3:W-:Y:S01]  /*2be10*/  UTCHMMA gdesc[UR62], gdesc[UR26], tmem[UR5], tmem[UR74], idesc[UR75], UPT ;  /* 0x00ff4a1a3e0075ea */ /* 0x0007e2000b800005 */
[----:B--2---:R-:W-:-:S03]  /*2be20*/  UIADD3.64 UR36, UPT, UPT, UR60, 0x1000, URZ ;  /* 0x000010003c247897 */ /* 0x004fc6000fffe0ff */
[----:B------:R2:W-:Y:S01]  /*2be30*/  UTCHMMA gdesc[UR56], gdesc[UR20], tmem[UR5], tmem[UR74], idesc[UR75], UPT ;  /* 0x00ff4a14380075ea */ /* 0x0005e2000b800005 */
[----:B0-----:R-:W-:Y:S02]  /*2be40*/  UIADD3.64 UR30, UPT, UPT, UR60, 0x1080, URZ ;  /* 0x000010803c1e7897 */ /* 0x001fe4000fffe0ff */
[----:B---3--:R-:W-:Y:S02]  /*2be50*/  UIADD3.64 UR62, UPT, UPT, UR60, 0x1100, URZ ;  /* 0x000011003c3e7897 */ /* 0x008fe4000fffe0ff */
[----:B--2---:R-:W-:Y:S01]  /*2be60*/  UIADD3.64 UR56, UPT, UPT, UR60, 0x1180, URZ ;  /* 0x000011803c387897 */ /* 0x004fe2000fffe0ff */
[----:B------:R-:W-:Y:S01]  /*2be70*/  UMOV UR72, 0x0 ;  /* 0x0000000000487882 */ /* 0x000fe20000000000 */
[----:B------:R-:W-:Y:S02]  /*2be80*/  UMOV UR73, 0x8108010 ;  /* 0x0810801000497882 */ /* 0x000fe40000000000 */
[----:B------:R0:W-:Y:S01]  /*2be90*/  UTCHMMA gdesc[UR70], gdesc[UR18], tmem[UR23], tmem[UR72], idesc[UR73], !UPT ;  /* 0x00ff4812460075ea */ /* 0x0001e2000f800017 */
[----:B------:R-:W-:Y:S01]  /*2bea0*/  UTCHMMA gdesc[UR36], gdesc[UR28], tmem[UR16], tmem[UR72], idesc[UR73], UPT ;  /* 0x00ff481c240075ea */ /* 0x000fe2000b800010 */
[----:B------:R-:W-:Y:S01]  /*2beb0*/  UTCHMMA gdesc[UR30], gdesc[UR48], tmem[UR67], tmem[UR72], idesc[UR73], UPT ;  /* 0x00ff48301e0075ea */ /* 0x000fe2000b800043 */
[----:B------:R2:W-:Y:S01]  /*2bec0*/  UTCHMMA gdesc[UR62], gdesc[UR40], tmem[UR66], tmem[UR72], idesc[UR73], UPT ;  /* 0x00ff48283e0075ea */ /* 0x0005e2000b800042 */
[----:B0-----:R-:W-:Y:S01]  /*2bed0*/  UMOV UR70, 0x0 ;  /* 0x0000000000467882 */ /* 0x001fe20000000000 */
[----:B------:R-:W-:Y:S01]  /*2bee0*/  UMOV UR71, 0x8108010 ;  /* 0x0810801000477882 */ /* 0x000fe20000000000 */
[----:B--2---:R-:W-:Y:S01]  /*2bef0*/  UIADD3.64 UR72, UPT, UPT, UR60, 0x1200, URZ ;  /* 0x000012003c487897 */ /* 0x004fe2000fffe0ff */
[----:B------:R0:W-:Y:S01]  /*2bf00*/  UTCHMMA gdesc[UR56], gdesc[UR24], tmem[UR22], tmem[UR70], idesc[UR71], UPT ;  /* 0x00ff4618380075ea */ /* 0x0001e2000b800016 */
[----:B------:R-:W-:-:S02]  /*2bf10*/  UIADD3 UR75, UPT, UPT, UR5, 0x40, URZ ;  /* 0x00000040054b7890 */ /* 0x000fc4000fffe0ff */
[----:B------:R-:W-:Y:S01]  /*2bf20*/  UIADD3.64 UR30, UPT, UPT, UR60, 0x1300, URZ ;  /* 0x000013003c1e7897 */ /* 0x000fe2000fffe0ff */
[----:B------:R-:W-:Y:S01]  /*2bf30*/  UMOV UR44, 0x0 ;  /* 0x00000000002c7882 */ /* 0x000fe20000000000 */
[----:B------:R-:W-:Y:S01]  /*2bf40*/  UMOV UR45, 0x8108010 ;  /* 0x08108010002d7882 */ /* 0x000fe20000000000 */
[----:B------:R-:W-:Y:S02]  /*2bf50*/  UIADD3 UR74, UPT, UPT, UR5, 0x40, URZ ;  /* 0x00000040054a7890 */ /* 0x000fe4000fffe0ff */
[----:B------:R2:W-:Y:S01]  /*2bf60*/  UTCHMMA gdesc[UR72], gdesc[UR68], tmem[UR77], tmem[UR52], idesc[UR53], UPT ;  /* 0x00ff3444480075ea */ /* 0x0005e2000b80004d */
[----:B0-----:R-:W-:Y:S02]  /*2bf70*/  UIADD3.64 UR70, UPT, UPT, UR60, 0x1280, URZ ;  /* 0x000012803c467897 */ /* 0x001fe4000fffe0ff */
[----:B------:R-:W-:Y:S02]  /*2bf80*/  UIADD3.64 UR66, UPT, UPT, UR60, 0x1380, URZ ;  /* 0x000013803c427897 */ /* 0x000fe4000fffe0ff */
[----:B------:R-:W-:-:S02]  /*2bf90*/  UIADD3.64 UR56, UPT, UPT, UR60, 0x1400, URZ ;  /* 0x000014003c387897 */ /* 0x000fc4000fffe0ff */
[----:B--2---:R-:W-:-:S03]  /*2bfa0*/  UIADD3.64 UR52, UPT, UPT, UR60, 0x1480, URZ ;  /* 0x000014803c347897 */ /* 0x004fc6000fffe0ff */
[----:B------:R0:W-:Y:S01]  /*2bfb0*/  UTCHMMA gdesc[UR70], gdesc[UR64], tmem[UR13], tmem[UR44], idesc[UR45], UPT ;  /* 0x00ff2c40460075ea */ /* 0x0001e2000b80000d */
[----:B------:R-:W-:Y:S01]  /*2bfc0*/  UMOV UR34, 0x0 ;  /* 0x0000000000227882 */ /* 0x000fe20000000000 */
[----:B------:R-:W-:Y:S01]  /*2bfd0*/  UMOV UR35, 0x8108010 ;  /* 0x0810801000237882 */ /* 0x000fe20000000000 */
[----:B------:R2:W-:Y:S01]  /*2bfe0*/  UTCHMMA gdesc[UR30], gdesc[UR58], tmem[UR75], tmem[UR14], idesc[UR15], UPT ;  /* 0x00ff0e3a1e0075ea */ /* 0x0005e2000b80004b */
[----:B------:R-:W-:Y:S01]  /*2bff0*/  UMOV UR72, 0x0 ;  /* 0x0000000000487882 */ /* 0x000fe20000000000 */
[----:B------:R-:W-:Y:S01]  /*2c000*/  UMOV UR73, 0x8108010 ;  /* 0x0810801000497882 */ /* 0x000fe20000000000 */
[----:B------:R3:W-:Y:S01]  /*2c010*/  UTCHMMA gdesc[UR66], gdesc[UR54], tmem[UR74], tmem[UR34], idesc[UR35], UPT ;  /* 0x00ff2236420075ea */ /* 0x0007e2000b80004a */
[----:B------:R-:W-:Y:S01]  /*2c020*/  UTCHMMA gdesc[UR56], gdesc[UR50], tmem[UR17], tmem[UR72], idesc[UR73], UPT ;  /* 0x00ff4832380075ea */ /* 0x000fe2000b800011 */
[----:B0-----:R-:W-:Y:S01]  /*2c030*/  UIADD3.64 UR44, UPT, UPT, UR60, 0x1500, URZ ;  /* 0x000015003c2c7897 */ /* 0x001fe2000fffe0ff */
[----:B------:R-:W-:Y:S01]  /*2c040*/  UMOV UR70, 0x0 ;  /* 0x0000000000467882 */ /* 0x000fe20000000000 */
[----:B------:R-:W-:Y:S01]  /*2c050*/  UMOV UR71, 0x8108010 ;  /* 0x0810801000477882 */ /* 0x000fe20000000000 */
[----:B--2---:R-:W-:Y:S01]  /*2c060*/  UIADD3.64 UR30, UPT, UPT, UR60, 0x1580, URZ ;  /* 0x000015803c1e7897 */ /* 0x004fe2000fffe0ff */
[----:B------:R-:W-:Y:S01]  /*2c070*/  UTCHMMA gdesc[UR52], gdesc[UR46], tmem[UR16], tmem[UR70], idesc[UR71], UPT ;  /* 0x00ff462e340075ea */ /* 0x000fe2000b800010 */
[----:B------:R-:W-:-:S04]  /*2c080*/  UIADD3 UR37, UPT, UPT, UR5, 0x40, URZ ;  /* 0x0000004005257890 */ /* 0x000fc8000fffe0ff */
[----:B------:R0:W-:Y:S01]  /*2c090*/  UTCHMMA gdesc[UR44], gdesc[UR42], tmem[UR23], tmem[UR34], idesc[UR35], UPT ;  /* 0x00ff222a2c0075ea */ /* 0x0001e2000b800017 */
[----:B---3--:R-:W-:Y:S01]  /*2c0a0*/  UMOV UR66, 0x0 ;  /* 0x0000000000427882 */ /* 0x008fe20000000000 */
[----:B------:R-:W-:Y:S01]  /*2c0b0*/  UMOV UR67, 0x8108010 ;  /* 0x0810801000437882 */ /* 0x000fe20000000000 */
[----:B------:R-:W-:Y:S01]  /*2c0c0*/  UIADD3 UR36, UPT, UPT, UR5, 0x40, URZ ;  /* 0x0000004005247890 */ /* 0x000fe2000fffe0ff */
[----:B------:R2:W-:Y:S01]  /*2c0d0*/  UTCHMMA gdesc[UR30], gdesc[UR38], tmem[UR22], tmem[UR66], idesc[UR67], UPT ;  /* 0x00ff42261e0075ea */ /* 0x0005e2000b800016 */
[----:B0-----:R-:W-:Y:S01]  /*2c0e0*/  UIADD3.64 UR34, UPT, UPT, UR60, 0x1600, URZ ;  /* 0x000016003c227897 */ /* 0x001fe2000fffe0ff */
[----:B------:R-:W-:Y:S01]  /*2c0f0*/  UMOV UR52, 0x0 ;  /* 0x0000000000347882 */ /* 0x000fe20000000000 */
[----:B------:R-:W-:Y:S01]  /*2c100*/  UMOV UR53, 0x8108010 ;  /* 0x0810801000357882 */ /* 0x000fe20000000000 */
[----:B--2---:R-:W-:Y:S02]  /*2c110*/  UIADD3.64 UR66, UPT, UPT, UR60, 0x1680, URZ ;  /* 0x000016803c427897 */ /* 0x004fe4000fffe0ff */
[----:B------:R-:W-:-:S04]  /*2c120*/  UIADD3 UR63, UPT, UPT, UR5, 0x40, URZ ;  /* 0x00000040053f7890 */ /* 0x000fc8000fffe0ff */
[----:B------:R0:W-:Y:S01]  /*2c130*/  UTCHMMA gdesc[UR34], gdesc[UR32], tmem[UR37], tmem[UR52], idesc[UR53], UPT ;  /* 0x00ff3420220075ea */ /* 0x0001e2000b800025 */
[----:B------:R-:W-:Y:S01]  /*2c140*/  UMOV UR44, 0x0 ;  /* 0x00000000002c7882 */ /* 0x000fe20000000000 */
[----:B------:R-:W-:Y:S01]  /*2c150*/  UMOV UR45, 0x8108010 ;  /* 0x08108010002d7882 */ /* 0x000fe20000000000 */
[----:B------:R-:W-:Y:S01]  /*2c160*/  UMOV UR30, 0x0 ;  /* 0x00000000001e7882 */ /* 0x000fe20000000000 */
[----:B------:R-:W-:Y:S01]  /*2c170*/  UMOV UR31, 0x8108010 ;  /* 0x08108010001f7882 */ /* 0x000fe20000000000 */
[----:B------:R2:W-:Y:S01]  /*2c180*/  UTCHMMA gdesc[UR66], gdesc[UR26], tmem[UR36], tmem[UR44], idesc[UR45], UPT ;  /* 0x00ff2c1a420075ea */ /* 0x0005e2000b800024 */
[----:B0-----:R-:W-:Y:S02]  /*2c190*/  UIADD3.64 UR52, UPT, UPT, UR60, 0x1700, URZ ;  /* 0x000017003c347897 */ /* 0x001fe4000fffe0ff */
[----:B------:R-:W-:Y:S02]  /*2c1a0*/  UIADD3 UR62, UPT, UPT, UR5, 0x80, URZ ;  /* 0x00000080053e7890 */ /* 0x000fe4000fffe0ff */
[----:B------:R-:W-:-:S02]  /*2c1b0*/  UIADD3 UR13, UPT, UPT, UR5, 0x80, URZ ;  /* 0x00000080050d7890 */ /* 0x000fc4000fffe0ff */
[----:B--2---:R-:W-:-:S03]  /*2c1c0*/  UIADD3.64 UR44, UPT, UPT, UR60, 0x1f80, URZ ;  /* 0x00001f803c2c7897 */ /* 0x004fc6000fffe0ff */
[----:B------:R0:W-:Y:S01]  /*2c1d0*/  UTCHMMA gdesc[UR52], gdesc[UR20], tmem[UR63], tmem[UR30], idesc[UR31], UPT ;  /* 0x00ff1e14340075ea */ /* 0x0001e2000b80003f */
[----:B------:R-:W-:Y:S02]  /*2c1e0*/  UIADD3 UR14, UPT, UPT, UR5, 0x80, URZ ;  /* 0x00000080050e7890 */ /* 0x000fe4000fffe0ff */
[----:B------:R-:W-:Y:S02]  /*2c1f0*/  UIADD3.64 UR34, UPT, UPT, UR60, 0x2080, URZ ;  /* 0x000020803c227897 */ /* 0x000fe4000fffe0ff */
[----:B------:R-:W-:Y:S02]  /*2c200*/  UIADD3 UR15, UPT, UPT, UR5, 0x80, URZ ;  /* 0x00000080050f7890 */ /* 0x000fe4000fffe0ff */
[----:B------:R-:W-:Y:S02]  /*2c210*/  UIADD3.64 UR66, UPT, UPT, UR60, 0x2100, URZ ;  /* 0x000021003c427897 */ /* 0x000fe4000fffe0ff */
[----:B0-----:R-:W-:Y:S02]  /*2c220*/  UIADD3.64 UR30, UPT, UPT, UR60, 0x2000, URZ ;  /* 0x000020003c1e7897 */ /* 0x001fe4000fffe0ff */
[----:B------:R-:W-:-:S02]  /*2c230*/  UIADD3 UR17, UPT, UPT, UR5, 0x80, URZ ;  /* 0x0000008005117890 */ /* 0x000fc4000fffe0ff */
[----:B------:R-:W-:Y:S01]  /*2c240*/  UIADD3.64 UR52, UPT, UPT, UR60, 0x2180, URZ ;  /* 0x000021803c347897 */ /* 0x000fe2000fffe0ff */
[----:B------:R-:W-:Y:S01]  /*2c250*/  UMOV UR74, 0x0 ;  /* 0x00000000004a7882 */ /* 0x000fe20000000000 */
[----:B------:R-:W-:Y:S01]  /*2c260*/  UMOV UR75, 0x8108010 ;  /* 0x08108010004b7882 */ /* 0x000fe20000000000 */
[----:B------:R-:W-:Y:S01]  /*2c270*/  UMOV UR56, 0x0 ;  /* 0x0000000000387882 */ /* 0x000fe20000000000 */
[----:B------:R0:W-:Y:S01]  /*2c280*/  UTCHMMA gdesc[UR44], gdesc[UR18], tmem[UR62], tmem[UR74], idesc[UR75], !UPT ;  /* 0x00ff4a122c0075ea */ /* 0x0001e2000f80003e */
[----:B------:R-:W-:Y:S01]  /*2c290*/  UMOV UR57, 0x8108010 ;  /* 0x0810801000397882 */ /* 0x000fe20000000000 */
[----:B------:R-:W-:Y:S01]  /*2c2a0*/  UIADD3 UR16, UPT, UPT, UR5, 0x80, URZ ;  /* 0x0000008005107890 */ /* 0x000fe2000fffe0ff */
[----:B------:R2:W-:Y:S01]  /*2c2b0*/  UTCHMMA gdesc[UR30], gdesc[UR28], tmem[UR13], tmem[UR72], idesc[UR73], UPT ;  /* 0x00ff481c1e0075ea */ /* 0x0005e2000b80000d */
[----:B------:R-:W-:Y:S01]  /*2c2c0*/  UIADD3 UR23, UPT, UPT, UR5, 0x80, URZ ;  /* 0x0000008005177890 */ /* 0x000fe2000fffe0ff */
[----:B------:R3:W-:Y:S01]  /*2c2d0*/  UTCHMMA gdesc[UR34], gdesc[UR48], tmem[UR14], tmem[UR70], idesc[UR71], UPT ;  /* 0x00ff4630220075ea */ /* 0x0007e2000b80000e */
[----:B------:R-:W-:Y:S01]  /*2c2e0*/  UIADD3 UR22, UPT, UPT, UR5, 0x80, URZ ;  /* 0x0000008005167890 */ /* 0x000fe2000fffe0ff */
[----:B------:R4:W-:Y:S01]  /*2c2f0*/  UTCHMMA gdesc[UR66], gdesc[UR40], tmem[UR15], tmem[UR56], idesc[UR57], UPT ;  /* 0x00ff3828420075ea */ /* 0x0009e2000b80000f */
[----:B------:R-:W-:Y:S01]  /*2c300*/  UIADD3 UR37, UPT, UPT, UR5, 0x80, URZ ;  /* 0x0000008005257890 */ /* 0x000fe2000fffe0ff */
[----:B------:R1:W-:Y:S01]  /*2c310*/  UTCHMMA gdesc[UR52], gdesc[UR24], tmem[UR17], tmem[UR74], idesc[UR75], UPT ;  /* 0x00ff4a18340075ea */ /* 0x0003e2000b800011 */
[----:B0-----:R-:W-:-:S02]  /*2c320*/  UIADD3.64 UR44, UPT, UPT, UR60, 0x2200, URZ ;  /* 0x000022003c2c7897 */ /* 0x001fc4000fffe0ff */
[----:B--2---:R-:W-:Y:S02]  /*2c330*/  UIADD3.64 UR30, UPT, UPT, UR60, 0x2280, URZ ;  /* 0x000022803c1e7897 */ /* 0x004fe4000fffe0ff */
[----:B---3--:R-:W-:Y:S02]  /*2c340*/  UIADD3.64 UR34, UPT, UPT, UR60, 0x2300, URZ ;  /* 0x000023003c227897 */ /* 0x008fe4000fffe0ff */
[----:B----4-:R-:W-:Y:S02]  /*2c350*/  UIADD3.64 UR66, UPT, UPT, UR60, 0x2380, URZ ;  /* 0x000023803c427897 */ /* 0x010fe4000fffe0ff */
[----:B------:R-:W-:Y:S01]  /*2c360*/  UIADD3 UR36, UPT, UPT, UR5, 0x80, URZ ;  /* 0x0000008005247890 */ /* 0x000fe2000fffe0ff */
[----:B------:R0:W-:Y:S01]  /*2c370*/  UTCHMMA gdesc[UR44], gdesc[UR68], tmem[UR16], tmem[UR74], idesc[UR75], UPT ;  /* 0x00ff4a442c0075ea */ /* 0x0001e2000b800010 */
[----:B-1----:R-:W-:Y:S01]  /*2c380*/  UIADD3.64 UR52, UPT, UPT, UR60, 0x2400, URZ ;  /* 0x000024003c347897 */ /* 0x002fe2000fffe0ff */
[----:B------:R1:W-:Y:S02]  /*2c390*/  UTCHMMA gdesc[UR30], gdesc[UR64], tmem[UR23], tmem[UR70], idesc[UR71], UPT ;  /* 0x00ff46401e0075ea */ /* 0x0003e4000b800017 */
[----:B------:R2:W-:Y:S01]  /*2c3a0*/  UTCHMMA gdesc[UR34], gdesc[UR58], tmem[UR22], tmem[UR56], idesc[UR57], UPT ;  /* 0x00ff383a220075ea */ /* 0x0005e2000b800016 */
[----:B------:R-:W-:Y:S01]  /*2c3b0*/  UIADD3 UR63, UPT, UPT, UR5, 0x80, URZ ;  /* 0x00000080053f7890 */ /* 0x000fe2000fffe0ff */
[----:B0-----:R-:W-:Y:S01]  /*2c3c0*/  UMOV UR44, 0x0 ;  /* 0x00000000002c7882 */ /* 0x001fe20000000000 */
[----:B------:R-:W-:Y:S01]  /*2c3d0*/  UMOV UR45, 0x8108010 ;  /* 0x08108010002d7882 */ /* 0x000fe20000000000 */
[----:B-1----:R-:W-:Y:S01]  /*2c3e0*/  UMOV UR30, 0x0 ;  /* 0x00000000001e7882 */ /* 0x002fe20000000000 */
[----:B------:R-:W-:Y:S01]  /*2c3f0*/  UMOV UR31, 0x8108010 ;  /* 0x08108010001f7882 */ /* 0x000fe20000000000 */
[----:B------:R0:W-:Y:S01]  /*2c400*/  UTCHMMA gdesc[UR66], gdesc[UR54], tmem[UR37], tmem[UR44], idesc[UR45], UPT ;  /* 0x00ff2c36420075ea */ /* 0x0001e2000b800025 */
[----:B------:R1:W-:Y:S01]  /*2c410*/  UTCHMMA gdesc[UR52], gdesc[UR50], tmem[UR36], tmem[UR30], idesc[UR31], UPT ;  /* 0x00ff1e32340075ea */ /* 0x0003e2000b800024 */
[----:B--2---:R-:W-:Y:S01]  /*2c420*/  UMOV UR34, 0x0 ;  /* 0x0000000000227882 */ /* 0x004fe20000000000 */
[----:B------:R-:W-:Y:S01]  /*2c430*/  UMOV UR35, 0x8108010 ;  /* 0x0810801000237882 */ /* 0x000fe20000000000 */
[----:B0-----:R-:W-:-:S02]  /*2c440*/  UIADD3.64 UR44, UPT, UPT, UR60, 0x2480, URZ ;  /* 0x000024803c2c7897 */ /* 0x001fc4000fffe0ff */
[----:B-1----:R-:W-:Y:S01]  /*2c450*/  UIADD3.64 UR30, UPT, UPT, UR60, 0x2500, URZ ;  /* 0x000025003c1e7897 */ /* 0x002fe2000fffe0ff */
[----:B------:R-:W-:Y:S01]  /*2c460*/  UMOV UR66, 0x0 ;  /* 0x0000000000427882 */ /* 0x000fe20000000000 */
[----:B------:R-:W-:Y:S01]  /*2c470*/  UMOV UR67, 0x8108010 ;  /* 0x0810801000437882 */ /* 0x000fe20000000000 */
[----:B------:R-:W-:-:S04]  /*2c480*/  UIADD3.64 UR52, UPT, UPT, UR60, 0x2680, URZ ;  /* 0x000026803c347897 */ /* 0x000fc8000fffe0ff */
[----:B------:R0:W-:Y:S02]  /*2c490*/  UTCHMMA gdesc[UR44], gdesc[UR46], tmem[UR63], tmem[UR34], idesc[UR35], UPT ;  /* 0x00ff222e2c0075ea */ /* 0x0001e4000b80003f */
[----:B------:R1:W-:Y:S01]  /*2c4a0*/  UTCHMMA gdesc[UR30], gdesc[UR42], tmem[UR62], tmem[UR66], idesc[UR67], UPT ;  /* 0x00ff422a1e0075ea */ /* 0x0003e2000b80003e */
[----:B------:R-:W-:Y:S02]  /*2c4b0*/  UIADD3 UR57, UPT, UPT, UR5, 0x80, URZ ;  /* 0x0000008005397890 */ /* 0x000fe4000fffe0ff */
[----:B------:R-:W-:Y:S02]  /*2c4c0*/  UIADD3 UR56, UPT, UPT, UR5, 0xc0, URZ ;  /* 0x000000c005387890 */ /* 0x000fe4000fffe0ff */
[----:B0-----:R-:W-:Y:S02]  /*2c4d0*/  UIADD3.64 UR34, UPT, UPT, UR60, 0x2580, URZ ;  /* 0x000025803c227897 */ /* 0x001fe4000fffe0ff */
[----:B-1----:R-:W-:Y:S02]  /*2c4e0*/  UIADD3.64 UR66, UPT, UPT, UR60, 0x2600, URZ ;  /* 0x000026003c427897 */ /* 0x002fe4000fffe0ff */
[----:B------:R-:W-:-:S02]  /*2c4f0*/  UIADD3.64 UR44, UPT, UPT, UR60, 0x2700, URZ ;  /* 0x000027003c2c7897 */ /* 0x000fc4000fffe0ff */
[----:B------:R-:W-:Y:S01]  /*2c500*/  UIADD3.64 UR30, UPT, UPT, UR60, 0x2f80, URZ ;  /* 0x00002f803c1e7897 */ /* 0x000fe2000fffe0ff */
[----:B------:R-:W-:Y:S02]  /*2c510*/  UMOV UR16, 0x0 ;  /* 0x0000000000107882 */ /* 0x000fe40000000000 */
[----:B------:R0:W-:Y:S01]  /*2c520*/  UTCHMMA gdesc[UR34], gdesc[UR38], tmem[UR13], tmem[UR72], idesc[UR73], UPT ;  /* 0x00ff4826220075ea */ /* 0x0001e2000b80000d */
[----:B------:R-:W-:Y:S01]  /*2c530*/  UMOV UR17, 0x8108010 ;  /* 0x0810801000117882 */ /* 0x000fe20000000000 */
[----:B------:R-:W-:Y:S01]  /*2c540*/  UTCHMMA gdesc[UR66], gdesc[UR32], tmem[UR14], tmem[UR74], idesc[UR75], UPT ;  /* 0x00ff4a20420075ea */ /* 0x000fe2000b80000e */
[----:B------:R-:W-:Y:S01]  /*2c550*/  UIADD3 UR23, UPT, UPT, UR5, 0xc0, URZ ;  /* 0x000000c005177890 */ /* 0x000fe2000fffe0ff */
[----:B------:R1:W-:Y:S01]  /*2c560*/  UTCHMMA gdesc[UR52], gdesc[UR26], tmem[UR15], tmem[UR70], idesc[UR71], UPT ;  /* 0x00ff461a340075ea */ /* 0x0003e2000b80000f */
[----:B------:R-:W-:Y:S01]  /*2c570*/  UIADD3 UR22, UPT, UPT, UR5, 0xc0, URZ ;  /* 0x000000c005167890 */ /* 0x000fe2000fffe0ff */
[----:B------:R2:W-:Y:S01]  /*2c580*/  UTCHMMA gdesc[UR44], gdesc[UR20], tmem[UR57], tmem[UR16], idesc[UR17], UPT ;  /* 0x00ff10142c0075ea */ /* 0x0005e2000b800039 */
[----:B------:R-:W-:Y:S01]  /*2c590*/  UIADD3 UR37, UPT, UPT, UR5, 0xc0, URZ ;  /* 0x000000c005257890 */ /* 0x000fe2000fffe0ff */
[----:B------:R3:W-:Y:S01]  /*2c5a0*/  UTCHMMA gdesc[UR30], gdesc[UR18], tmem[UR56], tmem[UR74], idesc[UR75], !UPT ;  /* 0x00ff4a121e0075ea */ /* 0x0007e2000f800038 */
[----:B0-----:R-:W-:-:S02]  /*2c5b0*/  UIADD3.64 UR34, UPT, UPT, UR60, 0x3000, URZ ;  /* 0x000030003c227897 */ /* 0x001fc4000fffe0ff */
[----:B------:R-:W-:Y:S02]  /*2c5c0*/  UIADD3 UR36, UPT, UPT, UR5, 0xc0, URZ ;  /* 0x000000c005247890 */ /* 0x000fe4000fffe0ff */
[----:B-1----:R-:W-:Y:S02]  /*2c5d0*/  UIADD3.64 UR52, UPT, UPT, UR60, 0x3080, URZ ;  /* 0x000030803c347897 */ /* 0x002fe4000fffe0ff */
[----:B--2---:R-:W-:Y:S02]  /*2c5e0*/  UIADD3.64 UR44, UPT, UPT, UR60, 0x3100, URZ ;  /* 0x000031003c2c7897 */ /* 0x004fe4000fffe0ff */
[----:B---3--:R-:W-:Y:S01]  /*2c5f0*/  UIADD3.64 UR30, UPT, UPT, UR60, 0x3180, URZ ;  /* 0x000031803c1e7897 */ /* 0x008fe2000fffe0ff */
[----:B------:R-:W-:Y:S01]  /*2c600*/  UTCHMMA gdesc[UR34], gdesc[UR28], tmem[UR23], tmem[UR74], idesc[UR75], UPT ;  /* 0x00ff4a1c220075ea */ /* 0x000fe2000b800017 */
[----:B------:R-:W-:Y:S01]  /*2c610*/  UMOV UR66, 0x0 ;  /* 0x0000000000427882 */ /* 0x000fe20000000000 */
[----:B------:R-:W-:Y:S01]  /*2c620*/  UMOV UR67, 0x8108010 ;  /* 0x0810801000437882 */ /* 0x000fe20000000000 */
[----:B------:R-:W-:Y:S01]  /*2c630*/  UIADD3 UR72, UPT, UPT, UR5, 0xc0, URZ ;  /* 0x000000c005487890 */ /* 0x000fe2000fffe0ff */
[----:B------:R-:W-:Y:S01]  /*2c640*/  UTCHMMA gdesc[UR52], gdesc[UR48], tmem[UR22], tmem[UR74], idesc[UR75], UPT ;  /* 0x00ff4a30340075ea */ /* 0x000fe2000b800016 */
[----:B------:R-:W-:Y:S01]  /*2c650*/  UIADD3.64 UR70, UPT, UPT, UR60, 0x3200, URZ ;  /* 0x000032003c467897 */ /* 0x000fe2000fffe0ff */
[----:B------:R-:W-:Y:S01]  /*2c660*/  UTCHMMA gdesc[UR44], gdesc[UR40], tmem[UR37], tmem[UR66], idesc[UR67], UPT ;  /* 0x00ff42282c0075ea */ /* 0x000fe2000b800025 */
[----:B------:R-:W-:Y:S01]  /*2c670*/  UIADD3 UR63, UPT, UPT, UR5, 0xc0, URZ ;  /* 0x000000c0053f7890 */ /* 0x000fe2000fffe0ff */
[----:B------:R0:W-:Y:S01]  /*2c680*/  UTCHMMA gdesc[UR30], gdesc[UR24], tmem[UR36], tmem[UR66], idesc[UR67], UPT ;  /* 0x00ff42181e0075ea */ /* 0x0001e2000b800024 */
[----:B------:R-:W-:-:S02]  /*2c690*/  UIADD3 UR13, UPT, UPT, UR5, 0xc0, URZ ;  /* 0x000000c0050d7890 */ /* 0x000fc4000fffe0ff */
[----:B------:R-:W-:Y:S02]  /*2c6a0*/  UIADD3.64 UR56, UPT, UPT, UR60, 0x3300, URZ ;  /* 0x000033003c387897 */ /* 0x000fe4000fffe0ff */
[----:B0-----:R-:W-:Y:S01]  /*2c6b0*/  UIADD3.64 UR66, UPT, UPT, UR60, 0x3280, URZ ;  /* 0x000032803c427897 */ /* 0x001fe2000fffe0ff */
[----:B------:R-:W-:Y:S01]  /*2c6c0*/  UMOV UR48, 0x0 ;  /* 0x0000000000307882 */ /* 0x000fe20000000000 */
[----:B------:R-:W-:Y:S01]  /*2c6d0*/  UMOV UR49, 0x8108010 ;  /* 0x0810801000317882 */ /* 0x000fe20000000000 */
[----:B------:R-:W-:Y:S01]  /*2c6e0*/  UIADD3 UR14, UPT, UPT, UR5, 0xc0, URZ ;  /* 0x000000c0050e7890 */ /* 0x000fe2000fffe0ff */
[----:B------:R0:W-:Y:S01]  /*2c6f0*/  UTCHMMA gdesc[UR70], gdesc[UR68], tmem[UR72], tmem[UR48], idesc[UR49], UPT ;  /* 0x00ff3044460075ea */ /* 0x0001e2000b800048 */
[----:B------:R-:W-:Y:S01]  /*2c700*/  UMOV UR40, 0x0 ;  /* 0x0000000000287882 */ /* 0x000fe20000000000 */
[----:B------:R-:W-:Y:S01]  /*2c710*/  UMOV UR41, 0x8108010 ;  /* 0x0810801000297882 */ /* 0x000fe20000000000 */
[----:B------:R-:W-:Y:S02]  /*2c720*/  UIADD3.64 UR52, UPT, UPT, UR60, 0x3380, URZ ;  /* 0x000033803c347897 */ /* 0x000fe4000fffe0ff */
[----:B------:R1:W-:Y:S01]  /*2c730*/  UTCHMMA gdesc[UR66], gdesc[UR64], tmem[UR63], tmem[UR40], idesc[UR41], UPT ;  /* 0x00ff2840420075ea */ /* 0x0003e2000b80003f */
[----:B------:R-:W-:-:S02]  /*2c740*/  UIADD3 UR15, UPT, UPT, UR5, 0xc0, URZ ;  /* 0x000000c0050f7890 */ /* 0x000fc4000fffe0ff */
[----:B------:R-:W-:Y:S02]  /*2c750*/  UIADD3 UR16, UPT, UPT, UR5, 0xc0, URZ ;  /* 0x000000c005107890 */ /* 0x000fe4000fffe0ff */
[----:B------:R-:W-:Y:S02]  /*2c760*/  UIADD3.64 UR44, UPT, UPT, UR60, 0x3480, URZ ;  /* 0x000034803c2c7897 */ /* 0x000fe4000fffe0ff */
[----:B0-----:R-:W-:Y:S02]  /*2c770*/  UIADD3.64 UR48, UPT, UPT, UR60, 0x3400, URZ ;  /* 0x000034003c307897 */ /* 0x001fe4000fffe0ff */
[----:B------:R-:W-:Y:S02]  /*2c780*/  UIADD3 UR17, UPT, UPT, UR5, 0xc0, URZ ;  /* 0x000000c005117890 */ /* 0x000fe4000fffe0ff */
[----:B-1----:R-:W-:Y:S02]  /*2c790*/  UIADD3.64 UR40, UPT, UPT, UR60, 0x3500, URZ ;  /* 0x000035003c287897 */ /* 0x002fe4000fffe0ff */
[----:B------:R-:W-:-:S02]  /*2c7a0*/  UIADD3 UR18, UPT, UPT, UR5, 0xc0, URZ ;  /* 0x000000c005127890 */ /* 0x000fc4000fffe0ff */
[----:B------:R-:W-:Y:S02]  /*2c7b0*/  UIADD3.64 UR36, UPT, UPT, UR60, 0x3580, URZ ;  /* 0x000035803c247897 */ /* 0x000fe4000fffe0ff */
[----:B------:R-:W-:Y:S02]  /*2c7c0*/  UIADD3 UR19, UPT, UPT, UR5, 0xc0, URZ ;  /* 0x000000c005137890 */ /* 0x000fe4000fffe0ff */
[----:B------:R-:W-:Y:S02]  /*2c7d0*/  UIADD3.64 UR30, UPT, UPT, UR60, 0x3600, URZ ;  /* 0x000036003c1e7897 */ /* 0x000fe4000fffe0ff */
[----:B------:R-:W-:Y:S01]  /*2c7e0*/  UIADD3 UR62, UPT, UPT, UR5, 0xc0, URZ ;  /* 0x000000c0053e7890 */ /* 0x000fe2000fffe0ff */
[----:B------:R-:W-:Y:S01]  /*2c7f0*/  UMOV UR68, 0x0 ;  /* 0x0000000000447882 */ /* 0x000fe20000000000 */
[----:B------:R-:W-:Y:S01]  /*2c800*/  UMOV UR69, 0x8108010 ;  /* 0x0810801000457882 */ /* 0x000fe20000000000 */
[----:B------:R-:W-:Y:S01]  /*2c810*/  UIADD3.64 UR24, UPT, UPT, UR60, 0x3680, URZ ;  /* 0x000036803c187897 */ /* 0x000fe2000fffe0ff */
[----:B------:R1:W-:Y:S01]  /*2c820*/  UTCHMMA gdesc[UR56], gdesc[UR58], tmem[UR13], tmem[UR68], idesc[UR69], UPT ;  /* 0x00ff443a380075ea */ /* 0x0003e2000b80000d */
[----:B------:R-:W-:-:S02]  /*2c830*/  UIADD3 UR73, UPT, UPT, UR5, 0xc0, URZ ;  /* 0x000000c005497890 */ /* 0x000fc4000fffe0ff */
[----:B------:R-:W-:Y:S01]  /*2c840*/  UIADD3.64 UR60, UPT, UPT, UR60, 0x3700, URZ ;  /* 0x000037003c3c7897 */ /* 0x000fe2000fffe0ff */
[----:B------:R-:W-:Y:S01]  /*2c850*/  UMOV UR66, 0x0 ;  /* 0x0000000000427882 */ /* 0x000fe20000000000 */
[----:B------:R-:W-:Y:S01]  /*2c860*/  UMOV UR67, 0x8108010 ;  /* 0x0810801000437882 */ /* 0x000fe20000000000 */
[----:B------:R-:W-:Y:S01]  /*2c870*/  UMOV UR64, 0x0 ;  /* 0x0000000000407882 */ /* 0x000fe20000000000 */
[----:B------:R-:W-:Y:S01]  /*2c880*/  UMOV UR65, 0x8108010 ;  /* 0x0810801000417882 */ /* 0x000fe20000000000 */
[----:B------:R-:W-:Y:S01]  /*2c890*/  UMOV UR70, 0x0 ;  /* 0x0000000000467882 */ /* 0x000fe20000000000 */
[----:B------:R-:W-:Y:S01]  /*2c8a0*/  UMOV UR71, 0x8108010 ;  /* 0x0810801000477882 */ /* 0x000fe20000000000 */
[----:B------:R1:W-:Y:S01]  /*2c8b0*/  UTCHMMA gdesc[UR52], gdesc[UR54], tmem[UR14], tmem[UR66], idesc[UR67], UPT ;  /* 0x00ff4236340075ea */ /* 0x0003e2000b80000e */
[----:B------:R1:W-:Y:S01]  /*2c8c0*/  UTCHMMA gdesc[UR48], gdesc[UR50], tmem[UR15], tmem[UR64], idesc[UR65], UPT ;  /* 0x00ff4032300075ea */ /* 0x0003e2000b80000f */
[----:B------:R1:W-:Y:S01]  /*2c8d0*/  UTCHMMA gdesc[UR44], gdesc[UR46], tmem[UR16], tmem[UR70], idesc[UR71], UPT ;  /* 0x00ff462e2c0075ea */ /* 0x0003e2000b800010 */
[----:B------:R-:W-:Y:S01]  /*2c8e0*/  UMOV UR34, 0x0 ;  /* 0x0000000000227882 */ /* 0x000fe20000000000 */
[----:B------:R-:W-:Y:S01]  /*2c8f0*/  UMOV UR35, 0x8108010 ;  /* 0x0810801000237882 */ /* 0x000fe20000000000 */
[----:B------:R1:W-:Y:S01]  /*2c900*/  UTCHMMA gdesc[UR40], gdesc[UR42], tmem[UR17], tmem[UR68], idesc[UR69], UPT ;  /* 0x00ff442a280075ea */ /* 0x0003e2000b800011 */
[----:B------:R-:W-:Y:S01]  /*2c910*/  UMOV UR28, 0x0 ;  /* 0x00000000001c7882 */ /* 0x000fe20000000000 */
[----:B------:R-:W-:Y:S01]  /*2c920*/  UMOV UR29, 0x8108010 ;  /* 0x08108010001d7882 */ /* 0x000fe20000000000 */
[----:B------:R1:W-:Y:S01]  /*2c930*/  UTCHMMA gdesc[UR36], gdesc[UR38], tmem[UR18], tmem[UR74], idesc[UR75], UPT ;  /* 0x00ff4a26240075ea */ /* 0x0003e2000b800012 */
[----:B------:R-:W-:Y:S01]  /*2c940*/  UMOV UR22, 0x0 ;  /* 0x0000000000167882 */ /* 0x000fe20000000000 */
[----:B------:R-:W-:Y:S01]  /*2c950*/  UMOV UR23, 0x8108010 ;  /* 0x0810801000177882 */ /* 0x000fe20000000000 */
[----:B------:R1:W-:Y:S01]  /*2c960*/  UTCHMMA gdesc[UR30], gdesc[UR32], tmem[UR19], tmem[UR34], idesc[UR35], UPT ;  /* 0x00ff22201e0075ea */ /* 0x0003e2000b800013 */
[----:B------:R1:W-:Y:S01]  /*2c970*/  UTCHMMA gdesc[UR24], gdesc[UR26], tmem[UR62], tmem[UR28], idesc[UR29], UPT ;  /* 0x00ff1c1a180075ea */ /* 0x0003e2000b80003e */
[----:B------:R1:W-:Y:S01]  /*2c980*/  UTCHMMA gdesc[UR60], gdesc[UR20], tmem[UR73], tmem[UR22], idesc[UR23], UPT ;  /* 0x00ff16143c0075ea */ /* 0x0003e2000b800049 */
[----:B------:R1:W-:Y:S01]  /*2c990*/  UTCBAR [UR12], URZ ;  /* 0x000000ff0c0073e9 */ /* 0x0003e200080000ff */
[----:B------:R-:W-:Y:S01]  /*2c9a0*/  NOP ;  /* 0x0000000000007918 */ /* 0x000fe20000000000 */
.L_x_6:
[----:B------:R-:W2:Y:S01]  /*2c9b0*/  LDC R5, c[0x0][0x3a0] ;  /* 0x0000e800ff057b82 */ /* 0x000ea20000000800 */
[----:B------:R3:W-:Y:S04]  /*2c9c0*/  STL [R1+0x22d0], RZ ;  /* 0x0022d0ff01007387 */ /* 0x0007e80000100800 */
[----:B------:R3:W-:Y:S01]  /*2c9d0*/  STL [R1+0x22b0], RZ ;  /* 0x0022b0ff01007387 */ /* 0x0007e20000100800 */
[----:B--2---:R-:W-:-:S05]  /*2c9e0*/  VIADD R5, R5, 0xff ;  /* 0x000000ff05057836 */ /* 0x004fca0000000000 */
[----:B------:R-:W-:-:S04]  /*2c9f0*/  SHF.R.S32.HI R4, RZ, 0x1f, R5 ;  /* 0x0000001fff047819 */ /* 0x000fc80000011405 */
[----:B------:R-:W-:-:S04]  /*2ca00*/  LEA.HI R4, R4, R5, RZ, 0x8 ;  /* 0x0000000504047211 */ /* 0x000fc800078f40ff */
[----:B------:R-:W-:-:S04]  /*2ca10*/  SHF.R.S32.HI R4, RZ, 0x8, R4 ;  /* 0x00000008ff047819 */ /* 0x000fc80000011404 */
[----:B------:R-:W-:-:S05]  /*2ca20*/  VIMNMX R4, PT, PT, R4, 0x1, !PT ;  /* 0x0000000104047848 */ /* 0x000fca0007fe0100 */
[----:B------:R-:W-:-:S05]  /*2ca30*/  VIADD R4, R4, 0xffffffff ;  /* 0xffffffff04047836 */ /* 0x000fca0000000000 */
[----:B------:R-:W-:Y:S02]  /*2ca40*/  ISETP.NE.U32.AND P3, PT, R4, RZ, PT ;  /* 0x000000ff0400720c */ /* 0x000fe40003f65070 */
[----:B------:R-:W2:Y:S02]  /*2ca50*/  LDC R4, c[0x0][0x3ac] ;  /* 0x0000eb00ff047b82 */ /* 0x000ea40000000800 */
[----:B0-2---:R-:W-:-:S09]  /*2ca60*/  IMAD.SHL.U32 R92, R4, 0x100, RZ ;  /* 0x00000100045c7824 */ /* 0x005fd200078e00ff */
[----:B---3--:R-:W-:Y:S05]  /*2ca70*/  @!P3 BRA `(.L_x_7) ;  /* 0x000005a00060b947 */ /* 0x008fea0003800000 */
[----:B------:R-:W2:Y:S01]  /*2ca80*/  LDL.LU R4, [R1+0x24d4] ;  /* 0x0024d40001047983 */ /* 0x000ea20000300800 */
[----:B------:R-:W0:Y:S03]  /*2ca90*/  LDC R5, c[0x0][0x3a8] ;  /* 0x0000ea00ff057b82 */ /* 0x000e260000000800 */
[----:B-----5:R-:W3:Y:S01]  /*2caa0*/  LDL.LU R91, [R1+0x24d8] ;  /* 0x0024d800015b7983 */ /* 0x020ee20000300800 */
[----:B------:R-:W-:Y:S01]  /*2cab0*/  SHF.R.S32.HI R90, RZ, 0x1f, R92 ;  /* 0x0000001fff5a7819 */ /* 0x000fe2000001145c */
[----:B0-----:R-:W-:Y:S01]  /*2cac0*/  IMAD.SHL.U32 R5, R5, 0x100, RZ ;  /* 0x0000010005057824 */ /* 0x001fe200078e00ff */
[----:B-1----:R-:W-:Y:S02]  /*2cad0*/  UIADD3.64 UR42, UPT, UPT, UR8, 0x700, URZ ;  /* 0x00000700082a7897 */ /* 0x002fe4000fffe0ff */
[----:B------:R-:W-:Y:S02]  /*2cae0*/  UIADD3.64 UR42, UPT, UPT, UR8, 0xf80, URZ ;  /* 0x00000f80082a7897 */ /* 0x000fe4000fffe0ff */
[----:B------:R-:W-:-:S02]  /*2caf0*/  UIADD3.64 UR42, UPT, UPT, UR8, 0x1000, URZ ;  /* 0x00001000082a7897 */ /* 0x000fc4000fffe0ff */
[----:B------:R-:W-:Y:S02]  /*2cb00*/  UIADD3.64 UR42, UPT, UPT, UR8, 0x1080, URZ ;  /* 0x00001080082a7897 */ /* 0x000fe4000fffe0ff */
[----:B------:R-:W-:Y:S02]  /*2cb10*/  UIADD3.64 UR44, UPT, UPT, UR8, 0x1100, URZ ;  /* 0x00001100082c7897 */ /* 0x000fe4000fffe0ff */
[----:B------:R-:W-:Y:S02]  /*2cb20*/  UIADD3.64 UR46, UPT, UPT, UR8, 0x1180, URZ ;  /* 0x00001180082e7897 */ /* 0x000fe4000fffe0ff */
[----:B------:R-:W-:Y:S02]  /*2cb30*/  UIADD3.64 UR42, UPT, UPT, UR8, 0x1200, URZ ;  /* 0x00001200082a7897 */ /* 0x000fe4000fffe0ff */
        /* <DEDUP_REMOVED lines=52> */
[----:B------:R-:W-:Y:S01]  /*2ce80*/  UIADD3.64 UR40, UPT, UPT, UR10, 0x604, URZ ;  /* 0x000006040a287897 */ /* 0x000fe2000fffe0ff */
[----:B------:R-:W-:Y:S01]  /*2ce90*/  UMOV UR13, 0x40004040 ;  /* 0x40004040000d7882 */ /* 0x000fe20000000000 */
        /* <DEDUP_REMOVED lines=15> */
[----:B------:R-:W-:Y:S01]  /*2cf90*/  UIADD3.64 UR72, UPT, UPT, UR8, 0x3700, URZ ;  /* 0x0000370008487897 */ /* 0x000fe2000fffe0ff */
[----:B--2---:R-:W-:Y:S02]  /*2cfa0*/  R2UR UR12, R4 ;  /* 0x00000000040c72ca */ /* 0x004fe400000e0000 */
[----:B---3--:R-:W-:Y:S02]  /*2cfb0*/  LOP3.LUT R91, R91, 0x8000000, RZ, 0xfc, !PT ;  /* 0x080000005b5b7812 */ /* 0x008fe400078efcff */
[----:B------:R-:W-:-:S03]  /*2cfc0*/  SHF.L.U64.HI R4, R92, 0x1, R90 ;  /* 0x000000015c047819 */ /* 0x000fc6000001025a */
[----:B------:R0:W-:Y:S01]  /*2cfd0*/  STL [R1+0x3f38], R91 ;  /* 0x003f385b01007387 */ /* 0x0001e20000100800 */
[----:B------:R-:W-:Y:S01]  /*2cfe0*/  SHF.R.S32.HI R90, RZ, 0x1f, R5 ;  /* 0x0000001fff5a7819 */ /* 0x000fe20000011405 */
[----:B------:R-:W-:Y:S02]  /*2cff0*/  IMAD.SHL.U32 R5, R92, 0x2, RZ ;  /* 0x000000025c057824 */ /* 0x000fe400078e00ff */
[----:B------:R-:W-:Y:S01]  /*2d000*/  IMAD.MOV.U32 R92, RZ, RZ, 0x1 ;  /* 0x00000001ff5c7424 */ /* 0x000fe200078e00ff */
[----:B0-----:R-:W0:Y:S01]  /*2d010*/  LDC R91, c[0x0][0x3a8] ;  /* 0x0000ea00ff5b7b82 */ /* 0x001e220000000800 */
[----:B------:R1:W-:Y:S04]  /*2d020*/  STL [R1+0x3290], RZ ;  /* 0x003290ff01007387 */ /* 0x0003e80000100800 */
[----:B------:R1:W-:Y:S01]  /*2d030*/  STL [R1+0x2e6c], R92 ;  /* 0x002e6c5c01007387 */ /* 0x0003e20000100800 */
[----:B0-----:R-:W-:-:S05]  /*2d040*/  IMAD.SHL.U32 R91, R91, 0x100, RZ ;  /* 0x000001005b5b7824 */ /* 0x001fca00078e00ff */
[C---:B------:R-:W-:Y:S01]  /*2d050*/  SHF.L.U64.HI R90, R91.reuse, 0x1, R90 ;  /* 0x000000015b5a7819 */ /* 0x040fe2000001025a */
[----:B-1----:R-:W-:-:S07]  /*2d060*/  IMAD.SHL.U32 R91, R91, 0x2, RZ ;  /* 0x000000025b5b7824 */ /* 0x002fce00078e00ff */
.L_x_10:
[----:B------:R-:W2:Y:S02]  /*2d070*/  LDL.LU R92, [R1+0x22b0] ;  /* 0x0022b000015c7983 */ /* 0x000ea40000300800 */
[----:B--2---:R-:W-:-:S04]  /*2d080*/  IMAD.U32 R92, R92, -0x80000000, RZ ;  /* 0x800000005c5c7824 */ /* 0x004fc800078e00ff */
[----:B0-----:R-:W0:Y:S02]  /*2d090*/  SYNCS.PHASECHK.TRANS64.TRYWAIT P3, [UR4], R92 ;  /* 0x0000005cff0075a7 */ /* 0x001e240008061104 */
[----:B0----5:R-:W-:Y:S05]  /*2d0a0*/  @!P3 BRA `(.L_x_8) ;  /* 0x000006340054b947 */ /* 0x021fea0003800000 */
.L_x_16:
[----:B------:R0:W-:Y:S04]  /*2d0b0*/  STL.64 [R1+0x6850], R82 ;  /* 0x0068505201007387 */ /* 0x0001e80000100a00 */
[----:B0-----:R-:W2:Y:S04]  /*2d0c0*/  LDL.LU.64 R82, [R1+0x2f0] ;  /* 0x0002f00001527983 */ /* 0x001ea80000300a00 */
[----:B------:R0:W-:Y:S04]  /*2d0d0*/  STL.64 [R1+0x6848], R84 ;  /* 0x0068485401007387 */ /* 0x0001e80000100a00 */
[----:B0-----:R-:W3:Y:S04]  /*2d0e0*/  LDL.LU.64 R84, [R1+0x2e8] ;  /* 0x0002e80001547983 */ /* 0x001ee80000300a00 */
[----:B------:R0:W-:Y:S04]  /*2d0f0*/  STL.64 [R1+0x6840], R86 ;  /* 0x0068405601007387 */ /* 0x0001e80000100a00 */
[----:B0-----:R-:W4:Y:S04]  /*2d100*/  LDL.LU.64 R86, [R1+0x2e0] ;  /* 0x0002e00001567983 */ /* 0x001f280000300a00 */
[----:B------:R0:W-:Y:S04]  /*2d110*/  STL.64 [R1+0x6838], R88 ;  /* 0x0068385801007387 */ /* 0x0001e80000100a00 */
[----:B0-----:R-:W2:Y:S04]  /*2d120*/  LDL.LU.64 R88, [R1+0x2d8] ;  /* 0x0002d80001587983 */ /* 0x001ea80000300a00 */
        /* <DEDUP_REMOVED lines=672> */
[----:B------:R0:W-:Y:S04]  /*2fb30*/  STL.64 [R1+0x4910], R6 ;  /* 0x0049100601007387 */ /* 0x0001e80000100a00 */
[----:B0-----:R-:W2:Y:S04]  /*2fb40*/  LDL.LU.64 R6, [R1+0x2d0] ;  /* 0x0002d00001067983 */ /* 0x001ea80000300a00 */
[----:B------:R-:W-:Y:S04]  /*2fb50*/  STL [R1+0x46d0], R38 ;  /* 0x0046d02601007387 */ /* 0x000fe80000100800 */
[----:B------:R-:W-:Y:S04]  /*2fb60*/  STL [R1+0x46cc], R39 ;  /* 0x0046cc2701007387 */ /* 0x000fe80000100800 */
[----:B------:R0:W-:Y:S04]  /*2fb70*/  STL.64 [R1+0x6858], R38 ;  /* 0x0068582601007387 */ /* 0x0001e80000100a00 */
[----:B0-----:R-:W2:Y:S04]  /*2fb80*/  LDL.LU.64 R38, [R1+0x9c8] ;  /* 0x0009c80001267983 */ /* 0x001ea80000300a00 */
[----:B------:R-:W-:Y:S04]  /*2fb90*/  STL [R1+0x46c8], R4 ;  /* 0x0046c80401007387 */ /* 0x000fe80000100800 */
[----:B------:R0:W-:Y:S04]  /*2fba0*/  STL [R1+0x6860], R4 ;  /* 0x0068600401007387 */ /* 0x0001e80000100800 */
[----:B0-----:R-:W3:Y:S04]  /*2fbb0*/  LDL.LU.64 R4, [R1+0x9d0] ;  /* 0x0009d00001047983 */ /* 0x001ee80000300a00 */
[----:B------:R-:W-:Y:S04]  /*2fbc0*/  STL [R1+0x46c4], R10 ;  /* 0x0046c40a01007387 */ /* 0x000fe80000100800 */
[----:B------:R-:W-:Y:S04]  /*2fbd0*/  STL [R1+0x46c0], R11 ;  /* 0x0046c00b01007387 */ /* 0x000fe80000100800 */
[----:B------:R2:W-:Y:S04]  /*2fbe0*/  STL.64 [R1+0x6868], R10 ;  /* 0x0068680a01007387 */ /* 0x0005e80000100a00 */
        /* <DEDUP_REMOVED lines=66> */
[----:B------:R-:W-:Y:S01]  /*30010*/  STL [R1+0x45c0], R75 ;  /* 0x0045c04b01007387 */ /* 0x000fe20000100800 */
[----:B--2---:R-:W-:-:S03]  /*30020*/  IADD3 R10, P3, PT, R38, R91, RZ ;  /* 0x0000005b260a7210 */ /* 0x004fc60007f7e0ff */
        /* <DEDUP_REMOVED lines=23> */
[----:B------:R-:W-:Y:S04]  /*301a0*/  STL [R1+0x3f60], R93 ;  /* 0x003f605d01007387 */ /* 0x000fe80000100800 */
[----:B------:R-:W-:Y:S04]  /*301b0*/  STL [R1+0x4388], R93 ;  /* 0x0043885d01007387 */ /* 0x000fe80000100800 */
[----:B------:R-:W-:Y:S01]  /*301c0*/  STL [R1+0x438c], R93 ;  /* 0x00438c5d01007387 */ /* 0x000fe20000100800 */
[----:B---3--:R-:W-:-:S03]  /*301d0*/  IADD3 R2, P5, PT, R4, R91, RZ ;  /* 0x0000005b04027210 */ /* 0x008fc60007fbe0ff */
[----:B------:R-:W-:Y:S02]  /*301e0*/  STL [R1+0x4390], R93 ;  /* 0x0043905d01007387 */ /* 0x000fe40000100800 */
[----:B------:R-:W-:Y:S02]  /*301f0*/  IMAD.X R3, R5, 0x1, R90, P5 ;  /* 0x0000000105037824 */ /* 0x000fe400028e065a */
        /* <DEDUP_REMOVED lines=70> */
[----:B------:R0:W-:Y:S04]  /*30660*/  STL [R1+0x9d0], R2 ;  /* 0x0009d00201007387 */ /* 0x0001e80000100800 */
[----:B------:R-:W-:Y:S04]  /*30670*/  STL [R1+0x3c30], R10 ;  /* 0x003c300a01007387 */ /* 0x000fe80000100800 */
[----:B------:R-:W2:Y:S01]  /*30680*/  LDL.LU.64 R4, [R1+0x2f8] ;  /* 0x0002f80001047983 */ /* 0x000ea20000300a00 */
[----:B0-----:R-:W-:-:S03]  /*30690*/  IADD3 R2, P5, PT, R6, R91, RZ ;  /* 0x0000005b06027210 */ /* 0x001fc60007fbe0ff */
[----:B------:R-:W-:Y:S04]  /*306a0*/  STL [R1+0x9c8], R3 ;  /* 0x0009c80301007387 */ /* 0x000fe80000100800 */
[----:B------:R-:W3:Y:S04]  /*306b0*/  LDL.LU.64 R46, [R1+0x9b0] ;  /* 0x0009b000012e7983 */ /* 0x000ee80000300a00 */
[----:B------:R0:W-:Y:S04]  /*306c0*/  STL [R1+0x3c34], R2 ;  /* 0x003c340201007387 */ /* 0x0001e80000100800 */
[----:B0-----:R-:W3:Y:S01]  /*306d0*/  LDL.LU.64 R2, [R1+0x9a8] ;  /* 0x0009a80001027983 */ /* 0x001ee20000300a00 */
[----:B------:R-:W-:Y:S01]  /*306e0*/  IADD3 R11, P6, PT, R88, R91, RZ ;  /* 0x0000005b580b7210 */ /* 0x000fe20007fde0ff */
[----:B------:R-:W-:Y:S01]  /*306f0*/  IMAD.X R10, R39, 0x1, R90, P3 ;  /* 0x00000001270a7824 */ /* 0x000fe200018e065a */
[----:B------:R-:W-:-:S03]  /*30700*/  IADD3.X R6, PT, PT, R7, R90, RZ, P5, !PT ;  /* 0x0000005a07067210 */ /* 0x000fc60002ffe4ff */
[----:B------:R-:W-:Y:S01]  /*30710*/  STL [R1+0x3c38], R11 ;  /* 0x003c380b01007387 */ /* 0x000fe20000100800 */
[----:B----4-:R-:W-:-:S03]  /*30720*/  IADD3 R7, P3, PT, R86, R91, RZ ;  /* 0x0000005b56077210 */ /* 0x010fc60007f7e0ff */
[----:B------:R0:W-:Y:S04]  /*30730*/  STL [R1+0x2d0], R10 ;  /* 0x0002d00a01007387 */ /* 0x0001e80000100800 */
[----:B------:R1:W-:Y:S01]  /*30740*/  STL [R1+0x2d4], R6 ;  /* 0x0002d40601007387 */ /* 0x0003e20000100800 */
[----:B0-----:R-:W-:-:S05]  /*30750*/  IMAD.X R10, R89, 0x1, R90, P6 ;  /* 0x00000001590a7824 */ /* 0x001fca00030e065a */
[----:B------:R-:W-:Y:S04]  /*30760*/  STL [R1+0x2d8], R10 ;  /* 0x0002d80a01007387 */ /* 0x000fe80000100800 */
[----:B------:R-:W4:Y:S04]  /*30770*/  LDL.LU.64 R14, [R1+0x300] ;  /* 0x00030000010e7983 */ /* 0x000f280000300a00 */
[----:B------:R0:W-:Y:S04]  /*30780*/  STL [R1+0x3c3c], R7 ;  /* 0x003c3c0701007387 */ /* 0x0001e80000100800 */
[----:B------:R-:W4:Y:S01]  /*30790*/  LDL.LU.64 R42, [R1+0x308] ;  /* 0x00030800012a7983 */ /* 0x000f220000300a00 */
[----:B-1----:R-:W-:-:S05]  /*307a0*/  IADD3 R6, P5, PT, R84, R91, RZ ;  /* 0x0000005b54067210 */ /* 0x002fca0007fbe0ff */
[----:B------:R1:W-:Y:S01]  /*307b0*/  STL [R1+0x3c40], R6 ;  /* 0x003c400601007387 */ /* 0x0003e20000100800 */
[----:B0-----:R-:W-:-:S03]  /*307c0*/  IADD3 R7, P6, PT, R82, R91, RZ ;  /* 0x0000005b52077210 */ /* 0x001fc60007fde0ff */
[----:B------:R-:W4:Y:S01]  /*307d0*/  LDL.LU.64 R10, [R1+0x310] ;  /* 0x00031000010a7983 */ /* 0x000f220000300a00 */
[----:B-1----:R-:W-:-:S03]  /*307e0*/  IMAD.X R6, R87, 0x1, R90, P3 ;  /* 0x0000000157067824 */ /* 0x002fc600018e065a */
[----:B------:R0:W-:Y:S04]  /*307f0*/  STL [R1+0x3c44], R7 ;  /* 0x003c440701007387 */ /* 0x0001e80000100800 */
[----:B------:R1:W-:Y:S01]  /*30800*/  STL [R1+0x2e0], R6 ;  /* 0x0002e00601007387 */ /* 0x0003e20000100800 */
[--C-:B0-----:R-:W-:Y:S02]  /*30810*/  IMAD.X R7, R85, 0x1, R90.reuse, P5 ;  /* 0x0000000155077824 */ /* 0x101fe400028e065a */
[----:B-1----:R-:W-:-:S03]  /*30820*/  IMAD.X R6, R83, 0x1, R90, P6 ;  /* 0x0000000153067824 */ /* 0x002fc600030e065a */
[----:B------:R-:W-:Y:S04]  /*30830*/  STL [R1+0x2e8], R7 ;  /* 0x0002e80701007387 */ /* 0x000fe80000100800 */
[----:B------:R0:W-:Y:S04]  /*30840*/  STL [R1+0x2f0], R6 ;  /* 0x0002f00601007387 */ /* 0x0001e80000100800 */
[----:B0-----:R-:W4:Y:S01]  /*30850*/  LDL.LU.64 R6, [R1+0x318] ;  /* 0x0003180001067983 */ /* 0x001f220000300a00 */
[----:B--2---:R-:W-:-:S05]  /*30860*/  IADD3 R38, P3, PT, R4, R91, RZ ;  /* 0x0000005b04267210 */ /* 0x004fca0007f7e0ff */
[----:B------:R0:W-:Y:S01]  /*30870*/  STL [R1+0x3c48], R38 ;  /* 0x003c482601007387 */ /* 0x0001e20000100800 */
[----:B---3--:R-:W-:-:S03]  /*30880*/  IADD3 R82, P5, PT, R46, R91, RZ ;  /* 0x0000005b2e527210 */ /* 0x008fc60007fbe0ff */
[----:B0-----:R-:W2:Y:S02]  /*30890*/  LDL.LU.64 R38, [R1+0x320] ;  /* 0x0003200001267983 */ /* 0x001ea40000300a00 */
[----:B------:R-:W-:Y:S02]  /*308a0*/  IMAD.X R47, R47, 0x1, R90, P5 ;  /* 0x000000012f2f7824 */ /* 0x000fe400028e065a */
[----:B------:R0:W-:Y:S01]  /*308b0*/  STL [R1+0x9b0], R82 ;  /* 0x0009b05201007387 */ /* 0x0001e20000100800 */
[----:B------:R-:W-:-:S05]  /*308c0*/  IADD3 R83, P6, PT, R2, R91, RZ ;  /* 0x0000005b02537210 */ /* 0x000fca0007fde0ff */
[--C-:B------:R-:W-:Y:S02]  /*308d0*/  IMAD.X R2, R3, 0x1, R90.reuse, P6 ;  /* 0x0000000103027824 */ /* 0x100fe400030e065a */
[----:B0-----:R-:W-:Y:S02]  /*308e0*/  IMAD.X R82, R5, 0x1, R90, P3 ;  /* 0x0000000105527824 */ /* 0x001fe400018e065a */
[----:B------:R-:W3:Y:S04]  /*308f0*/  LDL.LU.64 R4, [R1+0x328] ;  /* 0x0003280001047983 */ /* 0x000ee80000300a00 */
[----:B------:R-:W-:Y:S04]  /*30900*/  STL [R1+0x3c4c], R83 ;  /* 0x003c4c5301007387 */ /* 0x000fe80000100800 */
[----:B------:R-:W-:Y:S04]  /*30910*/  STL [R1+0x2f8], R82 ;  /* 0x0002f85201007387 */ /* 0x000fe80000100800 */
[----:B------:R-:W-:Y:S04]  /*30920*/  STL [R1+0x9a8], R47 ;  /* 0x0009a82f01007387 */ /* 0x000fe80000100800 */
[----:B------:R0:W-:Y:S04]  /*30930*/  STL [R1+0x9ac], R2 ;  /* 0x0009ac0201007387 */ /* 0x0001e80000100800 */
[----:B0-----:R-:W3:Y:S01]  /*30940*/  LDL.LU.64 R2, [R1+0x998] ;  /* 0x0009980001027983 */ /* 0x001ee20000300a00 */
[----:B----4-:R-:W-:-:S02]  /*30950*/  IADD3 R46, P3, PT, R14, R91, RZ ;  /* 0x0000005b0e2e7210 */ /* 0x010fc40007f7e0ff */
[----:B------:R-:W-:-:S03]  /*30960*/  IADD3 R82, P5, PT, R42, R91, RZ ;  /* 0x0000005b2a527210 */ /* 0x000fc60007fbe0ff */
[----:B------:R0:W-:Y:S04]  /*30970*/  STL [R1+0x3c50], R46 ;  /* 0x003c502e01007387 */ /* 0x0001e80000100800 */
[----:B0-----:R-:W4:Y:S04]  /*30980*/  LDL.LU.64 R46, [R1+0x990] ;  /* 0x00099000012e7983 */ /* 0x001f280000300a00 */
[----:B------:R0:W-:Y:S01]  /*30990*/  STL [R1+0x3c54], R82 ;  /* 0x003c545201007387 */ /* 0x0001e20000100800 */
[----:B------:R-:W-:Y:S01]  /*309a0*/  IADD3 R83, P6, PT, R10, R91, RZ ;  /* 0x0000005b0a537210 */ /* 0x000fe20007fde0ff */
[----:B0-----:R-:W-:-:S02]  /*309b0*/  IMAD.X R82, R15, 0x1, R90, P3 ;  /* 0x000000010f527824 */ /* 0x001fc400018e065a */
[----:B------:R-:W4:Y:S01]  /*309c0*/  LDL.LU.64 R14, [R1+0x330] ;  /* 0x00033000010e7983 */ /* 0x000f220000300a00 */
[--C-:B------:R-:W-:Y:S02]  /*309d0*/  IMAD.X R43, R43, 0x1, R90.reuse, P5 ;  /* 0x000000012b2b7824 */ /* 0x100fe400028e065a */
[----:B------:R-:W-:Y:S01]  /*309e0*/  IMAD.X R10, R11, 0x1, R90, P6 ;  /* 0x000000010b0a7824 */ /* 0x000fe200030e065a */
[----:B------:R-:W-:Y:S04]  /*309f0*/  STL [R1+0x3c58], R83 ;  /* 0x003c585301007387 */ /* 0x000fe80000100800 */
[----:B------:R-:W-:Y:S04]  /*30a00*/  STL [R1+0x300], R82 ;  /* 0x0003005201007387 */ /* 0x000fe80000100800 */
[----:B------:R-:W-:Y:S01]  /*30a10*/  STL [R1+0x308], R43 ;  /* 0x0003082b01007387 */ /* 0x000fe20000100800 */
[----:B------:R-:W-:-:S03]  /*30a20*/  IADD3 R42, P3, PT, R6, R91, RZ ;  /* 0x0000005b062a7210 */ /* 0x000fc60007f7e0ff */
[----:B------:R0:W-:Y:S04]  /*30a30*/  STL [R1+0x310], R10 ;  /* 0x0003100a01007387 */ /* 0x0001e80000100800 */
[----:B0-----:R-:W4:Y:S04]  /*30a40*/  LDL.LU.64 R10, [R1+0x338] ;  /* 0x00033800010a7983 */ /* 0x001f280000300a00 */
[----:B------:R0:W-:Y:S04]  /*30a50*/  STL [R1+0x3c5c], R42 ;  /* 0x003c5c2a01007387 */ /* 0x0001e80000100800 */
[----:B0-----:R-:W4:Y:S01]  /*30a60*/  LDL.LU.64 R42, [R1+0x340] ;  /* 0x00034000012a7983 */ /* 0x001f220000300a00 */
[----:B--2---:R-:W-:-:S05]  /*30a70*/  IADD3 R82, P5, PT, R38, R91, RZ ;  /* 0x0000005b26527210 */ /* 0x004fca0007fbe0ff */
[----:B------:R0:W-:Y:S01]  /*30a80*/  STL [R1+0x3c60], R82 ;  /* 0x003c605201007387 */ /* 0x0001e20000100800 */
[--C-:B------:R-:W-:Y:S01]  /*30a90*/  IMAD.X R39, R39, 0x1, R90.reuse, P5 ;  /* 0x0000000127277824 */ /* 0x100fe200028e065a */
[-C--:B---3--:R-:W-:Y:S01]  /*30aa0*/  IADD3 R83, P6, PT, R4, R91.reuse, RZ ;  /* 0x0000005b04537210 */ /* 0x088fe20007fde0ff */
[--C-:B0-----:R-:W-:Y:S02]  /*30ab0*/  IMAD.X R82, R7, 0x1, R90.reuse, P3 ;  /* 0x0000000107527824 */ /* 0x101fe400018e065a */
[----:B------:R-:W2:Y:S02]  /*30ac0*/  LDL.LU.64 R6, [R1+0x348] ;  /* 0x0003480001067983 */ /* 0x000ea40000300a00 */
[----:B------:R-:W-:Y:S02]  /*30ad0*/  IMAD.X R4, R5, 0x1, R90, P6 ;  /* 0x0000000105047824 */ /* 0x000fe400030e065a */
[----:B------:R-:W-:Y:S04]  /*30ae0*/  STL [R1+0x3c64], R83 ;  /* 0x003c645301007387 */ /* 0x000fe80000100800 */
[----:B------:R-:W-:Y:S04]  /*30af0*/  STL [R1+0x318], R82 ;  /* 0x0003185201007387 */ /* 0x000fe80000100800 */
[----:B------:R-:W-:Y:S04]  /*30b00*/  STL [R1+0x320], R39 ;  /* 0x0003202701007387 */ /* 0x000fe80000100800 */
[----:B------:R0:W-:Y:S01]  /*30b10*/  STL [R1+0x328], R4 ;  /* 0x0003280401007387 */ /* 0x0001e20000100800 */
[----:B------:R-:W-:-:S03]  /*30b20*/  IADD3 R38, P3, PT, R2, R91, RZ ;  /* 0x0000005b02267210 */ /* 0x000fc60007f7e0ff */
[----:B0-----:R-:W3:Y:S04]  /*30b30*/  LDL.LU.64 R4, [R1+0x350] ;  /* 0x0003500001047983 */ /* 0x001ee80000300a00 */
[----:B------:R0:W-:Y:S04]  /*30b40*/  STL [R1+0x998], R38 ;  /* 0x0009982601007387 */ /* 0x0001e80000100800 */
[----:B0-----:R-:W3:Y:S01]  /*30b50*/  LDL.LU.64 R38, [R1+0x358] ;  /* 0x0003580001267983 */ /* 0x001ee20000300a00 */
[----:B----4-:R-:W-:-:S05]  /*30b60*/  IADD3 R82, P5, PT, R46, R91, RZ ;  /* 0x0000005b2e527210 */ /* 0x010fca0007fbe0ff */
[----:B------:R0:W-:Y:S01]  /*30b70*/  STL [R1+0x3c68], R82 ;  /* 0x003c685201007387 */ /* 0x0001e20000100800 */
[----:B------:R-:W-:Y:S02]  /*30b80*/  IADD3.X R47, PT, PT, R47, R90, RZ, P5, !PT ;  /* 0x0000005a2f2f7210 */ /* 0x000fe40002ffe4ff */
[-C--:B------:R-:W-:Y:S01]  /*30b90*/  IADD3 R83, P6, PT, R14, R91.reuse, RZ ;  /* 0x0000005b0e537210 */ /* 0x080fe20007fde0ff */
[--C-:B0-----:R-:W-:Y:S02]  /*30ba0*/  IMAD.X R82, R3, 0x1, R90.reuse, P3 ;  /* 0x0000000103527824 */ /* 0x101fe400018e065a */
[----:B------:R-:W4:Y:S02]  /*30bb0*/  LDL.LU.64 R2, [R1+0x980] ;  /* 0x0009800001027983 */ /* 0x000f240000300a00 */
[----:B------:R-:W-:Y:S02]  /*30bc0*/  IMAD.X R14, R15, 0x1, R90, P6 ;  /* 0x000000010f0e7824 */ /* 0x000fe400030e065a */
[----:B------:R-:W-:Y:S04]  /*30bd0*/  STL [R1+0x3c6c], R83 ;  /* 0x003c6c5301007387 */ /* 0x000fe80000100800 */
[----:B------:R-:W-:Y:S04]  /*30be0*/  STL [R1+0x330], R82 ;  /* 0x0003305201007387 */ /* 0x000fe80000100800 */
[----:B------:R-:W-:Y:S04]  /*30bf0*/  STL [R1+0x990], R47 ;  /* 0x0009902f01007387 */ /* 0x000fe80000100800 */
[----:B------:R0:W-:Y:S04]  /*30c00*/  STL [R1+0x334], R14 ;  /* 0x0003340e01007387 */ /* 0x0001e80000100800 */
[----:B0-----:R-:W4:Y:S01]  /*30c10*/  LDL.LU.64 R14, [R1+0x978] ;  /* 0x00097800010e7983 */ /* 0x001f220000300a00 */
[----:B------:R-:W-:-:S05]  /*30c20*/  IADD3 R46, P3, PT, R10, R91, RZ ;  /* 0x0000005b0a2e7210 */ /* 0x000fca0007f7e0ff */
[----:B------:R0:W-:Y:S01]  /*30c30*/  STL [R1+0x3c70], R46 ;  /* 0x003c702e01007387 */ /* 0x0001e20000100800 */
[----:B------:R-:W-:-:S03]  /*30c40*/  IADD3 R82, P5, PT, R42, R91, RZ ;  /* 0x0000005b2a527210 */ /* 0x000fc60007fbe0ff */
[----:B0-----:R-:W4:Y:S04]  /*30c50*/  LDL.LU.64 R46, [R1+0x360] ;  /* 0x00036000012e7983 */ /* 0x001f280000300a00 */
[----:B------:R0:W-:Y:S02]  /*30c60*/  STL [R1+0x3c74], R82 ;  /* 0x003c745201007387 */ /* 0x0001e40000100800 */
[--C-:B0-----:R-:W-:Y:S02]  /*30c70*/  IMAD.X R82, R11, 0x1, R90.reuse, P3 ;  /* 0x000000010b527824 */ /* 0x101fe400018e065a */
[----:B------:R-:W4:Y:S01]  /*30c80*/  LDL.LU.64 R10, [R1+0x368] ;  /* 0x00036800010a7983 */ /* 0x000f220000300a00 */
[----:B------:R-:W-:Y:S01]  /*30c90*/  IMAD.X R43, R43, 0x1, R90, P5 ;  /* 0x000000012b2b7824 */ /* 0x000fe200028e065a */
[----:B--2---:R-:W-:-:S05]  /*30ca0*/  IADD3 R83, P6, PT, R6, R91, RZ ;  /* 0x0000005b06537210 */ /* 0x004fca0007fde0ff */
[----:B------:R-:W-:Y:S01]  /*30cb0*/  IMAD.X R6, R7, 0x1, R90, P6 ;  /* 0x0000000107067824 */ /* 0x000fe200030e065a */
[----:B------:R-:W-:Y:S04]  /*30cc0*/  STL [R1+0x3c78], R83 ;  /* 0x003c785301007387 */ /* 0x000fe80000100800 */
[----:B------:R-:W-:Y:S04]  /*30cd0*/  STL [R1+0x338], R82 ;  /* 0x0003385201007387 */ /* 0x000fe80000100800 */
[----:B------:R-:W-:Y:S04]  /*30ce0*/  STL [R1+0x340], R43 ;  /* 0x0003402b01007387 */ /* 0x000fe80000100800 */
[----:B------:R0:W-:Y:S01]  /*30cf0*/  STL [R1+0x348], R6 ;  /* 0x0003480601007387 */ /* 0x0001e20000100800 */
[----:B---3--:R-:W-:-:S03]  /*30d00*/  IADD3 R42, P3, PT, R4, R91, RZ ;  /* 0x0000005b042a7210 */ /* 0x008fc60007f7e0ff */
[----:B0-----:R-:W2:Y:S04]  /*30d10*/  LDL.LU.64 R6, [R1+0x370] ;  /* 0x0003700001067983 */ /* 0x001ea80000300a00 */
[----:B------:R0:W-:Y:S01]  /*30d20*/  STL [R1+0x3c7c], R42 ;  /* 0x003c7c2a01007387 */ /* 0x0001e20000100800 */
[----:B------:R-:W-:-:S03]  /*30d30*/  IADD3 R82, P5, PT, R38, R91, RZ ;  /* 0x0000005b26527210 */ /* 0x000fc60007fbe0ff */
[----:B0-----:R-:W3:Y:S04]  /*30d40*/  LDL.LU.64 R42, [R1+0x378] ;  /* 0x00037800012a7983 */ /* 0x001ee80000300a00 */
[----:B------:R0:W-:Y:S02]  /*30d50*/  STL [R1+0x3c80], R82 ;  /* 0x003c805201007387 */ /* 0x0001e40000100800 */
[--C-:B0-----:R-:W-:Y:S02]  /*30d60*/  IMAD.X R82, R5, 0x1, R90.reuse, P3 ;  /* 0x0000000105527824 */ /* 0x101fe400018e065a */
[----:B------:R-:W3:Y:S01]  /*30d70*/  LDL.LU.64 R4, [R1+0x380] ;  /* 0x0003800001047983 */ /* 0x000ee20000300a00 */
[----:B----4-:R-:W-:Y:S01]  /*30d80*/  IADD3 R83, P6, PT, R2, R91, RZ ;  /* 0x0000005b02537210 */ /* 0x010fe20007fde0ff */
[----:B------:R-:W-:-:S04]  /*30d90*/  IMAD.X R39, R39, 0x1, R90, P5 ;  /* 0x0000000127277824 */ /* 0x000fc800028e065a */
[----:B------:R-:W-:Y:S01]  /*30da0*/  IMAD.X R2, R3, 0x1, R90, P6 ;  /* 0x0000000103027824 */ /* 0x000fe200030e065a */
[----:B------:R-:W-:Y:S04]  /*30db0*/  STL [R1+0x3c84], R83 ;  /* 0x003c845301007387 */ /* 0x000fe80000100800 */
[----:B------:R-:W-:Y:S04]  /*30dc0*/  STL [R1+0x350], R82 ;  /* 0x0003505201007387 */ /* 0x000fe80000100800 */
[----:B------:R-:W-:Y:S04]  /*30dd0*/  STL [R1+0x358], R39 ;  /* 0x0003582701007387 */ /* 0x000fe80000100800 */
[----:B------:R0:W-:Y:S01]  /*30de0*/  STL [R1+0x980], R2 ;  /* 0x0009800201007387 */ /* 0x0001e20000100800 */
[----:B------:R-:W-:-:S03]  /*30df0*/  IADD3 R38, P3, PT, R14, R91, RZ ;  /* 0x0000005b0e267210 */ /* 0x000fc60007f7e0ff */
[----:B0-----:R-:W4:Y:S04]  /*30e00*/  LDL.LU.64 R2, [R1+0x388] ;  /* 0x0003880001027983 */ /* 0x001f280000300a00 */
[----:B------:R0:W-:Y:S04]  /*30e10*/  STL [R1+0x978], R38 ;  /* 0x0009782601007387 */ /* 0x0001e80000100800 */
[----:B0-----:R-:W4:Y:S01]  /*30e20*/  LDL.LU.64 R38, [R1+0x960] ;  /* 0x0009600001267983 */ /* 0x001f220000300a00 */
[----:B------:R-:W-:-:S05]  /*30e30*/  IADD3 R82, P5, PT, R46, R91, RZ ;  /* 0x0000005b2e527210 */ /* 0x000fca0007fbe0ff */
[----:B------:R0:W-:Y:S01]  /*30e40*/  STL [R1+0x3c88], R82 ;  /* 0x003c885201007387 */ /* 0x0001e20000100800 */
[--C-:B------:R-:W-:Y:S01]  /*30e50*/  IMAD.X R47, R47, 0x1, R90.reuse, P5 ;  /* 0x000000012f2f7824 */ /* 0x100fe200028e065a */
        /* <DEDUP_REMOVED lines=9> */
[----:B--2---:R-:W-:-:S05]  /*30ef0*/  IADD3 R46, P3, PT, R6, R91, RZ ;  /* 0x0000005b062e7210 */ /* 0x004fca0007f7e0ff */
[----:B------:R0:W-:Y:S01]  /*30f00*/  STL [R1+0x3c90], R46 ;  /* 0x003c902e01007387 */ /* 0x0001e20000100800 */
[----:B---3--:R-:W-:-:S03]  /*30f10*/  IADD3 R82, P5, PT, R42, R91, RZ ;  /* 0x0000005b2a527210 */ /* 0x008fc60007fbe0ff */
[----:B0-----:R-:W2:Y:S04]  /*30f20*/  LDL.LU.64 R46, [R1+0x398] ;  /* 0x00039800012e7983 */ /* 0x001ea80000300a00 */
[----:B------:R0:W-:Y:S01]  /*30f30*/  STL [R1+0x3c94], R82 ;  /* 0x003c945201007387 */ /* 0x0001e20000100800 */
[--C-:B------:R-:W-:Y:S01]  /*30f40*/  IMAD.X R43, R43, 0x1, R90.reuse, P5 ;  /* 0x000000012b2b7824 */ /* 0x100fe200028e065a */
[----:B------:R-:W-:Y:S01]  /*30f50*/  IADD3 R83, P6, PT, R4, R91, RZ ;  /* 0x0000005b04537210 */ /* 0x000fe20007fde0ff */
[--C-:B0-----:R-:W-:Y:S02]  /*30f60*/  IMAD.X R82, R7, 0x1, R90.reuse, P3 ;  /* 0x0000000107527824 */ /* 0x101fe400018e065a */
[----:B------:R-:W3:Y:S02]  /*30f70*/  LDL.LU.64 R6, [R1+0x3a0] ;  /* 0x0003a00001067983 */ /* 0x000ee40000300a00 */
[----:B------:R-:W-:-:S02]  /*30f80*/  IMAD.X R4, R5, 0x1, R90, P6 ;  /* 0x0000000105047824 */ /* 0x000fc400030e065a */
[----:B------:R-:W-:Y:S04]  /*30f90*/  STL [R1+0x3c98], R83 ;  /* 0x003c985301007387 */ /* 0x000fe80000100800 */
[----:B------:R-:W-:Y:S04]  /*30fa0*/  STL [R1+0x370], R82 ;  /* 0x0003705201007387 */ /* 0x000fe80000100800 */
[----:B------:R-:W-:Y:S04]  /*30fb0*/  STL [R1+0x378], R43 ;  /* 0x0003782b01007387 */ /* 0x000fe80000100800 */
[----:B------:R0:W-:Y:S04]  /*30fc0*/  STL [R1+0x380], R4 ;  /* 0x0003800401007387 */ /* 0x0001e80000100800 */
[----:B0-----:R-:W3:Y:S01]  /*30fd0*/  LDL.LU.64 R4, [R1+0x3a8] ;  /* 0x0003a80001047983 */ /* 0x001ee20000300a00 */
[----:B----4-:R-:W-:-:S05]  /*30fe0*/  IADD3 R42, P3, PT, R2, R91, RZ ;  /* 0x0000005b022a7210 */ /* 0x010fca0007f7e0ff */
[----:B------:R0:W-:Y:S01]  /*30ff0*/  STL [R1+0x3c9c], R42 ;  /* 0x003c9c2a01007387 */ /* 0x0001e20000100800 */
[----:B------:R-:W-:-:S03]  /*31000*/  IADD3 R82, P5, PT, R38, R91, RZ ;  /* 0x0000005b26527210 */ /* 0x000fc60007fbe0ff */
[----:B0-----:R-:W4:Y:S04]  /*31010*/  LDL.LU.64 R42, [R1+0x3b0] ;  /* 0x0003b000012a7983 */ /* 0x001f280000300a00 */
[----:B------:R0:W-:Y:S02]  /*31020*/  STL [R1+0x960], R82 ;  /* 0x0009605201007387 */ /* 0x0001e40000100800 */
[----:B0-----:R-:W-:Y:S02]  /*31030*/  IMAD.X R82, R3, 0x1, R90, P3 ;  /* 0x0000000103527824 */ /* 0x001fe400018e065a */
[----:B------:R-:W4:Y:S01]  /*31040*/  LDL.LU.64 R2, [R1+0x3b8] ;  /* 0x0003b80001027983 */ /* 0x000f220000300a00 */
[----:B------:R-:W-:Y:S02]  /*31050*/  IADD3 R83, P6, PT, R14, R91, RZ ;  /* 0x0000005b0e537210 */ /* 0x000fe40007fde0ff */
[----:B------:R-:W-:-:S03]  /*31060*/  IADD3.X R38, PT, PT, R39, R90, RZ, P5, !PT ;  /* 0x0000005a27267210 */ /* 0x000fc60002ffe4ff */
[----:B------:R-:W-:Y:S01]  /*31070*/  IMAD.X R15, R15, 0x1, R90, P6 ;  /* 0x000000010f0f7824 */ /* 0x000fe200030e065a */
[----:B------:R-:W-:Y:S04]  /*31080*/  STL [R1+0x3ca0], R83 ;  /* 0x003ca05301007387 */ /* 0x000fe80000100800 */
[----:B------:R-:W-:Y:S04]  /*31090*/  STL [R1+0x388], R82 ;  /* 0x0003885201007387 */ /* 0x000fe80000100800 */
[----:B------:R0:W-:Y:S04]  /*310a0*/  STL [R1+0x958], R38 ;  /* 0x0009582601007387 */ /* 0x0001e80000100800 */
[----:B------:R-:W-:Y:S04]  /*310b0*/  STL [R1+0x95c], R15 ;  /* 0x00095c0f01007387 */ /* 0x000fe80000100800 */
[----:B0-----:R-:W4:Y:S01]  /*310c0*/  LDL.LU.64 R38, [R1+0x948] ;  /* 0x0009480001267983 */ /* 0x001f220000300a00 */
[----:B------:R-:W-:-:S05]  /*310d0*/  IADD3 R14, P3, PT, R10, R91, RZ ;  /* 0x0000005b0a0e7210 */ /* 0x000fca0007f7e0ff */
[----:B------:R0:W-:Y:S04]  /*310e0*/  STL [R1+0x3ca4], R14 ;  /* 0x003ca40e01007387 */ /* 0x0001e80000100800 */
[----:B0-----:R-:W4:Y:S01]  /*310f0*/  LDL.LU.64 R14, [R1+0x940] ;  /* 0x00094000010e7983 */ /* 0x001f220000300a00 */
[----:B--2---:R-:W-:-:S05]  /*31100*/  IADD3 R82, P5, PT, R46, R91, RZ ;  /* 0x0000005b2e527210 */ /* 0x004fca0007fbe0ff */
[----:B------:R0:W-:Y:S01]  /*31110*/  STL [R1+0x3ca8], R82 ;  /* 0x003ca85201007387 */ /* 0x0001e20000100800 */
[--C-:B------:R-:W-:Y:S02]  /*31120*/  IMAD.X R47, R47, 0x1, R90.reuse, P5 ;  /* 0x000000012f2f7824 */ /* 0x100fe400028e065a */
[----:B0-----:R-:W-:Y:S02]  /*31130*/  IMAD.X R82, R11, 0x1, R90, P3 ;  /* 0x000000010b527824 */ /* 0x001fe400018e065a */
[----:B------:R-:W2:Y:S01]  /*31140*/  LDL.LU.64 R10, [R1+0x3c0] ;  /* 0x0003c000010a7983 */ /* 0x000ea20000300a00 */
[----:B---3--:R-:W-:-:S05]  /*31150*/  IADD3 R83, P6, PT, R6, R91, RZ ;  /* 0x0000005b06537210 */ /* 0x008fca0007fde0ff */
[----:B------:R-:W-:Y:S01]  /*31160*/  IMAD.X R6, R7, 0x1, R90, P6 ;  /* 0x0000000107067824 */ /* 0x000fe200030e065a */
        /* <DEDUP_REMOVED lines=32> */
[----:B------:R0:W-:Y:S04]  /*31370*/  STL [R1+0x940], R14 ;  /* 0x0009400e01007387 */ /* 0x0001e80000100800 */
[----:B------:R-:W-:Y:S04]  /*31380*/  STL [R1+0x3c4], R11 ;  /* 0x0003c40b01007387 */ /* 0x000fe80000100800 */
[----:B0-----:R-:W2:Y:S01]  /*31390*/  LDL.LU.64 R14, [R1+0x928] ;  /* 0x00092800010e7983 */ /* 0x001ea20000300a00 */
[----:B---3--:R-:W-:-:S05]  /*313a0*/  IADD3 R10, P3, PT, R6, R91, RZ ;  /* 0x0000005b060a7210 */ /* 0x008fca0007f7e0ff */
        /* <DEDUP_REMOVED lines=26> */
[----:B------:R0:W-:Y:S04]  /*31550*/  STL [R1+0x3e8], R42 ;  /* 0x0003e82a01007387 */ /* 0x0001e80000100800 */
[----:B------:R-:W-:Y:S04]  /*31560*/  STL [R1+0x930], R39 ;  /* 0x0009302701007387 */ /* 0x000fe80000100800 */
[----:B0-----:R-:W4:Y:S01]  /*31570*/  LDL.LU.64 R42, [R1+0x418] ;  /* 0x00041800012a7983 */ /* 0x001f220000300a00 */
[----:B--2---:R-:W-:-:S05]  /*31580*/  IADD3 R38, P3, PT, R14, R91, RZ ;  /* 0x0000005b0e267210 */ /* 0x004fca0007f7e0ff */
[----:B------:R0:W-:Y:S04]  /*31590*/  STL [R1+0x928], R38 ;  /* 0x0009282601007387 */ /* 0x0001e80000100800 */
[----:B0-----:R-:W2:Y:S01]  /*315a0*/  LDL.LU.64 R38, [R1+0x910] ;  /* 0x0009100001267983 */ /* 0x001ea20000300a00 */
[----:B---3--:R-:W-:-:S05]  /*315b0*/  IADD3 R82, P5, PT, R10, R91, RZ ;  /* 0x0000005b0a527210 */ /* 0x008fca0007fbe0ff */
[----:B------:R0:W-:Y:S01]  /*315c0*/  STL [R1+0x3cdc], R82 ;  /* 0x003cdc5201007387 */ /* 0x0001e20000100800 */
[--C-:B------:R-:W-:Y:S01]  /*315d0*/  IMAD.X R10, R11, 0x1, R90.reuse, P5 ;  /* 0x000000010b0a7824 */ /* 0x100fe200028e065a */
[-C--:B------:R-:W-:Y:S01]  /*315e0*/  IADD3 R83, P6, PT, R6, R91.reuse, RZ ;  /* 0x0000005b06537210 */ /* 0x080fe20007fde0ff */
[--C-:B0-----:R-:W-:Y:S02]  /*315f0*/  IMAD.X R82, R15, 0x1, R90.reuse, P3 ;  /* 0x000000010f527824 */ /* 0x101fe400018e065a */
[----:B------:R-:W3:Y:S02]  /*31600*/  LDL.LU.64 R14, [R1+0x908] ;  /* 0x00090800010e7983 */ /* 0x000ee40000300a00 */
[----:B------:R-:W-:Y:S02]  /*31610*/  IMAD.X R7, R7, 0x1, R90, P6 ;  /* 0x0000000107077824 */ /* 0x000fe400030e065a */
[----:B------:R-:W-:Y:S04]  /*31620*/  STL [R1+0x3ce0], R83 ;  /* 0x003ce05301007387 */ /* 0x000fe80000100800 */
[----:B------:R-:W-:Y:S04]  /*31630*/  STL [R1+0x3f0], R82 ;  /* 0x0003f05201007387 */ /* 0x000fe80000100800 */
[----:B------:R0:W-:Y:S04]  /*31640*/  STL [R1+0x3f4], R10 ;  /* 0x0003f40a01007387 */ /* 0x0001e80000100800 */
[----:B------:R-:W-:Y:S04]  /*31650*/  STL [R1+0x3f8], R7 ;  /* 0x0003f80701007387 */ /* 0x000fe80000100800 */
[----:B0-----:R-:W3:Y:S01]  /*31660*/  LDL.LU.64 R10, [R1+0x420] ;  /* 0x00042000010a7983 */ /* 0x001ee20000300a00 */
[----:B----4-:R-:W-:-:S05]  /*31670*/  IADD3 R6, P3, PT, R4, R91, RZ ;  /* 0x0000005b04067210 */ /* 0x010fca0007f7e0ff */
[----:B------:R0:W-:Y:S01]  /*31680*/  STL [R1+0x3ce4], R6 ;  /* 0x003ce40601007387 */ /* 0x0001e20000100800 */
[----:B------:R-:W-:-:S03]  /*31690*/  IADD3 R82, P5, PT, R46, R91, RZ ;  /* 0x0000005b2e527210 */ /* 0x000fc60007fbe0ff */
[----:B0-----:R-:W4:Y:S04]  /*316a0*/  LDL.LU.64 R6, [R1+0x428] ;  /* 0x0004280001067983 */ /* 0x001f280000300a00 */
[----:B------:R0:W-:Y:S02]  /*316b0*/  STL [R1+0x3ce8], R82 ;  /* 0x003ce85201007387 */ /* 0x0001e40000100800 */
[--C-:B0-----:R-:W-:Y:S02]  /*316c0*/  IMAD.X R82, R5, 0x1, R90.reuse, P3 ;  /* 0x0000000105527824 */ /* 0x101fe400018e065a */
[----:B------:R-:W4:Y:S01]  /*316d0*/  LDL.LU.64 R4, [R1+0x430] ;  /* 0x0004300001047983 */ /* 0x000f220000300a00 */
[----:B------:R-:W-:Y:S01]  /*316e0*/  IADD3 R83, P6, PT, R2, R91, RZ ;  /* 0x0000005b02537210 */ /* 0x000fe20007fde0ff */
        /* <DEDUP_REMOVED lines=37> */
[----:B------:R-:W-:-:S05]  /*31940*/  IADD3 R4, P3, PT, R2, R91, RZ ;  /* 0x0000005b02047210 */ /* 0x000fca0007f7e0ff */
[----:B------:R0:W-:Y:S01]  /*31950*/  STL [R1+0x3d04], R4 ;  /* 0x003d040401007387 */ /* 0x0001e20000100800 */
[----:B------:R-:W-:-:S03]  /*31960*/  IADD3 R82, P5, PT, R46, R91, RZ ;  /* 0x0000005b2e527210 */ /* 0x000fc60007fbe0ff */
[----:B0-----:R-:W4:Y:S04]  /*31970*/  LDL.LU.64 R4, [R1+0x460] ;  /* 0x0004600001047983 */ /* 0x001f280000300a00 */
[----:B------:R0:W-:Y:S02]  /*31980*/  STL [R1+0x3d08], R82 ;  /* 0x003d085201007387 */ /* 0x0001e40000100800 */
[----:B0-----:R-:W-:Y:S02]  /*31990*/  IMAD.X R82, R3, 0x1, R90, P3 ;  /* 0x0000000103527824 */ /* 0x001fe400018e065a */
[----:B------:R-:W4:Y:S01]  /*319a0*/  LDL.LU.64 R2, [R1+0x468] ;  /* 0x0004680001027983 */ /* 0x000f220000300a00 */
[----:B------:R-:W-:Y:S02]  /*319b0*/  IADD3.X R46, PT, PT, R47, R90, RZ, P5, !PT ;  /* 0x0000005a2f2e7210 */ /* 0x000fe40002ffe4ff */
[----:B--2---:R-:W-:-:S05]  /*319c0*/  IADD3 R83, P6, PT, R42, R91, RZ ;  /* 0x0000005b2a537210 */ /* 0x004fca0007fde0ff */
[----:B------:R-:W-:Y:S01]  /*319d0*/  IMAD.X R42, R43, 0x1, R90, P6 ;  /* 0x000000012b2a7824 */ /* 0x000fe200030e065a */
[----:B------:R-:W-:Y:S04]  /*319e0*/  STL [R1+0x3d0c], R83 ;  /* 0x003d0c5301007387 */ /* 0x000fe80000100800 */
[----:B------:R-:W-:Y:S04]  /*319f0*/  STL [R1+0x438], R82 ;  /* 0x0004385201007387 */ /* 0x000fe80000100800 */
[----:B------:R-:W-:Y:S04]  /*31a00*/  STL [R1+0x440], R46 ;  /* 0x0004402e01007387 */ /* 0x000fe80000100800 */
[----:B------:R0:W-:Y:S04]  /*31a10*/  STL [R1+0x448], R42 ;  /* 0x0004482a01007387 */ /* 0x0001e80000100800 */
[----:B0-----:R-:W2:Y:S01]  /*31a20*/  LDL.LU.64 R42, [R1+0x470] ;  /* 0x00047000012a7983 */ /* 0x001ea20000300a00 */
[----:B---3--:R-:W-:-:S05]  /*31a30*/  IADD3 R47, P3, PT, R14, R91, RZ ;  /* 0x0000005b0e2f7210 */ /* 0x008fca0007f7e0ff */
[----:B------:R-:W-:Y:S04]  /*31a40*/  STL [R1+0x8f8], R47 ;  /* 0x0008f82f01007387 */ /* 0x000fe80000100800 */
[----:B------:R-:W3:Y:S01]  /*31a50*/  LDL.LU.64 R82, [R1+0x478] ;  /* 0x0004780001527983 */ /* 0x000ee20000300a00 */
[----:B------:R-:W-:-:S05]  /*31a60*/  IADD3 R46, P5, PT, R38, R91, RZ ;  /* 0x0000005b262e7210 */ /* 0x000fca0007fbe0ff */
        /* <DEDUP_REMOVED lines=25> */
[----:B0-----:R-:W4:Y:S04]  /*31c00*/  LDL.LU.64 R4, [R1+0x490] ;  /* 0x0004900001047983 */ /* 0x001f280000300a00 */
[----:B------:R-:W4:Y:S01]  /*31c10*/  LDL.LU.64 R46, [R1+0x498] ;  /* 0x00049800012e7983 */ /* 0x000f220000300a00 */
[----:B--2---:R-:W-:-:S02]  /*31c20*/  IADD3 R3, P3, PT, R42, R91, RZ ;  /* 0x0000005b2a037210 */ /* 0x004fc40007f7e0ff */
[----:B---3--:R-:W-:-:S05]  /*31c30*/  IADD3 R2, P5, PT, R82, R91, RZ ;  /* 0x0000005b52027210 */ /* 0x008fca0007fbe0ff */
[----:B------:R0:W-:Y:S01]  /*31c40*/  STL [R1+0x3d28], R2 ;  /* 0x003d280201007387 */ /* 0x0001e20000100800 */
[--C-:B------:R-:W-:Y:S02]  /*31c50*/  IMAD.X R83, R83, 0x1, R90.reuse, P5 ;  /* 0x0000000153537824 */ /* 0x100fe400028e065a */
[----:B0-----:R-:W-:Y:S02]  /*31c60*/  IMAD.X R2, R43, 0x1, R90, P3 ;  /* 0x000000012b027824 */ /* 0x001fe400018e065a */
[----:B------:R-:W2:Y:S01]  /*31c70*/  LDL.LU.64 R42, [R1+0x4a0] ;  /* 0x0004a000012a7983 */ /* 0x000ea20000300a00 */
[----:B------:R-:W-:-:S05]  /*31c80*/  IADD3 R84, P6, PT, R14, R91, RZ ;  /* 0x0000005b0e547210 */ /* 0x000fca0007fde0ff */
[----:B------:R-:W-:Y:S01]  /*31c90*/  IMAD.X R14, R15, 0x1, R90, P6 ;  /* 0x000000010f0e7824 */ /* 0x000fe200030e065a */
        /* <DEDUP_REMOVED lines=19> */
[----:B0-----:R-:W4:Y:S01]  /*31dd0*/  LDL.LU.64 R38, [R1+0x4b0] ;  /* 0x0004b00001267983 */ /* 0x001f220000300a00 */
[----:B------:R-:W-:-:S03]  /*31de0*/  IADD3 R6, P5, PT, R46, R91, RZ ;  /* 0x0000005b2e067210 */ /* 0x000fc60007fbe0ff */
[----:B------:R0:W-:Y:S04]  /*31df0*/  STL [R1+0x3d38], R7 ;  /* 0x003d380701007387 */ /* 0x0001e80000100800 */
[----:B------:R-:W4:Y:S04]  /*31e00*/  LDL.LU.64 R84, [R1+0x4b8] ;  /* 0x0004b80001547983 */ /* 0x000f280000300a00 */
[----:B------:R2:W-:Y:S01]  /*31e10*/  STL [R1+0x3d3c], R6 ;  /* 0x003d3c0601007387 */ /* 0x0005e20000100800 */
[----:B0-----:R-:W-:-:S03]  /*31e20*/  IMAD.X R7, R5, 0x1, R90, P3 ;  /* 0x0000000105077824 */ /* 0x001fc600018e065a */
[----:B------:R-:W4:Y:S01]  /*31e30*/  LDL.LU.64 R4, [R1+0x4c0] ;  /* 0x0004c00001047983 */ /* 0x000f220000300a00 */
[----:B------:R-:W-:-:S03]  /*31e40*/  IADD3.X R47, PT, PT, R47, R90, RZ, P5, !PT ;  /* 0x0000005a2f2f7210 */ /* 0x000fc60002ffe4ff */
[----:B------:R0:W-:Y:S04]  /*31e50*/  STL [R1+0x490], R7 ;  /* 0x0004900701007387 */ /* 0x0001e80000100800 */
[----:B------:R-:W-:Y:S01]  /*31e60*/  STL [R1+0x498], R47 ;  /* 0x0004982f01007387 */ /* 0x000fe20000100800 */
[----:B--2---:R-:W-:-:S05]  /*31e70*/  IADD3 R6, P6, PT, R42, R91, RZ ;  /* 0x0000005b2a067210 */ /* 0x004fca0007fde0ff */
[----:B0-----:R-:W-:Y:S02]  /*31e80*/  IMAD.X R7, R43, 0x1, R90, P6 ;  /* 0x000000012b077824 */ /* 0x001fe400030e065a */
[----:B------:R-:W2:Y:S01]  /*31e90*/  LDL.LU.64 R42, [R1+0x4c8] ;  /* 0x0004c800012a7983 */ /* 0x000ea20000300a00 */
[----:B---3--:R-:W-:-:S05]  /*31ea0*/  IADD3 R46, P3, PT, R14, R91, RZ ;  /* 0x0000005b0e2e7210 */ /* 0x008fca0007f7e0ff */
        /* <DEDUP_REMOVED lines=17> */
[----:B0-----:R-:W4:Y:S01]  /*31fc0*/  LDL.LU.64 R82, [R1+0x8a0] ;  /* 0x0008a00001527983 */ /* 0x001f220000300a00 */
[----:B------:R-:W-:-:S03]  /*31fd0*/  IADD3 R87, P6, PT, R4, R91, RZ ;  /* 0x0000005b04577210 */ /* 0x000fc60007fde0ff */
[----:B------:R0:W-:Y:S01]  /*31fe0*/  STL [R1+0x3d50], R86 ;  /* 0x003d505601007387 */ /* 0x0001e20000100800 */
[--C-:B------:R-:W-:Y:S02]  /*31ff0*/  IMAD.X R85, R85, 0x1, R90.reuse, P5 ;  /* 0x0000000155557824 */ /* 0x100fe400028e065a */
[--C-:B------:R-:W-:Y:S02]  /*32000*/  IMAD.X R4, R5, 0x1, R90.reuse, P6 ;  /* 0x0000000105047824 */ /* 0x100fe400030e065a */
[----:B0-----:R-:W-:Y:S02]  /*32010*/  IMAD.X R86, R39, 0x1, R90, P3 ;  /* 0x0000000127567824 */ /* 0x001fe400018e065a */
[----:B------:R-:W4:Y:S04]  /*32020*/  LDL.LU.64 R38, [R1+0x4e0] ;  /* 0x0004e00001267983 */ /* 0x000f280000300a00 */
[----:B------:R-:W-:Y:S04]  /*32030*/  STL [R1+0x3d54], R87 ;  /* 0x003d545701007387 */ /* 0x000fe80000100800 */
[----:B------:R-:W-:Y:S04]  /*32040*/  STL [R1+0x4b0], R86 ;  /* 0x0004b05601007387 */ /* 0x000fe80000100800 */
[----:B------:R-:W-:Y:S04]  /*32050*/  STL [R1+0x4b8], R85 ;  /* 0x0004b85501007387 */ /* 0x000fe80000100800 */
[----:B------:R0:W-:Y:S04]  /*32060*/  STL [R1+0x4c0], R4 ;  /* 0x0004c00401007387 */ /* 0x0001e80000100800 */
[----:B0-----:R-:W4:Y:S01]  /*32070*/  LDL.LU.64 R4, [R1+0x4e8] ;  /* 0x0004e80001047983 */ /* 0x001f220000300a00 */
[----:B--2---:R-:W-:-:S05]  /*32080*/  IADD3 R84, P3, PT, R42, R91, RZ ;  /* 0x0000005b2a547210 */ /* 0x004fca0007f7e0ff */
[----:B------:R0:W-:Y:S04]  /*32090*/  STL [R1+0x3d58], R84 ;  /* 0x003d585401007387 */ /* 0x0001e80000100800 */
[----:B0-----:R-:W2:Y:S01]  /*320a0*/  LDL.LU.64 R84, [R1+0x4f0] ;  /* 0x0004f00001547983 */ /* 0x001ea20000300a00 */
[----:B---3--:R-:W-:-:S05]  /*320b0*/  IADD3 R86, P5, PT, R46, R91, RZ ;  /* 0x0000005b2e567210 */ /* 0x008fca0007fbe0ff */
[----:B------:R0:W-:Y:S02]  /*320c0*/  STL [R1+0x3d5c], R86 ;  /* 0x003d5c5601007387 */ /* 0x0001e40000100800 */
[--C-:B0-----:R-:W-:Y:S02]  /*320d0*/  IMAD.X R86, R43, 0x1, R90.reuse, P3 ;  /* 0x000000012b567824 */ /* 0x101fe400018e065a */
[----:B------:R-:W3:Y:S01]  /*320e0*/  LDL.LU.64 R42, [R1+0x4f8] ;  /* 0x0004f800012a7983 */ /* 0x000ee20000300a00 */
[----:B------:R-:W-:Y:S01]  /*320f0*/  IMAD.X R47, R47, 0x1, R90, P5 ;  /* 0x000000012f2f7824 */ /* 0x000fe200028e065a */
[----:B----4-:R-:W-:-:S05]  /*32100*/  IADD3 R87, P6, PT, R14, R91, RZ ;  /* 0x0000005b0e577210 */ /* 0x010fca0007fde0ff */
        /* <DEDUP_REMOVED lines=26> */
[----:B------:R-:W-:Y:S01]  /*322b0*/  IADD3.X R85, PT, PT, R85, R90, RZ, P5, !PT ;  /* 0x0000005a55557210 */ /* 0x000fe20002ffe4ff */
[----:B0-----:R-:W-:Y:S02]  /*322c0*/  IMAD.X R86, R5, 0x1, R90, P3 ;  /* 0x0000000105567824 */ /* 0x001fe400018e065a */
[----:B------:R-:W2:Y:S01]  /*322d0*/  LDL.LU.64 R4, [R1+0x518] ;  /* 0x0005180001047983 */ /* 0x000ea20000300a00 */
[----:B---3--:R-:W-:-:S05]  /*322e0*/  IADD3 R87, P6, PT, R42, R91, RZ ;  /* 0x0000005b2a577210 */ /* 0x008fca0007fde0ff */
[----:B------:R-:W-:Y:S01]  /*322f0*/  IMAD.X R42, R43, 0x1, R90, P6 ;  /* 0x000000012b2a7824 */ /* 0x000fe200030e065a */
        /* <DEDUP_REMOVED lines=54> */
[----:B------:R0:W-:Y:S01]  /*32660*/  STL [R1+0x870], R86 ;  /* 0x0008705601007387 */ /* 0x0001e20000100800 */
[--C-:B------:R-:W-:Y:S02]  /*32670*/  IMAD.X R47, R47, 0x1, R90.reuse, P5 ;  /* 0x000000012f2f7824 */ /* 0x100fe400028e065a */
[--C-:B0-----:R-:W-:Y:S01]  /*32680*/  IMAD.X R86, R11, 0x1, R90.reuse, P3 ;  /* 0x000000010b567824 */ /* 0x101fe200018e065a */
[-C--:B------:R-:W-:Y:S01]  /*32690*/  IADD3 R87, P6, PT, R38, R91.reuse, RZ ;  /* 0x0000005b26577210 */ /* 0x080fe20007fde0ff */
[----:B------:R-:W4:Y:S04]  /*326a0*/  LDL.LU.64 R10, [R1+0x568] ;  /* 0x00056800010a7983 */ /* 0x000f280000300a00 */
[----:B------:R-:W-:Y:S01]  /*326b0*/  IMAD.X R38, R39, 0x1, R90, P6 ;  /* 0x0000000127267824 */ /* 0x000fe200030e065a */
        /* <DEDUP_REMOVED lines=10> */
[----:B0-----:R-:W-:Y:S02]  /*32760*/  IMAD.X R86, R5, 0x1, R90, P3 ;  /* 0x0000000105567824 */ /* 0x001fe400018e065a */
[----:B------:R-:W3:Y:S01]  /*32770*/  LDL.LU.64 R4, [R1+0x570] ;  /* 0x0005700001047983 */ /* 0x000ee20000300a00 */
[----:B------:R-:W-:Y:S02]  /*32780*/  IADD3.X R83, PT, PT, R83, R90, RZ, P5, !PT ;  /* 0x0000005a53537210 */ /* 0x000fe40002ffe4ff */
        /* <DEDUP_REMOVED lines=297> */
[----:B------:R-:W-:Y:S01]  /*33a20*/  IADD3.X R47, PT, PT, R47, R90, RZ, P5, !PT ;  /* 0x0000005a2f2f7210 */ /* 0x000fe20002ffe4ff */
        /* <DEDUP_REMOVED lines=4130> */
[----:B------:R0:W-:Y:S04]  /*43c50*/  STL [R1+0xec8], R86 ;  /* 0x000ec85601007387 */ /* 0x0001e80000100800 */
[----:B------:R-:W-:Y:S04]  /*43c60*/  STL [R1+0xecc], R85 ;  /* 0x000ecc5501007387 */ /* 0x000fe80000100800 */
[----:B------:R1:W-:Y:S01]  /*43c70*/  STL [R1+0xf20], R84 ;  /* 0x000f205401007387 */ /* 0x0003e20000100800 */
[----:B------:R-:W-:-:S03]  /*43c80*/  IADD3 R47, P3, PT, R42, R91, RZ ;  /* 0x0000005b2a2f7210 */ /* 0x000fc60007f7e0ff */
[----:B0-----:R-:W4:Y:S04]  /*43c90*/  LDL.LU.64 R86, [R1+0x2210] ;  /* 0x0022100001567983 */ /* 0x001f280000300a00 */
[----:B------:R-:W-:Y:S04]  /*43ca0*/  STL [R1+0x1040], R47 ;  /* 0x0010402f01007387 */ /* 0x000fe80000100800 */
[----:B-1----:R-:W4:Y:S01]  /*43cb0*/  LDL.LU.64 R84, [R1+0x2218] ;  /* 0x0022180001547983 */ /* 0x002f220000300a00 */
[----:B--2---:R-:W-:-:S05]  /*43cc0*/  IADD3 R46, P5, PT, R14, R91, RZ ;  /* 0x0000005b0e2e7210 */ /* 0x004fca0007fbe0ff */
[----:B------:R3:W-:Y:S02]  /*43cd0*/  STL [R1+0x1044], R46 ;  /* 0x0010442e01007387 */ /* 0x0007e40000100800 */
[----:B---3--:R-:W-:-:S05]  /*43ce0*/  IADD3 R46, P6, PT, R10, R91, RZ ;  /* 0x0000005b0a2e7210 */ /* 0x008fca0007fde0ff */
[----:B------:R0:W-:Y:S04]  /*43cf0*/  STL [R1+0x1048], R46 ;  /* 0x0010482e01007387 */ /* 0x0001e80000100800 */
[----:B0-----:R-:W2:Y:S01]  /*43d00*/  LDL.LU.64 R46, [R1+0x2220] ;  /* 0x00222000012e7983 */ /* 0x001ea20000300a00 */
[--C-:B------:R-:W-:Y:S02]  /*43d10*/  IMAD.X R42, R43, 0x1, R90.reuse, P3 ;  /* 0x000000012b2a7824 */ /* 0x100fe400018e065a */
[--C-:B------:R-:W-:Y:S02]  /*43d20*/  IMAD.X R15, R15, 0x1, R90.reuse, P5 ;  /* 0x000000010f0f7824 */ /* 0x100fe400028e065a */
[----:B------:R-:W-:Y:S01]  /*43d30*/  IMAD.X R14, R11, 0x1, R90, P6 ;  /* 0x000000010b0e7824 */ /* 0x000fe200030e065a */
[----:B------:R0:W-:Y:S04]  /*43d40*/  STL [R1+0xf24], R42 ;  /* 0x000f242a01007387 */ /* 0x0001e80000100800 */
[----:B------:R-:W-:Y:S04]  /*43d50*/  STL [R1+0xf28], R15 ;  /* 0x000f280f01007387 */ /* 0x000fe80000100800 */
[----:B------:R1:W-:Y:S04]  /*43d60*/  STL [R1+0xbcc], R14 ;  /* 0x000bcc0e01007387 */ /* 0x0003e80000100800 */
[----:B0-----:R-:W3:Y:S01]  /*43d70*/  LDL.LU.64 R42, [R1+0x2228] ;  /* 0x00222800012a7983 */ /* 0x001ee20000300a00 */
[----:B----4-:R-:W-:-:S05]  /*43d80*/  IADD3 R11, P3, PT, R82, R91, RZ ;  /* 0x0000005b520b7210 */ /* 0x010fca0007f7e0ff */
[----:B------:R-:W-:Y:S04]  /*43d90*/  STL [R1+0xcec], R11 ;  /* 0x000cec0b01007387 */ /* 0x000fe80000100800 */
[----:B-1----:R-:W4:Y:S01]  /*43da0*/  LDL.LU.64 R14, [R1+0x2230] ;  /* 0x00223000010e7983 */ /* 0x002f220000300a00 */
[----:B------:R-:W-:-:S05]  /*43db0*/  IADD3 R10, P5, PT, R38, R91, RZ ;  /* 0x0000005b260a7210 */ /* 0x000fca0007fbe0ff */
[----:B------:R0:W-:Y:S04]  /*43dc0*/  STL [R1+0xd40], R10 ;  /* 0x000d400a01007387 */ /* 0x0001e80000100800 */
[----:B0-----:R-:W4:Y:S01]  /*43dd0*/  LDL.LU.64 R10, [R1+0x2238] ;  /* 0x00223800010a7983 */ /* 0x001f220000300a00 */
[--C-:B------:R-:W-:Y:S01]  /*43de0*/  IMAD.X R82, R83, 0x1, R90.reuse, P3 ;  /* 0x0000000153527824 */ /* 0x100fe200018e065a */
        /* <DEDUP_REMOVED lines=10> */
[----:B------:R-:W-:Y:S04]  /*43e90*/  STL [R1+0xd48], R39 ;  /* 0x000d482701007387 */ /* 0x000fe80000100800 */
[----:B------:R-:W4:Y:S04]  /*43ea0*/  LDL.LU.64 R82, [R1+0x2248] ;  /* 0x0022480001527983 */ /* 0x000f280000300a00 */
[----:B------:R0:W-:Y:S04]  /*43eb0*/  STL [R1+0xd4c], R38 ;  /* 0x000d4c2601007387 */ /* 0x0001e80000100800 */
[----:B0-----:R-:W4:Y:S01]  /*43ec0*/  LDL.LU.64 R38, [R1+0x2250] ;  /* 0x0022500001267983 */ /* 0x001f220000300a00 */
[----:B------:R-:W-:-:S02]  /*43ed0*/  IMAD.X R86, R87, 0x1, R90, P3 ;  /* 0x0000000157567824 */ /* 0x000fc400018e065a */
[----:B------:R-:W-:Y:S01]  /*43ee0*/  IMAD.X R85, R85, 0x1, R90, P5 ;  /* 0x0000000155557824 */ /* 0x000fe200028e065a */
[----:B--2---:R-:W-:-:S05]  /*43ef0*/  IADD3 R88, P6, PT, R46, R91, RZ ;  /* 0x0000005b2e587210 */ /* 0x004fca0007fde0ff */
[----:B------:R-:W-:Y:S01]  /*43f00*/  IMAD.X R84, R47, 0x1, R90, P6 ;  /* 0x000000012f547824 */ /* 0x000fe200030e065a */
[----:B------:R-:W-:Y:S04]  /*43f10*/  STL [R1+0xda0], R88 ;  /* 0x000da05801007387 */ /* 0x000fe80000100800 */
[----:B------:R0:W-:Y:S04]  /*43f20*/  STL [R1+0xc2c], R86 ;  /* 0x000c2c5601007387 */ /* 0x0001e80000100800 */
[----:B------:R-:W-:Y:S04]  /*43f30*/  STL [R1+0xc80], R85 ;  /* 0x000c805501007387 */ /* 0x000fe80000100800 */
[----:B------:R-:W-:Y:S04]  /*43f40*/  STL [R1+0xc84], R84 ;  /* 0x000c845401007387 */ /* 0x000fe80000100800 */
[----:B0-----:R-:W2:Y:S01]  /*43f50*/  LDL.LU.64 R86, [R1+0x2258] ;  /* 0x0022580001567983 */ /* 0x001ea20000300a00 */
[----:B---3--:R-:W-:-:S05]  /*43f60*/  IADD3 R46, P3, PT, R42, R91, RZ ;  /* 0x0000005b2a2e7210 */ /* 0x008fca0007f7e0ff */
[----:B------:R0:W-:Y:S01]  /*43f70*/  STL [R1+0xda4], R46 ;  /* 0x000da42e01007387 */ /* 0x0001e20000100800 */
[----:B------:R-:W-:Y:S01]  /*43f80*/  IMAD.X R43, R43, 0x1, R90, P3 ;  /* 0x000000012b2b7824 */ /* 0x000fe200018e065a */
[----:B----4-:R-:W-:-:S05]  /*43f90*/  IADD3 R47, P5, PT, R14, R91, RZ ;  /* 0x0000005b0e2f7210 */ /* 0x010fca0007fbe0ff */
[----:B------:R-:W-:Y:S01]  /*43fa0*/  STL [R1+0xda8], R47 ;  /* 0x000da82f01007387 */ /* 0x000fe20000100800 */
[----:B------:R-:W-:Y:S01]  /*43fb0*/  IMAD.X R42, R15, 0x1, R90, P5 ;  /* 0x000000010f2a7824 */ /* 0x000fe200028e065a */
[----:B0-----:R-:W-:-:S05]  /*43fc0*/  IADD3 R46, P6, PT, R10, R91, RZ ;  /* 0x0000005b0a2e7210 */ /* 0x001fca0007fde0ff */
[----:B------:R0:W-:Y:S04]  /*43fd0*/  STL [R1+0xdac], R46 ;  /* 0x000dac2e01007387 */ /* 0x0001e80000100800 */
[----:B0-----:R-:W3:Y:S04]  /*43fe0*/  LDL.LU.64 R46, [R1+0x2260] ;  /* 0x00226000012e7983 */ /* 0x001ee80000300a00 */
[----:B------:R-:W-:Y:S04]  /*43ff0*/  STL [R1+0xc88], R43 ;  /* 0x000c882b01007387 */ /* 0x000fe80000100800 */
[----:B------:R-:W4:Y:S01]  /*44000*/  LDL.LU.64 R14, [R1+0x2268] ;  /* 0x00226800010e7983 */ /* 0x000f220000300a00 */
[----:B------:R-:W-:-:S03]  /*44010*/  IMAD.X R10, R11, 0x1, R90, P6 ;  /* 0x000000010b0a7824 */ /* 0x000fc600030e065a */
[----:B------:R0:W-:Y:S04]  /*44020*/  STL [R1+0xc8c], R42 ;  /* 0x000c8c2a01007387 */ /* 0x0001e80000100800 */
[----:B------:R-:W-:Y:S01]  /*44030*/  STL [R1+0xce0], R10 ;  /* 0x000ce00a01007387 */ /* 0x000fe20000100800 */
[-C--:B0-----:R-:W-:Y:S02]  /*44040*/  IADD3 R42, P3, PT, R4, R91.reuse, RZ ;  /* 0x0000005b042a7210 */ /* 0x081fe40007f7e0ff */
[----:B------:R-:W-:-:S03]  /*44050*/  IADD3 R11, P5, PT, R82, R91, RZ ;  /* 0x0000005b520b7210 */ /* 0x000fc60007fbe0ff */
[----:B------:R0:W-:Y:S01]  /*44060*/  STL [R1+0xe00], R42 ;  /* 0x000e002a01007387 */ /* 0x0001e20000100800 */
[----:B------:R-:W-:-:S03]  /*44070*/  IMAD.X R4, R5, 0x1, R90, P3 ;  /* 0x0000000105047824 */ /* 0x000fc600018e065a */
[----:B------:R-:W-:Y:S04]  /*44080*/  STL [R1+0xe04], R11 ;  /* 0x000e040b01007387 */ /* 0x000fe80000100800 */
[----:B0-----:R-:W4:Y:S01]  /*44090*/  LDL.LU.64 R42, [R1+0x2270] ;  /* 0x00227000012a7983 */ /* 0x001f220000300a00 */
[----:B------:R-:W-:-:S05]  /*440a0*/  IADD3 R10, P6, PT, R38, R91, RZ ;  /* 0x0000005b260a7210 */ /* 0x000fca0007fde0ff */
[----:B------:R0:W-:Y:S04]  /*440b0*/  STL [R1+0xe08], R10 ;  /* 0x000e080a01007387 */ /* 0x0001e80000100800 */
[----:B0-----:R-:W4:Y:S04]  /*440c0*/  LDL.LU.64 R10, [R1+0x2278] ;  /* 0x00227800010a7983 */ /* 0x001f280000300a00 */
[----:B------:R0:W-:Y:S04]  /*440d0*/  STL [R1+0xce4], R4 ;  /* 0x000ce40401007387 */ /* 0x0001e80000100800 */
[----:B0-----:R-:W4:Y:S01]  /*440e0*/  LDL.LU.64 R4, [R1+0x2280] ;  /* 0x0022800001047983 */ /* 0x001f220000300a00 */
[----:B------:R-:W-:Y:S01]  /*440f0*/  IADD3.X R83, PT, PT, R83, R90, RZ, P5, !PT ;  /* 0x0000005a53537210 */ /* 0x000fe20002ffe4ff */
[----:B------:R-:W-:-:S04]  /*44100*/  IMAD.X R82, R39, 0x1, R90, P6 ;  /* 0x0000000127527824 */ /* 0x000fc800030e065a */
[----:B------:R-:W-:Y:S04]  /*44110*/  STL [R1+0xce8], R83 ;  /* 0x000ce85301007387 */ /* 0x000fe80000100800 */
[----:B------:R-:W4:Y:S04]  /*44120*/  LDL.LU.64 R38, [R1+0x2288] ;  /* 0x0022880001267983 */ /* 0x000f280000300a00 */
[----:B------:R0:W-:Y:S04]  /*44130*/  STL [R1+0x91c], R82 ;  /* 0x00091c5201007387 */ /* 0x0001e80000100800 */
[----:B0-----:R-:W4:Y:S01]  /*44140*/  LDL.LU.64 R82, [R1+0x2290] ;  /* 0x0022900001527983 */ /* 0x001f220000300a00 */
[----:B--2---:R-:W-:-:S05]  /*44150*/  IADD3 R84, P3, PT, R86, R91, RZ ;  /* 0x0000005b56547210 */ /* 0x004fca0007f7e0ff */
[----:B------:R0:W-:Y:S04]  /*44160*/  STL [R1+0xaac], R84 ;  /* 0x000aac5401007387 */ /* 0x0001e80000100800 */
[----:B0-----:R-:W2:Y:S01]  /*44170*/  LDL.LU.64 R84, [R1+0x2298] ;  /* 0x0022980001547983 */ /* 0x001ea20000300a00 */
[----:B------:R-:W-:Y:S01]  /*44180*/  IMAD.X R92, R87, 0x1, R90, P3 ;  /* 0x00000001575c7824 */ /* 0x000fe200018e065a */
[----:B---3--:R-:W-:-:S05]  /*44190*/  IADD3 R89, P5, PT, R46, R91, RZ ;  /* 0x0000005b2e597210 */ /* 0x008fca0007fbe0ff */
[----:B------:R-:W-:Y:S01]  /*441a0*/  STL [R1+0xb00], R89 ;  /* 0x000b005901007387 */ /* 0x000fe20000100800 */
[----:B----4-:R-:W-:-:S03]  /*441b0*/  IADD3 R88, P6, PT, R14, R91, RZ ;  /* 0x0000005b0e587210 */ /* 0x010fc60007fde0ff */
[----:B------:R-:W3:Y:S04]  /*441c0*/  LDL.LU.64 R86, [R1+0x22a0] ;  /* 0x0022a00001567983 */ /* 0x000ee80000300a00 */
[----:B------:R0:W-:Y:S04]  /*441d0*/  STL [R1+0xb04], R88 ;  /* 0x000b045801007387 */ /* 0x0001e80000100800 */
[----:B0-----:R-:W4:Y:S04]  /*441e0*/  LDL.LU.64 R88, [R1+0x22a8] ;  /* 0x0022a80001587983 */ /* 0x001f280000300a00 */
[----:B------:R0:W-:Y:S02]  /*441f0*/  STL [R1+0x9e0], R92 ;  /* 0x0009e05c01007387 */ /* 0x0001e40000100800 */
[----:B0-----:R-:W-:-:S02]  /*44200*/  IMAD.X R92, R47, 0x1, R90, P5 ;  /* 0x000000012f5c7824 */ /* 0x001fc400028e065a */
[----:B------:R-:W4:Y:S04]  /*44210*/  LDL.LU.64 R46, [R1+0x6888] ;  /* 0x00688800012e7983 */ /* 0x000f280000300a00 */
[----:B------:R0:W-:Y:S02]  /*44220*/  STL [R1+0x9e4], R92 ;  /* 0x0009e45c01007387 */ /* 0x0001e40000100800 */
[----:B0-----:R-:W-:Y:S02]  /*44230*/  IMAD.X R92, R15, 0x1, R90, P6 ;  /* 0x000000010f5c7824 */ /* 0x001fe400030e065a */
[----:B------:R-:W4:Y:S04]  /*44240*/  LDL.LU.64 R14, [R1+0x6880] ;  /* 0x00688000010e7983 */ /* 0x000f280000300a00 */
[----:B------:R0:W-:Y:S02]  /*44250*/  STL [R1+0x9e8], R92 ;  /* 0x0009e85c01007387 */ /* 0x0001e40000100800 */
[----:B0-----:R-:W-:-:S05]  /*44260*/  IADD3 R92, P3, PT, R42, R91, RZ ;  /* 0x0000005b2a5c7210 */ /* 0x001fca0007f7e0ff */
[----:B------:R0:W-:Y:S02]  /*44270*/  STL [R1+0xb08], R92 ;  /* 0x000b085c01007387 */ /* 0x0001e40000100800 */
[-C--:B0-----:R-:W-:Y:S02]  /*44280*/  IADD3 R92, P5, PT, R10, R91.reuse, RZ ;  /* 0x0000005b0a5c7210 */ /* 0x081fe40007fbe0ff */
[----:B------:R-:W-:-:S03]  /*44290*/  IADD3 R91, P6, PT, R4, R91, RZ ;  /* 0x0000005b045b7210 */ /* 0x000fc60007fde0ff */
[----:B------:R0:W-:Y:S04]  /*442a0*/  STL [R1+0xb0c], R92 ;  /* 0x000b0c5c01007387 */ /* 0x0001e80000100800 */
[----:B0-----:R-:W4:Y:S04]  /*442b0*/  LDL.LU R92, [R1+0x6878] ;  /* 0x00687800015c7983 */ /* 0x001f280000300800 */
[----:B------:R0:W-:Y:S02]  /*442c0*/  STL [R1+0xb60], R91 ;  /* 0x000b605b01007387 */ /* 0x0001e40000100800 */
[----:B0-----:R-:W-:-:S02]  /*442d0*/  IMAD.X R91, R43, 0x1, R90, P3 ;  /* 0x000000012b5b7824 */ /* 0x001fc400018e065a */
[----:B------:R-:W4:Y:S04]  /*442e0*/  LDL.LU.64 R42, [R1+0x6870] ;  /* 0x00687000012a7983 */ /* 0x000f280000300a00 */
[----:B------:R0:W-:Y:S02]  /*442f0*/  STL [R1+0x9ec], R91 ;  /* 0x0009ec5b01007387 */ /* 0x0001e40000100800 */
[--C-:B0-----:R-:W-:Y:S02]  /*44300*/  IMAD.X R91, R11, 0x1, R90.reuse, P5 ;  /* 0x000000010b5b7824 */ /* 0x101fe400028e065a */
[----:B------:R-:W4:Y:S04]  /*44310*/  LDL.LU.64 R10, [R1+0x6868] ;  /* 0x00686800010a7983 */ /* 0x000f280000300a00 */
[----:B------:R0:W-:Y:S01]  /*44320*/  STL [R1+0xa40], R91 ;  /* 0x000a405b01007387 */ /* 0x0001e20000100800 */
[----:B------:R-:W-:-:S03]  /*44330*/  IMAD.X R5, R5, 0x1, R90, P6 ;  /* 0x0000000105057824 */ /* 0x000fc600030e065a */
[----:B------:R-:W4:Y:S01]  /*44340*/  LDL.LU R4, [R1+0x6860] ;  /* 0x0068600001047983 */ /* 0x000f220000300800 */
[----:B0-----:R-:W0:Y:S03]  /*44350*/  LDC R91, c[0x0][0x3a8] ;  /* 0x0000ea00ff5b7b82 */ /* 0x001e260000000800 */
[----:B------:R1:W-:Y:S01]  /*44360*/  STL [R1+0xa44], R5 ;  /* 0x000a440501007387 */ /* 0x0003e20000100800 */
[----:B0-----:R-:W-:-:S04]  /*44370*/  IMAD.SHL.U32 R91, R91, 0x100, RZ ;  /* 0x000001005b5b7824 */ /* 0x001fc800078e00ff */
[----:B------:R-:W-:-:S05]  /*44380*/  IMAD.SHL.U32 R91, R91, 0x2, RZ ;  /* 0x000000025b5b7824 */ /* 0x000fca00078e00ff */
[----:B-1----:R-:W-:-:S05]  /*44390*/  IADD3 R5, P3, PT, R38, R91, RZ ;  /* 0x0000005b26057210 */ /* 0x002fca0007f7e0ff */
[----:B------:R0:W-:Y:S02]  /*443a0*/  STL [R1+0xb64], R5 ;  /* 0x000b640501007387 */ /* 0x0001e40000100800 */
[----:B0-----:R-:W-:-:S05]  /*443b0*/  IADD3 R5, P5, PT, R82, R91, RZ ;  /* 0x0000005b52057210 */ /* 0x001fca0007fbe0ff */
[----:B------:R2:W-:Y:S02]  /*443c0*/  STL [R1+0xb68], R5 ;  /* 0x000b680501007387 */ /* 0x0005e40000100800 */
[----:B--2---:R-:W-:-:S05]  /*443d0*/  IADD3 R5, P6, PT, R84, R91, RZ ;  /* 0x0000005b54057210 */ /* 0x004fca0007fde0ff */
[----:B------:R0:W-:Y:S02]  /*443e0*/  STL [R1+0xb6c], R5 ;  /* 0x000b6c0501007387 */ /* 0x0001e40000100800 */
[--C-:B0-----:R-:W-:Y:S02]  /*443f0*/  IMAD.X R5, R39, 0x1, R90.reuse, P3 ;  /* 0x0000000127057824 */ /* 0x101fe400018e065a */
[----:B------:R-:W2:Y:S04]  /*44400*/  LDL.LU.64 R38, [R1+0x6858] ;  /* 0x0068580001267983 */ /* 0x000ea80000300a00 */
[----:B------:R0:W-:Y:S02]  /*44410*/  STL [R1+0xa48], R5 ;  /* 0x000a480501007387 */ /* 0x0001e40000100800 */
[----:B0-----:R-:W-:-:S02]  /*44420*/  IMAD.X R5, R83, 0x1, R90, P5 ;  /* 0x0000000153057824 */ /* 0x001fc400028e065a */
[----:B------:R-:W2:Y:S04]  /*44430*/  LDL.LU.64 R82, [R1+0x6850] ;  /* 0x0068500001527983 */ /* 0x000ea80000300a00 */
[----:B------:R0:W-:Y:S02]  /*44440*/  STL [R1+0xa4c], R5 ;  /* 0x000a4c0501007387 */ /* 0x0001e40000100800 */
[----:B0-----:R-:W-:Y:S02]  /*44450*/  IMAD.X R5, R85, 0x1, R90, P6 ;  /* 0x0000000155057824 */ /* 0x001fe400030e065a */
[----:B------:R-:W2:Y:S04]  /*44460*/  LDL.LU.64 R84, [R1+0x6848] ;  /* 0x0068480001547983 */ /* 0x000ea80000300a00 */
[----:B------:R3:W-:Y:S02]  /*44470*/  STL [R1+0xaa0], R5 ;  /* 0x000aa00501007387 */ /* 0x0007e40000100800 */
[----:B---3--:R-:W-:-:S05]  /*44480*/  IADD3 R5, P3, PT, R86, R91, RZ ;  /* 0x0000005b56057210 */ /* 0x008fca0007f7e0ff */
[----:B------:R4:W-:Y:S02]  /*44490*/  STL [R1+0xbc0], R5 ;  /* 0x000bc00501007387 */ /* 0x0009e40000100800 */
[----:B----4-:R-:W-:-:S05]  /*444a0*/  IADD3 R5, P5, PT, R88, R91, RZ ;  /* 0x0000005b58057210 */ /* 0x010fca0007fbe0ff */
[----:B------:R2:W-:Y:S02]  /*444b0*/  STL [R1+0xbc4], R5 ;  /* 0x000bc40501007387 */ /* 0x0005e40000100800 */
[----:B--2---:R-:W-:-:S05]  /*444c0*/  IADD3 R5, P6, PT, R82, R91, RZ ;  /* 0x0000005b52057210 */ /* 0x004fca0007fde0ff */
[----:B------:R0:W-:Y:S02]  /*444d0*/  STL [R1+0xbc8], R5 ;  /* 0x000bc80501007387 */ /* 0x0001e40000100800 */
[--C-:B0-----:R-:W-:Y:S02]  /*444e0*/  IMAD.X R5, R87, 0x1, R90.reuse, P3 ;  /* 0x0000000157057824 */ /* 0x101fe400018e065a */
[----:B------:R-:W2:Y:S04]  /*444f0*/  LDL.LU.64 R86, [R1+0x6840] ;  /* 0x0068400001567983 */ /* 0x000ea80000300a00 */
[----:B------:R0:W-:Y:S02]  /*44500*/  STL [R1+0xaa4], R5 ;  /* 0x000aa40501007387 */ /* 0x0001e40000100800 */
[----:B0-----:R-:W-:-:S02]  /*44510*/  IMAD.X R5, R89, 0x1, R90, P5 ;  /* 0x0000000159057824 */ /* 0x001fc400028e065a */
[----:B------:R-:W3:Y:S01]  /*44520*/  LDL.LU.64 R88, [R1+0x6838] ;  /* 0x0068380001587983 */ /* 0x000ee20000300a00 */
[----:B------:R-:W-:-:S03]  /*44530*/  IADD3.X R82, PT, PT, R83, R90, RZ, P6, !PT ;  /* 0x0000005a53527210 */ /* 0x000fc600037fe4ff */
[----:B------:R-:W4:Y:S04]  /*44540*/  LDL.LU R83, [R1+0x22d0] ;  /* 0x0022d00001537983 */ /* 0x000f280000300800 */
[----:B------:R0:W-:Y:S02]  /*44550*/  STL [R1+0xaa8], R5 ;  /* 0x000aa80501007387 */ /* 0x0001e40000100800 */
[----:B0-----:R-:W-:-:S05]  /*44560*/  IADD3 R5, P3, PT, R84, R91, RZ ;  /* 0x0000005b54057210 */ /* 0x001fca0007f7e0ff */
[----:B------:R2:W-:Y:S02]  /*44570*/  STL [R1+0x900], R5 ;  /* 0x0009000501007387 */ /* 0x0005e40000100800 */
[----:B--2---:R-:W-:-:S05]  /*44580*/  IADD3 R5, P5, PT, R86, R91, RZ ;  /* 0x0000005b56057210 */ /* 0x004fca0007fbe0ff */
[----:B------:R3:W-:Y:S02]  /*44590*/  STL [R1+0x904], R5 ;  /* 0x0009040501007387 */ /* 0x0007e40000100800 */
[----:B---3--:R-:W-:-:S05]  /*445a0*/  IADD3 R5, P6, PT, R88, R91, RZ ;  /* 0x0000005b58057210 */ /* 0x008fca0007fde0ff */
[----:B------:R0:W-:Y:S04]  /*445b0*/  STL [R1+0x918], R5 ;  /* 0x0009180501007387 */ /* 0x0001e80000100800 */
[----:B0-----:R-:W2:Y:S04]  /*445c0*/  LDL.LU R5, [R1+0x6830] ;  /* 0x0068300001057983 */ /* 0x001ea80000300800 */
[----:B------:R-:W-:Y:S04]  /*445d0*/  STL [R1+0x44ac], R91 ;  /* 0x0044ac5b01007387 */ /* 0x000fe80000100800 */
[----:B------:R-:W-:Y:S04]  /*445e0*/  STL [R1+0x44bc], R91 ;  /* 0x0044bc5b01007387 */ /* 0x000fe80000100800 */
[----:B------:R-:W-:Y:S04]  /*445f0*/  STL [R1+0x4bc4], R91 ;  /* 0x004bc45b01007387 */ /* 0x000fe80000100800 */
[----:B------:R-:W-:Y:S04]  /*44600*/  STL [R1+0x3f64], R90 ;  /* 0x003f645a01007387 */ /* 0x000fe80000100800 */
[----:B------:R-:W-:Y:S01]  /*44610*/  STL [R1+0x44b8], R90 ;  /* 0x0044b85a01007387 */ /* 0x000fe20000100800 */
[----:B--2---:R-:W-:-:S05]  /*44620*/  PRMT R5, RZ, 0x7610, R5 ;  /* 0x00007610ff057816 */ /* 0x004fca0000000005 */
[----:B------:R0:W-:Y:S04]  /*44630*/  STL.S16 [R1+0x3288], R5 ;  /* 0x0032880501007387 */ /* 0x0001e80000100600 */
[----:B0-----:R-:W2:Y:S02]  /*44640*/  LDL.LU R5, [R1+0x682c] ;  /* 0x00682c0001057983 */ /* 0x001ea40000300800 */
[----:B--2---:R-:W-:-:S05]  /*44650*/  PRMT R5, RZ, 0x7610, R5 ;  /* 0x00007610ff057816 */ /* 0x004fca0000000005 */
[----:B------:R0:W-:Y:S04]  /*44660*/  STL.S16 [R1+0x3284], R5 ;  /* 0x0032840501007387 */ /* 0x0001e80000100600 */
[----:B0-----:R-:W2:Y:S01]  /*44670*/  LDL.LU R5, [R1+0x6828] ;  /* 0x0068280001057983 */ /* 0x001ea20000300800 */
[----:B----4-:R-:W-:-:S05]  /*44680*/  VIADD R83, R83, 0x1 ;  /* 0x0000000153537836 */ /* 0x010fca0000000000 */
[----:B------:R-:W-:Y:S01]  /*44690*/  STL [R1+0x22d0], R83 ;  /* 0x0022d05301007387 */ /* 0x000fe20000100800 */
        /* <DEDUP_REMOVED lines=93> */
[----:B------:R-:W-:Y:S01]  /*44c70*/  PRMT R14, RZ, 0x7610, R14 ;  /* 0x00007610ff0e7816 */ /* 0x000fe2000000000e */
[----:B------:R-:W-:Y:S04]  /*44c80*/  STL [R1+0x5d48], R11 ;  /* 0x005d480b01007387 */ /* 0x000fe80000100800 */
[----:B------:R-:W-:Y:S04]  /*44c90*/  STL.64 [R1+0x5cf0], R42 ;  /* 0x005cf02a01007387 */ /* 0x000fe80000100a00 */
        /* <DEDUP_REMOVED lines=269> */
[----:B------:R-:W-:Y:S01]  /*45d70*/  PRMT R55, RZ, 0x7610, R55 ;  /* 0x00007610ff377816 */ /* 0x000fe20000000037 */
[----:B------:R-:W-:Y:S04]  /*45d80*/  STL [R1+0x5ac0], R23 ;  /* 0x005ac01701007387 */ /* 0x000fe80000100800 */
        /* <DEDUP_REMOVED lines=1259> */
[----:B------:R-:W-:Y:S01]  /*4ac40*/  PRMT R92, RZ, 0x7610, R92 ;  /* 0x00007610ff5c7816 */ /* 0x000fe2000000005c */
[----:B------:R-:W-:Y:S04]  /*4ac50*/  STL.64 [R1+0x5020], R78 ;  /* 0x0050204e01007387 */ /* 0x000fe80000100a00 */
[----:B------:R-:W-:Y:S01]  /*4ac60*/  STL.64 [R1+0x4f78], R80 ;  /* 0x004f785001007387 */ /* 0x000fe20000100a00 */
[----:B--2---:R-:W-:-:S05]  /*4ac70*/  PRMT R5, RZ, 0x7610, R5 ;  /* 0x00007610ff057816 */ /* 0x004fca0000000005 */
[----:B------:R-:W-:Y:S04]  /*4ac80*/  STL [R1+0x5b80], R5 ;  /* 0x005b800501007387 */ /* 0x000fe80000100800 */
        /* <DEDUP_REMOVED lines=467> */
[--C-:B------:R-:W-:Y:S02]  /*4c9c0*/  IMAD.X R88, R89, 0x1, R90.reuse, P6 ;  /* 0x0000000159587824 */ /* 0x100fe400030e065a */
[--C-:B------:R-:W-:Y:S01]  /*4c9d0*/  IMAD.X R86, R87, 0x1, R90.reuse, P5 ;  /* 0x0000000157567824 */ /* 0x100fe200028e065a */
[----:B------:R-:W-:Y:S01]  /*4c9e0*/  PRMT R89, RZ, 0x7610, R89 ;  /* 0x00007610ff597816 */ /* 0x000fe20000000059 */
[----:B------:R-:W-:Y:S01]  /*4c9f0*/  IMAD.X R84, R85, 0x1, R90, P3 ;  /* 0x0000000155547824 */ /* 0x000fe200018e065a */
        /* <DEDUP_REMOVED lines=58> */
[----:B--2---:R-:W-:-:S05]  /*4cda0*/  PRMT R92, RZ, 0x7610, R92 ;  /* 0x00007610ff5c7816 */ /* 0x004fca000000005c */
[----:B------:R-:W-:Y:S04]  /*4cdb0*/  STL.S16 [R1+0x26f4], R92 ;  /* 0x0026f45c01007387 */ /* 0x000fe80000100600 */
        /* <DEDUP_REMOVED lines=52> */
[----:B------:R0:W-:Y:S04]  /*4d100*/  STL.S16 [R1+0x261c], R22 ;  /* 0x00261c1601007387 */ /* 0x0001e80000100600 */
[----:B------:R-:W-:Y:S04]  /*4d110*/  STL [R1+0x5b90], R93 ;  /* 0x005b905d01007387 */ /* 0x000fe80000100800 */
[----:B------:R1:W-:Y:S04]  /*4d120*/  STL.S16 [R1+0x2618], R19 ;  /* 0x0026181301007387 */ /* 0x0003e80000100600 */
[----:B------:R2:W-:Y:S04]  /*4d130*/  STL.S16 [R1+0x2610], R18 ;  /* 0x0026101201007387 */ /* 0x0005e80000100600 */
[----:B------:R3:W-:Y:S04]  /*4d140*/  STL.S16 [R1+0x260c], R15 ;  /* 0x00260c0f01007387 */ /* 0x0007e80000100600 */
[----:B------:R4:W-:Y:S01]  /*4d150*/  STL.S16 [R1+0x2608], R14 ;  /* 0x0026080e01007387 */ /* 0x0009e20000100600 */
[----:B------:R-:W-:-:S02]  /*4d160*/  PRMT R31, RZ, 0x7610, R31 ;  /* 0x00007610ff1f7816 */ /* 0x000fc4000000001f */
[----:B------:R-:W-:Y:S02]  /*4d170*/  PRMT R30, RZ, 0x7610, R30 ;  /* 0x00007610ff1e7816 */ /* 0x000fe4000000001e */
[----:B------:R-:W-:Y:S02]  /*4d180*/  PRMT R29, RZ, 0x7610, R29 ;  /* 0x00007610ff1d7816 */ /* 0x000fe4000000001d */
[----:B------:R-:W-:Y:S01]  /*4d190*/  PRMT R28, RZ, 0x7610, R28 ;  /* 0x00007610ff1c7816 */ /* 0x000fe2000000001c */
[----:B0-----:R-:W4:Y:S04]  /*4d1a0*/  LDL.LU R22, [R1+0x9c8] ;  /* 0x0009c80001167983 */ /* 0x001f280000300800 */
[----:B------:R0:W-:Y:S04]  /*4d1b0*/  STL.S16 [R1+0x2604], R11 ;  /* 0x0026040b01007387 */ /* 0x0001e80000100600 */
[----:B------:R-:W4:Y:S04]  /*4d1c0*/  LDL.LU R50, [R1+0x9d0] ;  /* 0x0009d00001327983 */ /* 0x000f280000300800 */
[----:B------:R-:W4:Y:S04]  /*4d1d0*/  LDL.LU R51, [R1+0x2d0] ;  /* 0x0002d00001337983 */ /* 0x000f280000300800 */
[----:B-1----:R-:W4:Y:S04]  /*4d1e0*/  LDL.LU R19, [R1+0x3c30] ;  /* 0x003c300001137983 */ /* 0x002f280000300800 */
[----:B--2---:R-:W2:Y:S04]  /*4d1f0*/  LDL.LU R18, [R1+0x2d4] ;  /* 0x0002d40001127983 */ /* 0x004ea80000300800 */
[----:B------:R-:W2:Y:S04]  /*4d200*/  LDL.LU R46, [R1+0x3c34] ;  /* 0x003c3400012e7983 */ /* 0x000ea80000300800 */
[----:B------:R-:W2:Y:S04]  /*4d210*/  LDL.LU R47, [R1+0x2d8] ;  /* 0x0002d800012f7983 */ /* 0x000ea80000300800 */
[----:B---3--:R-:W3:Y:S04]  /*4d220*/  LDL.LU R15, [R1+0x3c38] ;  /* 0x003c3800010f7983 */ /* 0x008ee80000300800 */
[----:B----4-:R-:W4:Y:S04]  /*4d230*/  LDL.LU R14, [R1+0x2e0] ;  /* 0x0002e000010e7983 */ /* 0x010f280000300800 */
[----:B------:R-:W4:Y:S04]  /*4d240*/  LDL.LU R42, [R1+0x3c3c] ;  /* 0x003c3c00012a7983 */ /* 0x000f280000300800 */
[----:B------:R-:W4:Y:S04]  /*4d250*/  LDL.LU R43, [R1+0x2e8] ;  /* 0x0002e800012b7983 */ /* 0x000f280000300800 */
[----:B0-----:R-:W4:Y:S04]  /*4d260*/  LDL.LU R11, [R1+0x3c40] ;  /* 0x003c4000010b7983 */ /* 0x001f280000300800 */
[----:B------:R-:W4:Y:S04]  /*4d270*/  LDL.LU R89, [R1+0x2f0] ;  /* 0x0002f00001597983 */ /* 0x000f280000300800 */
[----:B------:R-:W4:Y:S01]  /*4d280*/  LDL.LU R87, [R1+0x3c44] ;  /* 0x003c440001577983 */ /* 0x000f220000300800 */
[----:B------:R-:W-:-:S03]  /*4d290*/  IMAD.MOV.U32 R23, RZ, RZ, R83 ;  /* 0x000000ffff177224 */ /* 0x000fc600078e0053 */
[----:B------:R-:W4:Y:S04]  /*4d2a0*/  LDL.LU R85, [R1+0x2f8] ;  /* 0x0002f80001557983 */ /* 0x000f280000300800 */
[----:B------:R-:W4:Y:S01]  /*4d2b0*/  LDL.LU R83, [R1+0x3c48] ;  /* 0x003c480001537983 */ /* 0x000f220000300800 */
        /* <DEDUP_REMOVED lines=25> */
[----:B------:R0:W-:Y:S01]  /*4d450*/  STL.S16 [R1+0x25d0], R13 ;  /* 0x0025d00d01007387 */ /* 0x0001e20000100600 */
[----:B------:R-:W-:Y:S02]  /*4d460*/  PRMT R5, RZ, 0x7610, R5 ;  /* 0x00007610ff057816 */ /* 0x000fe40000000005 */
[----:B------:R-:W-:Y:S01]  /*4d470*/  PRMT R90, RZ, 0x7610, R90 ;  /* 0x00007610ff5a7816 */ /* 0x000fe2000000005a */
[----:B------:R1:W-:Y:S04]  /*4d480*/  STL.S16 [R1+0x25cc], R12 ;  /* 0x0025cc0c01007387 */ /* 0x0003e80000100600 */
[----:B------:R0:W-:Y:S01]  /*4d490*/  STL.S16 [R1+0x25c8], R9 ;  /* 0x0025c80901007387 */ /* 0x0001e20000100600 */
[----:B------:R-:W-:-:S03]  /*4d4a0*/  PRMT R0, RZ, 0x7610, R0 ;  /* 0x00007610ff007816 */ /* 0x000fc60000000000 */
[----:B------:R0:W-:Y:S04]  /*4d4b0*/  STL.S16 [R1+0x25c4], R8 ;  /* 0x0025c40801007387 */ /* 0x0001e80000100600 */
[----:B------:R-:W-:Y:S04]  /*4d4c0*/  STL [R1+0x4bd0], R91 ;  /* 0x004bd05b01007387 */ /* 0x000fe80000100800 */
[----:B------:R-:W-:Y:S04]  /*4d4d0*/  STL.S16 [R1+0x25c0], R5 ;  /* 0x0025c00501007387 */ /* 0x000fe80000100600 */
[----:B------:R-:W-:Y:S04]  /*4d4e0*/  STL [R1+0x4d18], R90 ;  /* 0x004d185a01007387 */ /* 0x000fe80000100800 */
[----:B------:R-:W-:Y:S01]  /*4d4f0*/  STL [R1+0x4be0], R0 ;  /* 0x004be00001007387 */ /* 0x000fe20000100800 */
[----:B------:R-:W0:Y:S02]  /*4d500*/  LDC R92, c[0x0][0x3a0] ;  /* 0x0000e800ff5c7b82 */ /* 0x000e240000000800 */
[----:B0-----:R-:W-:-:S02]  /*4d510*/  IMAD R92, R23, -0x100, R92 ;  /* 0xffffff00175c7824 */ /* 0x001fc400078e025c */
[----:B------:R-:W-:Y:S02]  /*4d520*/  IMAD.MOV.U32 R13, RZ, RZ, R22 ;  /* 0x000000ffff0d7224 */ /* 0x000fe400078e0016 */
[----:B-1----:R-:W-:Y:S02]  /*4d530*/  IMAD.MOV.U32 R12, RZ, RZ, R50 ;  /* 0x000000ffff0c7224 */ /* 0x002fe400078e0032 */
[----:B------:R-:W-:Y:S02]  /*4d540*/  IMAD.MOV.U32 R9, RZ, RZ, R51 ;  /* 0x000000ffff097224 */ /* 0x000fe400078e0033 */
[----:B------:R-:W-:Y:S02]  /*4d550*/  IMAD.MOV.U32 R8, RZ, RZ, R19 ;  /* 0x000000ffff087224 */ /* 0x000fe400078e0013 */
[----:B--2---:R-:W-:Y:S02]  /*4d560*/  IMAD.MOV.U32 R17, RZ, RZ, R18 ;  /* 0x000000ffff117224 */ /* 0x004fe400078e0012 */
[----:B------:R-:W-:Y:S01]  /*4d570*/  IMAD.MOV.U32 R16, RZ, RZ, R46 ;  /* 0x000000ffff107224 */ /* 0x000fe200078e002e */
[----:B------:R3:W-:Y:S04]  /*4d580*/  STL.64 [R1+0x9d0], R12 ;  /* 0x0009d00c01007387 */ /* 0x0007e80000100a00 */
[----:B------:R4:W-:Y:S04]  /*4d590*/  STL.64 [R1+0x9c8], R8 ;  /* 0x0009c80801007387 */ /* 0x0009e80000100a00 */
[----:B------:R-:W-:Y:S01]  /*4d5a0*/  STL.64 [R1+0x2d0], R16 ;  /* 0x0002d01001007387 */ /* 0x000fe20000100a00 */
[----:B---3--:R-:W-:-:S02]  /*4d5b0*/  IMAD.MOV.U32 R12, RZ, RZ, R15 ;  /* 0x000000ffff0c7224 */ /* 0x008fc400078e000f */
[----:B------:R-:W-:Y:S02]  /*4d5c0*/  IMAD.MOV.U32 R13, RZ, RZ, R47 ;  /* 0x000000ffff0d7224 */ /* 0x000fe400078e002f */
[----:B----4-:R-:W-:Y:S01]  /*4d5d0*/  IMAD.MOV.U32 R8, RZ, RZ, R42 ;  /* 0x000000ffff087224 */ /* 0x010fe200078e002a */
[----:B------:R-:W-:Y:S01]  /*4d5e0*/  MOV R9, R14 ;  /* 0x0000000e00097202 */ /* 0x000fe20000000f00 */
[----:B------:R-:W-:Y:S02]  /*4d5f0*/  IMAD.MOV.U32 R14, RZ, RZ, R11 ;  /* 0x000000ffff0e7224 */ /* 0x000fe400078e000b */
[----:B------:R-:W-:Y:S01]  /*4d600*/  IMAD.MOV.U32 R15, RZ, RZ, R43 ;  /* 0x000000ffff0f7224 */ /* 0x000fe200078e002b */
[----:B------:R0:W-:Y:S04]  /*4d610*/  STL.64 [R1+0x2d8], R12 ;  /* 0x0002d80c01007387 */ /* 0x0001e80000100a00 */
[----:B------:R1:W-:Y:S04]  /*4d620*/  STL.64 [R1+0x2e0], R8 ;  /* 0x0002e00801007387 */ /* 0x0003e80000100a00 */
[----:B------:R-:W-:Y:S04]  /*4d630*/  STL.64 [R1+0x2e8], R14 ;  /* 0x0002e80e01007387 */ /* 0x000fe80000100a00 */
[----:B------:R-:W2:Y:S01]  /*4d640*/  LDL.LU R69, [R1+0x9a8] ;  /* 0x0009a80001457983 */ /* 0x000ea20000300800 */
[----:B0-----:R-:W-:-:S02]  /*4d650*/  IMAD.MOV.U32 R12, RZ, RZ, R87 ;  /* 0x000000ffff0c7224 */ /* 0x001fc400078e0057 */
[----:B------:R-:W-:Y:S02]  /*4d660*/  IMAD.MOV.U32 R13, RZ, RZ, R89 ;  /* 0x000000ffff0d7224 */ /* 0x000fe400078e0059 */
[----:B-1----:R-:W-:Y:S02]  /*4d670*/  IMAD.MOV.U32 R8, RZ, RZ, R83 ;  /* 0x000000ffff087224 */ /* 0x002fe400078e0053 */
[----:B------:R-:W-:Y:S01]  /*4d680*/  IMAD.MOV.U32 R9, RZ, RZ, R85 ;  /* 0x000000ffff097224 */ /* 0x000fe200078e0055 */
[----:B------:R0:W-:Y:S04]  /*4d690*/  STL.64 [R1+0x2f0], R12 ;  /* 0x0002f00c01007387 */ /* 0x0001e80000100a00 */
[----:B------:R-:W3:Y:S04]  /*4d6a0*/  LDL.LU R36, [R1+0x9b0] ;  /* 0x0009b00001247983 */ /* 0x000ee80000300800 */
        /* <DEDUP_REMOVED lines=24> */
[----:B0-----:R-:W4:Y:S04]  /*4d830*/  LDL.LU R12, [R1+0x3c74] ;  /* 0x003c7400010c7983 */ /* 0x001f280000300800 */
[----:B------:R-:W4:Y:S04]  /*4d840*/  LDL.LU R13, [R1+0x348] ;  /* 0x00034800010d7983 */ /* 0x000f280000300800 */
[----:B------:R-:W4:Y:S04]  /*4d850*/  LDL.LU R40, [R1+0x3c78] ;  /* 0x003c780001287983 */ /* 0x000f280000300800 */
[----:B------:R-:W4:Y:S04]  /*4d860*/  LDL.LU R41, [R1+0x350] ;  /* 0x0003500001297983 */ /* 0x000f280000300800 */
        /* <DEDUP_REMOVED lines=33> */
[----:B--2---:R-:W-:-:S02]  /*4da80*/  IMAD.MOV.U32 R71, RZ, RZ, R69 ;  /* 0x000000ffff477224 */ /* 0x004fc400078e0045 */
[----:B---3--:R-:W-:Y:S02]  /*4da90*/  IMAD.MOV.U32 R70, RZ, RZ, R36 ;  /* 0x000000ffff467224 */ /* 0x008fe400078e0024 */
[----:B----4-:R-:W-:Y:S02]  /*4daa0*/  IMAD.MOV.U32 R69, RZ, RZ, R37 ;  /* 0x000000ffff457224 */ /* 0x010fe400078e0025 */
[----:B------:R-:W-:Y:S02]  /*4dab0*/  IMAD.MOV.U32 R68, RZ, RZ, R64 ;  /* 0x000000ffff447224 */ /* 0x000fe400078e0040 */
[----:B------:R-:W-:Y:S02]  /*4dac0*/  IMAD.MOV.U32 R37, RZ, RZ, R65 ;  /* 0x000000ffff257224 */ /* 0x000fe400078e0041 */
[----:B------:R-:W-:Y:S02]  /*4dad0*/  IMAD.MOV.U32 R36, RZ, RZ, R32 ;  /* 0x000000ffff247224 */ /* 0x000fe400078e0020 */
[----:B------:R-:W-:Y:S01]  /*4dae0*/  IMAD.MOV.U32 R32, RZ, RZ, R60 ;  /* 0x000000ffff207224 */ /* 0x000fe200078e003c */
[----:B------:R-:W-:Y:S04]  /*4daf0*/  STL.64 [R1+0x9b0], R70 ;  /* 0x0009b04601007387 */ /* 0x000fe80000100a00 */
[----:B------:R-:W-:Y:S01]  /*4db00*/  STL.64 [R1+0x9a8], R68 ;  /* 0x0009a84401007387 */ /* 0x000fe20000100a00 */
[----:B------:R-:W-:-:S03]  /*4db10*/  IMAD.MOV.U32 R60, RZ, RZ, R28 ;  /* 0x000000ffff3c7224 */ /* 0x000fc600078e001c */
[----:B------:R0:W-:Y:S04]  /*4db20*/  STL.64 [R1+0x300], R36 ;  /* 0x0003002401007387 */ /* 0x0001e80000100a00 */
[----:B------:R1:W-:Y:S04]  /*4db30*/  STL.64 [R1+0x308], R32 ;  /* 0x0003082001007387 */ /* 0x0003e80000100a00 */
[----:B------:R-:W-:Y:S01]  /*4db40*/  STL.64 [R1+0x310], R60 ;  /* 0x0003103c01007387 */ /* 0x000fe20000100a00 */
[----:B------:R-:W-:Y:S01]  /*4db50*/  IMAD.MOV.U32 R28, RZ, RZ, R52 ;  /* 0x000000ffff1c7224 */ /* 0x000fe200078e0034 */
[----:B0-----:R-:W-:Y:S01]  /*4db60*/  MOV R36, R56 ;  /* 0x0000003800247202 */ /* 0x001fe20000000f00 */
[----:B------:R-:W-:-:S02]  /*4db70*/  IMAD.MOV.U32 R37, RZ, RZ, R29 ;  /* 0x000000ffff257224 */ /* 0x000fc400078e001d */
[----:B-1----:R-:W-:Y:S02]  /*4db80*/  IMAD.MOV.U32 R32, RZ, RZ, R24 ;  /* 0x000000ffff207224 */ /* 0x002fe400078e0018 */
[----:B------:R-:W-:Y:S02]  /*4db90*/  IMAD.MOV.U32 R33, RZ, RZ, R57 ;  /* 0x000000ffff217224 */ /* 0x000fe400078e0039 */
[----:B------:R-:W-:Y:S02]  /*4dba0*/  IMAD.MOV.U32 R29, RZ, RZ, R25 ;  /* 0x000000ffff1d7224 */ /* 0x000fe400078e0019 */
[----:B------:R-:W-:Y:S02]  /*4dbb0*/  IMAD.MOV.U32 R24, RZ, RZ, R20 ;  /* 0x000000ffff187224 */ /* 0x000fe400078e0014 */
[----:B------:R-:W-:Y:S02]  /*4dbc0*/  IMAD.MOV.U32 R25, RZ, RZ, R53 ;  /* 0x000000ffff197224 */ /* 0x000fe400078e0035 */
[----:B------:R-:W-:Y:S01]  /*4dbd0*/  IMAD.MOV.U32 R20, RZ, RZ, R48 ;  /* 0x000000ffff147224 */ /* 0x000fe200078e0030 */
[----:B------:R-:W-:Y:S04]  /*4dbe0*/  STL.64 [R1+0x318], R36 ;  /* 0x0003182401007387 */ /* 0x000fe80000100a00 */
[----:B------:R-:W-:Y:S04]  /*4dbf0*/  STL.64 [R1+0x320], R32 ;  /* 0x0003202001007387 */ /* 0x000fe80000100a00 */
[----:B------:R0:W-:Y:S04]  /*4dc00*/  STL.64 [R1+0x328], R28 ;  /* 0x0003281c01007387 */ /* 0x0001e80000100a00 */
[----:B------:R1:W-:Y:S04]  /*4dc10*/  STL.64 [R1+0x998], R24 ;  /* 0x0009981801007387 */ /* 0x0003e80000100a00 */
[----:B------:R2:W-:Y:S01]  /*4dc20*/  STL.64 [R1+0x990], R20 ;  /* 0x0009901401007387 */ /* 0x0005e20000100a00 */
[----:B0-----:R-:W-:-:S02]  /*4dc30*/  IMAD.MOV.U32 R28, RZ, RZ, R16 ;  /* 0x000000ffff1c7224 */ /* 0x001fc400078e0010 */
[----:B------:R-:W-:Y:S02]  /*4dc40*/  IMAD.MOV.U32 R29, RZ, RZ, R49 ;  /* 0x000000ffff1d7224 */ /* 0x000fe400078e0031 */
[----:B-1----:R-:W-:Y:S02]  /*4dc50*/  IMAD.MOV.U32 R24, RZ, RZ, R44 ;  /* 0x000000ffff187224 */ /* 0x002fe400078e002c */
[----:B------:R-:W-:Y:S02]  /*4dc60*/  IMAD.MOV.U32 R25, RZ, RZ, R17 ;  /* 0x000000ffff197224 */ /* 0x000fe400078e0011 */
[----:B--2---:R-:W-:Y:S02]  /*4dc70*/  IMAD.MOV.U32 R20, RZ, RZ, R12 ;  /* 0x000000ffff147224 */ /* 0x004fe400078e000c */
[----:B------:R-:W-:Y:S01]  /*4dc80*/  IMAD.MOV.U32 R21, RZ, RZ, R45 ;  /* 0x000000ffff157224 */ /* 0x000fe200078e002d */
[----:B------:R-:W-:Y:S01]  /*4dc90*/  MOV R16, R40 ;  /* 0x0000002800107202 */ /* 0x000fe20000000f00 */
[----:B------:R-:W-:-:S02]  /*4dca0*/  IMAD.MOV.U32 R17, RZ, RZ, R13 ;  /* 0x000000ffff117224 */ /* 0x000fc400078e000d */
[----:B------:R-:W-:Y:S02]  /*4dcb0*/  IMAD.MOV.U32 R12, RZ, RZ, R8 ;  /* 0x000000ffff0c7224 */ /* 0x000fe400078e0008 */
[----:B------:R-:W-:Y:S01]  /*4dcc0*/  IMAD.MOV.U32 R13, RZ, RZ, R41 ;  /* 0x000000ffff0d7224 */ /* 0x000fe200078e0029 */
[----:B------:R-:W-:Y:S04]  /*4dcd0*/  STL.64 [R1+0x330], R28 ;  /* 0x0003301c01007387 */ /* 0x000fe80000100a00 */
[----:B------:R-:W-:Y:S01]  /*4dce0*/  STL.64 [R1+0x338], R24 ;  /* 0x0003381801007387 */ /* 0x000fe20000100a00 */
[----:B------:R-:W-:-:S03]  /*4dcf0*/  IMAD.MOV.U32 R8, RZ, RZ, R66 ;  /* 0x000000ffff087224 */ /* 0x000fc600078e0042 */
        /* <DEDUP_REMOVED lines=10> */
[----:B------:R0:W-:Y:S04]  /*4dda0*/  STL.64 [R1+0x980], R16 ;  /* 0x0009801001007387 */ /* 0x0001e80000100a00 */
[----:B------:R1:W-:Y:S04]  /*4ddb0*/  STL.64 [R1+0x978], R12 ;  /* 0x0009780c01007387 */ /* 0x0003e80000100a00 */
[----:B------:R2:W-:Y:S01]  /*4ddc0*/  STL.64 [R1+0x360], R8 ;  /* 0x0003600801007387 */ /* 0x0005e20000100a00 */
[----:B0-----:R-:W-:-:S02]  /*4ddd0*/  IMAD.MOV.U32 R16, RZ, RZ, R58 ;  /* 0x000000ffff107224 */ /* 0x001fc400078e003a */
[----:B------:R-:W-:Y:S02]  /*4dde0*/  IMAD.MOV.U32 R17, RZ, RZ, R31 ;  /* 0x000000ffff117224 */ /* 0x000fe400078e001f */
[----:B-1----:R-:W-:Y:S02]  /*4ddf0*/  IMAD.MOV.U32 R12, RZ, RZ, R26 ;  /* 0x000000ffff0c7224 */ /* 0x002fe400078e001a */
[----:B------:R-:W-:Y:S01]  /*4de00*/  IMAD.MOV.U32 R13, RZ, RZ, R59 ;  /* 0x000000ffff0d7224 */ /* 0x000fe200078e003b */
[----:B--2---:R-:W-:Y:S01]  /*4de10*/  MOV R8, R54 ;  /* 0x0000003600087202 */ /* 0x004fe20000000f00 */
[----:B------:R-:W-:Y:S01]  /*4de20*/  IMAD.MOV.U32 R9, RZ, RZ, R27 ;  /* 0x000000ffff097224 */ /* 0x000fe200078e001b */
        /* <DEDUP_REMOVED lines=18> */
[----:B------:R-:W-:Y:S01]  /*4df50*/  STL.64 [R1+0x958], R16 ;  /* 0x0009581001007387 */ /* 0x000fe20000100a00 */
[----:B------:R-:W-:Y:S01]  /*4df60*/  IMAD.MOV.U32 R14, RZ, RZ, R11 ;  /* 0x000000ffff0e7224 */ /* 0x000fe200078e000b */
[----:B------:R-:W-:-:S02]  /*4df70*/  MOV R15, R43 ;  /* 0x0000002b000f7202 */ /* 0x000fc40000000f00 */
        /* <DEDUP_REMOVED lines=84> */
[----:B------:R-:W-:Y:S02]  /*4e4c0*/  IMAD.MOV.U32 R28, RZ, RZ, R52 ;  /* 0x000000ffff1c7224 */ /* 0x000fe400078e0034 */
[----:B0-----:R-:W-:-:S02]  /*4e4d0*/  IMAD.MOV.U32 R36, RZ, RZ, R56 ;  /* 0x000000ffff247224 */ /* 0x001fc400078e0038 */
[----:B------:R-:W-:Y:S01]  /*4e4e0*/  IMAD.MOV.U32 R37, RZ, RZ, R29 ;  /* 0x000000ffff257224 */ /* 0x000fe200078e001d */
[----:B-1----:R-:W-:Y:S01]  /*4e4f0*/  MOV R32, R24 ;  /* 0x0000001800207202 */ /* 0x002fe20000000f00 */
        /* <DEDUP_REMOVED lines=15> */
[----:B------:R-:W-:Y:S02]  /*4e5f0*/  IMAD.MOV.U32 R21, RZ, RZ, R45 ;  /* 0x000000ffff157224 */ /* 0x000fe400078e002d */
[----:B------:R-:W-:-:S02]  /*4e600*/  IMAD.MOV.U32 R16, RZ, RZ, R40 ;  /* 0x000000ffff107224 */ /* 0x000fc400078e0028 */
[----:B------:R-:W-:Y:S01]  /*4e610*/  IMAD.MOV.U32 R17, RZ, RZ, R13 ;  /* 0x000000ffff117224 */ /* 0x000fe200078e000d */
[----:B------:R-:W-:Y:S01]  /*4e620*/  MOV R12, R8 ;  /* 0x00000008000c7202 */ /* 0x000fe20000000f00 */
        /* <DEDUP_REMOVED lines=26> */
[----:B0-----:R-:W-:Y:S01]  /*4e7d0*/  MOV R16, R23 ;  /* 0x0000001700107202 */ /* 0x001fe20000000f00 */
[----:B------:R-:W-:-:S02]  /*4e7e0*/  IMAD.MOV.U32 R17, RZ, RZ, R55 ;  /* 0x000000ffff117224 */ /* 0x000fc400078e0037 */
        /* <DEDUP_REMOVED lines=14> */
[----:B------:R-:W-:-:S02]  /*4e8d0*/  IMAD.MOV.U32 R14, RZ, RZ, R11 ;  /* 0x000000ffff0e7224 */ /* 0x000fc400078e000b */
[----:B------:R-:W-:Y:S01]  /*4e8e0*/  IMAD.MOV.U32 R15, RZ, RZ, R43 ;  /* 0x000000ffff0f7224 */ /* 0x000fe200078e002b */
[----:B------:R0:W-:Y:S04]  /*4e8f0*/  STL.64 [R1+0x8f0], R12 ;  /* 0x0008f00c01007387 */ /* 0x0001e80000100a00 */
[----:B------:R1:W-:Y:S04]  /*4e900*/  STL.64 [R1+0x450], R8 ;  /* 0x0004500801007387 */ /* 0x0003e80000100a00 */
[----:B------:R-:W-:Y:S04]  /*4e910*/  STL.64 [R1+0x458], R14 ;  /* 0x0004580e01007387 */ /* 0x000fe80000100a00 */
[----:B------:R-:W2:Y:S01]  /*4e920*/  LDL.LU R49, [R1+0x478] ;  /* 0x0004780001317983 */ /* 0x000ea20000300800 */
[----:B0-----:R-:W-:Y:S01]  /*4e930*/  IMAD.MOV.U32 R12, RZ, RZ, R87 ;  /* 0x000000ffff0c7224 */ /* 0x001fe200078e0057 */
[----:B------:R-:W-:Y:S01]  /*4e940*/  MOV R13, R89 ;  /* 0x00000059000d7202 */ /* 0x000fe20000000f00 */
[----:B-1----:R-:W-:-:S02]  /*4e950*/  IMAD.MOV.U32 R8, RZ, RZ, R83 ;  /* 0x000000ffff087224 */ /* 0x002fc400078e0053 */
[----:B------:R-:W-:Y:S02]  /*4e960*/  IMAD.MOV.U32 R9, RZ, RZ, R85 ;  /* 0x000000ffff097224 */ /* 0x000fe400078e0055 */
[----:B------:R0:W-:Y:S04]  /*4e970*/  STL.64 [R1+0x460], R12 ;  /* 0x0004600c01007387 */ /* 0x0001e80000100a00 */
[----:B------:R-:W3:Y:S04]  /*4e980*/  LDL.LU R16, [R1+0x3d28] ;  /* 0x003d280001107983 */ /* 0x000ee80000300800 */
[----:B------:R1:W-:Y:S04]  /*4e990*/  STL.64 [R1+0x468], R8 ;  /* 0x0004680801007387 */ /* 0x0003e80000100a00 */
        /* <DEDUP_REMOVED lines=40> */
[----:B------:R-:W-:-:S04]  /*4ec20*/  LOP3.LUT R3, R3, R2, RZ, 0x3c, !PT ;  /* 0x0000000203037212 */ /* 0x000fc800078e3cff */
[----:B------:R-:W-:-:S04]  /*4ec30*/  LOP3.LUT R2, R3, R2, RZ, 0x3c, !PT ;  /* 0x0000000203027212 */ /* 0x000fc800078e3cff */
[----:B------:R-:W-:Y:S01]  /*4ec40*/  LOP3.LUT R3, R3, R2, RZ, 0x3c, !PT ;  /* 0x0000000203037212 */ /* 0x000fe200078e3cff */
[----:B--2---:R-:W-:Y:S02]  /*4ec50*/  IMAD.MOV.U32 R25, RZ, RZ, R49 ;  /* 0x000000ffff197224 */ /* 0x004fe400078e0031 */
[----:B---3--:R-:W-:Y:S02]  /*4ec60*/  IMAD.MOV.U32 R24, RZ, RZ, R16 ;  /* 0x000000ffff187224 */ /* 0x008fe400078e0010 */
[----:B----4-:R-:W-:Y:S02]  /*4ec70*/  IMAD.MOV.U32 R21, RZ, RZ, R17 ;  /* 0x000000ffff157224 */ /* 0x010fe400078e0011 */
[----:B------:R-:W-:Y:S02]  /*4ec80*/  IMAD.MOV.U32 R20, RZ, RZ, R44 ;  /* 0x000000ffff147224 */ /* 0x000fe400078e002c */
[----:B------:R-:W-:Y:S01]  /*4ec90*/  IMAD.MOV.U32 R17, RZ, RZ, R45 ;  /* 0x000000ffff117224 */ /* 0x000fe200078e002d */
[----:B------:R-:W-:Y:S04]  /*4eca0*/  STL.64 [R1+0x478], R24 ;  /* 0x0004781801007387 */ /* 0x000fe80000100a00 */
[----:B------:R-:W-:Y:S04]  /*4ecb0*/  STL.64 [R1+0x470], R2 ;  /* 0x0004700201007387 */ /* 0x000fe80000100a00 */
[----:B------:R-:W-:Y:S01]  /*4ecc0*/  STL.64 [R1+0x8e0], R20 ;  /* 0x0008e01401007387 */ /* 0x000fe20000100a00 */
[----:B------:R-:W-:-:S03]  /*4ecd0*/  IMAD.MOV.U32 R16, RZ, RZ, R12 ;  /* 0x000000ffff107224 */ /* 0x000fc600078e000c */
[----:B------:R0:W-:Y:S04]  /*4ece0*/  STL.64 [R1+0x48f0], R2 ;  /* 0x0048f00201007387 */ /* 0x0001e80000100a00 */
[----:B------:R1:W-:Y:S01]  /*4ecf0*/  STL.64 [R1+0x8d8], R16 ;  /* 0x0008d81001007387 */ /* 0x0003e20000100a00 */
[----:B------:R-:W-:Y:S02]  /*4ed00*/  IMAD.MOV.U32 R12, RZ, RZ, R66 ;  /* 0x000000ffff0c7224 */ /* 0x000fe400078e0042 */
[----:B0-----:R-:W-:Y:S02]  /*4ed10*/  IMAD.MOV.U32 R2, RZ, RZ, R40 ;  /* 0x000000ffff027224 */ /* 0x001fe400078e0028 */
[----:B------:R-:W-:Y:S02]  /*4ed20*/  IMAD.MOV.U32 R3, RZ, RZ, R13 ;  /* 0x000000ffff037224 */ /* 0x000fe400078e000d */
[----:B------:R-:W-:-:S02]  /*4ed30*/  IMAD.MOV.U32 R13, RZ, RZ, R9 ;  /* 0x000000ffff0d7224 */ /* 0x000fc400078e0009 */
[----:B-1----:R-:W-:Y:S02]  /*4ed40*/  IMAD.MOV.U32 R16, RZ, RZ, R8 ;  /* 0x000000ffff107224 */ /* 0x002fe400078e0008 */
[----:B------:R-:W-:Y:S01]  /*4ed50*/  IMAD.MOV.U32 R17, RZ, RZ, R41 ;  /* 0x000000ffff117224 */ /* 0x000fe200078e0029 */
[----:B------:R-:W-:Y:S01]  /*4ed60*/  MOV R8, R34 ;  /* 0x0000002200087202 */ /* 0x000fe20000000f00 */
[----:B------:R-:W-:-:S03]  /*4ed70*/  IMAD.MOV.U32 R9, RZ, RZ, R67 ;  /* 0x000000ffff097224 */ /* 0x000fc600078e0043 */
[----:B------:R-:W-:Y:S04]  /*4ed80*/  STL.64 [R1+0x488], R16 ;  /* 0x0004881001007387 */ /* 0x000fe80000100a00 */
[----:B------:R-:W-:Y:S04]  /*4ed90*/  STL.64 [R1+0x480], R2 ;  /* 0x0004800201007387 */ /* 0x000fe80000100a00 */
[----:B------:R0:W-:Y:S04]  /*4eda0*/  STL.64 [R1+0x490], R12 ;  /* 0x0004900c01007387 */ /* 0x0001e80000100a00 */
[----:B------:R-:W-:Y:S04]  /*4edb0*/  STL.64 [R1+0x48f8], R2 ;  /* 0x0048f80201007387 */ /* 0x000fe80000100a00 */
        /* <DEDUP_REMOVED lines=8> */
[----:B------:R-:W-:Y:S04]  /*4ee40*/  STL.64 [R1+0x4a8], R12 ;  /* 0x0004a80c01007387 */ /* 0x000fe80000100a00 */
[----:B------:R-:W-:Y:S04]  /*4ee50*/  STL.64 [R1+0x4a0], R6 ;  /* 0x0004a00601007387 */ /* 0x000fe80000100a00 */
[----:B------:R-:W-:Y:S04]  /*4ee60*/  STL.64 [R1+0x8c0], R8 ;  /* 0x0008c00801007387 */ /* 0x000fe80000100a00 */
[----:B------:R-:W-:Y:S04]  /*4ee70*/  STL.64 [R1+0x4918], R6 ;  /* 0x0049180601007387 */ /* 0x000fe80000100a00 */
[----:B------:R0:W-:Y:S04]  /*4ee80*/  STL.64 [R1+0x8b8], R2 ;  /* 0x0008b80201007387 */ /* 0x0001e80000100a00 */
[----:B------:R1:W-:Y:S01]  /*4ee90*/  STL.64 [R1+0x4958], R6 ;  /* 0x0049580601007387 */ /* 0x0003e20000100a00 */
[----:B0-----:R-:W-:-:S02]  /*4eea0*/  IMAD.MOV.U32 R2, RZ, RZ, R26 ;  /* 0x000000ffff027224 */ /* 0x001fc400078e001a */
[----:B------:R-:W-:Y:S02]  /*4eeb0*/  IMAD.MOV.U32 R3, RZ, RZ, R59 ;  /* 0x000000ffff037224 */ /* 0x000fe400078e003b */
[----:B-1----:R-:W-:Y:S02]  /*4eec0*/  IMAD.MOV.U32 R6, RZ, RZ, R54 ;  /* 0x000000ffff067224 */ /* 0x002fe400078e0036 */
[----:B------:R-:W-:Y:S02]  /*4eed0*/  IMAD.MOV.U32 R7, RZ, RZ, R27 ;  /* 0x000000ffff077224 */ /* 0x000fe400078e001b */
[----:B------:R-:W-:Y:S02]  /*4eee0*/  IMAD.MOV.U32 R8, RZ, RZ, R23 ;  /* 0x000000ffff087224 */ /* 0x000fe400078e0017 */
[----:B------:R-:W-:Y:S01]  /*4eef0*/  IMAD.MOV.U32 R9, RZ, RZ, R55 ;  /* 0x000000ffff097224 */ /* 0x000fe200078e0037 */
[----:B------:R0:W-:Y:S04]  /*4ef00*/  STL.64 [R1+0x4b0], R2 ;  /* 0x0004b00201007387 */ /* 0x0001e80000100a00 */
[----:B------:R1:W-:Y:S04]  /*4ef10*/  STL.64 [R1+0x4b8], R6 ;  /* 0x0004b80601007387 */ /* 0x0003e80000100a00 */
[----:B------:R2:W-:Y:S01]  /*4ef20*/  STL.64 [R1+0x4c0], R8 ;  /* 0x0004c00801007387 */ /* 0x0005e20000100a00 */
[----:B0-----:R-:W-:Y:S01]  /*4ef30*/  IMAD.MOV.U32 R2, RZ, RZ, R50 ;  /* 0x000000ffff027224 */ /* 0x001fe200078e0032 */
[----:B------:R-:W-:Y:S01]  /*4ef40*/  MOV R3, R22 ;  /* 0x0000001600037202 */ /* 0x000fe20000000f00 */
[----:B-1----:R-:W-:-:S02]  /*4ef50*/  IMAD.MOV.U32 R6, RZ, RZ, R19 ;  /* 0x000000ffff067224 */ /* 0x002fc400078e0013 */
[----:B------:R-:W-:Y:S02]  /*4ef60*/  IMAD.MOV.U32 R7, RZ, RZ, R51 ;  /* 0x000000ffff077224 */ /* 0x000fe400078e0033 */
[----:B--2---:R-:W-:Y:S02]  /*4ef70*/  IMAD.MOV.U32 R8, RZ, RZ, R46 ;  /* 0x000000ffff087224 */ /* 0x004fe400078e002e */
[----:B------:R-:W-:Y:S01]  /*4ef80*/  IMAD.MOV.U32 R9, RZ, RZ, R18 ;  /* 0x000000ffff097224 */ /* 0x000fe200078e0012 */
[----:B------:R0:W-:Y:S04]  /*4ef90*/  STL.64 [R1+0x4c8], R2 ;  /* 0x0004c80201007387 */ /* 0x0001e80000100a00 */
[----:B------:R-:W-:Y:S01]  /*4efa0*/  STL.64 [R1+0x4d0], R6 ;  /* 0x0004d00601007387 */ /* 0x000fe20000100a00 */
[----:B------:R-:W-:-:S02]  /*4efb0*/  IMAD.MOV.U32 R12, RZ, RZ, R11 ;  /* 0x000000ffff0c7224 */ /* 0x000fc400078e000b */
[----:B------:R-:W-:Y:S01]  /*4efc0*/  IMAD.MOV.U32 R13, RZ, RZ, R43 ;  /* 0x000000ffff0d7224 */ /* 0x000fe200078e002b */
[----:B------:R1:W-:Y:S01]  /*4efd0*/  STL.64 [R1+0x4d8], R8 ;  /* 0x0004d80801007387 */ /* 0x0003e20000100a00 */
[----:B0-----:R-:W-:Y:S02]  /*4efe0*/  IMAD.MOV.U32 R2, RZ, RZ, R15 ;  /* 0x000000ffff027224 */ /* 0x001fe400078e000f */
[----:B------:R-:W-:Y:S02]  /*4eff0*/  IMAD.MOV.U32 R3, RZ, RZ, R47 ;  /* 0x000000ffff037224 */ /* 0x000fe400078e002f */
[----:B-1----:R-:W-:Y:S02]  /*4f000*/  IMAD.MOV.U32 R8, RZ, RZ, R87 ;  /* 0x000000ffff087224 */ /* 0x002fe400078e0057 */
[----:B------:R-:W-:Y:S01]  /*4f010*/  IMAD.MOV.U32 R9, RZ, RZ, R89 ;  /* 0x000000ffff097224 */ /* 0x000fe200078e0059 */
[----:B------:R0:W-:Y:S04]  /*4f020*/  STL.64 [R1+0x8a8], R2 ;  /* 0x0008a80201007387 */ /* 0x0001e80000100a00 */
[----:B------:R1:W-:Y:S04]  /*4f030*/  STL.64 [R1+0x4e0], R12 ;  /* 0x0004e00c01007387 */ /* 0x0003e80000100a00 */
[----:B------:R-:W2:Y:S04]  /*4f040*/  LDL.LU R17, [R1+0x4f8] ;  /* 0x0004f80001117983 */ /* 0x000ea80000300800 */
[----:B------:R3:W-:Y:S04]  /*4f050*/  STL.64 [R1+0x4e8], R8 ;  /* 0x0004e80801007387 */ /* 0x0007e80000100a00 */
[----:B------:R-:W4:Y:S01]  /*4f060*/  LDL.LU R44, [R1+0x3d74] ;  /* 0x003d7400012c7983 */ /* 0x000f220000300800 */
[----:B0-----:R-:W-:-:S02]  /*4f070*/  IMAD.MOV.U32 R2, RZ, RZ, R83 ;  /* 0x000000ffff027224 */ /* 0x001fc400078e0053 */
[----:B------:R-:W-:-:S05]  /*4f080*/  IMAD.MOV.U32 R3, RZ, RZ, R85 ;  /* 0x000000ffff037224 */ /* 0x000fca00078e0055 */
[----:B------:R-:W-:Y:S04]  /*4f090*/  STL.64 [R1+0x4f0], R2 ;  /* 0x0004f00201007387 */ /* 0x000fe80000100a00 */
[----:B------:R-:W2:Y:S04]  /*4f0a0*/  LDL.LU R45, [R1+0x500] ;  /* 0x00050000012d7983 */ /* 0x000ea80000300800 */
[----:B-1----:R-:W2:Y:S04]  /*4f0b0*/  LDL.LU R12, [R1+0x3d78] ;  /* 0x003d7800010c7983 */ /* 0x002ea80000300800 */
[----:B------:R-:W2:Y:S04]  /*4f0c0*/  LDL.LU R13, [R1+0x508] ;  /* 0x00050800010d7983 */ /* 0x000ea80000300800 */
[----:B------:R-:W2:Y:S04]  /*4f0d0*/  LDL.LU R40, [R1+0x3d7c] ;  /* 0x003d7c0001287983 */ /* 0x000ea80000300800 */
[----:B------:R-:W2:Y:S04]  /*4f0e0*/  LDL.LU R41, [R1+0x890] ;  /* 0x0008900001297983 */ /* 0x000ea80000300800 */
[----:B---3--:R-:W3:Y:S04]  /*4f0f0*/  LDL.LU R8, [R1+0x3d80] ;  /* 0x003d800001087983 */ /* 0x008ee80000300800 */
        /* <DEDUP_REMOVED lines=23> */
[----:B------:R-:W-:-:S03]  /*4f270*/  IMAD.MOV.U32 R7, RZ, RZ, R14 ;  /* 0x000000ffff077224 */ /* 0x000fc600078e000e */
[----:B------:R-:W3:Y:S01]  /*4f280*/  LDL.LU R15, [R1+0x3da8] ;  /* 0x003da800010f7983 */ /* 0x000ee20000300800 */
[----:B------:R-:W-:-:S03]  /*4f290*/  IMAD.MOV.U32 R6, RZ, RZ, R42 ;  /* 0x000000ffff067224 */ /* 0x000fc600078e002a */
        /* <DEDUP_REMOVED lines=8> */
[----:B------:R-:W-:Y:S04]  /*4f320*/  STL.64 [R1+0x8a0], R6 ;  /* 0x0008a00601007387 */ /* 0x000fe80000100a00 */
[----:B------:R-:W-:Y:S04]  /*4f330*/  STL.64 [R1+0x4960], R6 ;  /* 0x0049600601007387 */ /* 0x000fe80000100a00 */
[----:B------:R0:W-:Y:S01]  /*4f340*/  STL.64 [R1+0x49a0], R6 ;  /* 0x0049a00601007387 */ /* 0x0001e20000100a00 */
[----:B----4-:R-:W-:-:S05]  /*4f350*/  MOV R16, R44 ;  /* 0x0000002c00107202 */ /* 0x010fca0000000f00 */
[----:B--2---:R-:W-:Y:S01]  /*4f360*/  STL.64 [R1+0x4f8], R16 ;  /* 0x0004f81001007387 */ /* 0x004fe20000100a00 */
[----:B0-----:R-:W-:Y:S02]  /*4f370*/  IMAD.MOV.U32 R7, RZ, RZ, R45 ;  /* 0x000000ffff077224 */ /* 0x001fe400078e002d */
[----:B------:R-:W-:Y:S02]  /*4f380*/  IMAD.MOV.U32 R6, RZ, RZ, R12 ;  /* 0x000000ffff067224 */ /* 0x000fe400078e000c */
[----:B------:R-:W-:Y:S02]  /*4f390*/  IMAD.MOV.U32 R3, RZ, RZ, R13 ;  /* 0x000000ffff037224 */ /* 0x000fe400078e000d */
[----:B------:R-:W-:Y:S02]  /*4f3a0*/  IMAD.MOV.U32 R2, RZ, RZ, R40 ;  /* 0x000000ffff027224 */ /* 0x000fe400078e0028 */
[----:B------:R-:W-:Y:S02]  /*4f3b0*/  IMAD.MOV.U32 R13, RZ, RZ, R41 ;  /* 0x000000ffff0d7224 */ /* 0x000fe400078e0029 */
[----:B---3--:R-:W-:-:S02]  /*4f3c0*/  IMAD.MOV.U32 R12, RZ, RZ, R8 ;  /* 0x000000ffff0c7224 */ /* 0x008fc400078e0008 */
[----:B------:R-:W-:Y:S01]  /*4f3d0*/  IMAD.MOV.U32 R8, RZ, RZ, R66 ;  /* 0x000000ffff087224 */ /* 0x000fe200078e0042 */
[----:B------:R0:W-:Y:S04]  /*4f3e0*/  STL.64 [R1+0x500], R6 ;  /* 0x0005000601007387 */ /* 0x0001e80000100a00 */
        /* <DEDUP_REMOVED lines=9> */
[----:B---3--:R-:W-:Y:S02]  /*4f480*/  IMAD.MOV.U32 R2, RZ, RZ, R62 ;  /* 0x000000ffff027224 */ /* 0x008fe400078e003e */
[----:B------:R-:W-:Y:S01]  /*4f490*/  IMAD.MOV.U32 R3, RZ, RZ, R35 ;  /* 0x000000ffff037224 */ /* 0x000fe200078e0023 */
[----:B------:R-:W-:Y:S01]  /*4f4a0*/  MOV R9, R31 ;  /* 0x0000001f00097202 */ /* 0x000fe20000000f00 */
[----:B------:R0:W-:Y:S04]  /*4f4b0*/  STL.64 [R1+0x510], R6 ;  /* 0x0005100601007387 */ /* 0x0001e80000100a00 */
[----:B------:R-:W-:Y:S04]  /*4f4c0*/  STL.64 [R1+0x520], R12 ;  /* 0x0005200c01007387 */ /* 0x000fe80000100a00 */
[----:B------:R-:W-:Y:S04]  /*4f4d0*/  STL.64 [R1+0x518], R2 ;  /* 0x0005180201007387 */ /* 0x000fe80000100a00 */
[----:B------:R1:W-:Y:S04]  /*4f4e0*/  STL.64 [R1+0x528], R8 ;  /* 0x0005280801007387 */ /* 0x0003e80000100a00 */
[----:B------:R-:W-:Y:S01]  /*4f4f0*/  STL.64 [R1+0x4980], R2 ;  /* 0x0049800201007387 */ /* 0x000fe20000100a00 */
[----:B0-----:R-:W-:-:S02]  /*4f500*/  IMAD.MOV.U32 R6, RZ, RZ, R26 ;  /* 0x000000ffff067224 */ /* 0x001fc400078e001a */
[----:B------:R-:W-:Y:S02]  /*4f510*/  IMAD.MOV.U32 R7, RZ, RZ, R59 ;  /* 0x000000ffff077224 */ /* 0x000fe400078e003b */
[----:B-1----:R-:W-:-:S03]  /*4f520*/  IMAD.MOV.U32 R8, RZ, RZ, R23 ;  /* 0x000000ffff087224 */ /* 0x002fc600078e0017 */
[----:B------:R0:W-:Y:S01]  /*4f530*/  STL.64 [R1+0x530], R6 ;  /* 0x0005300601007387 */ /* 0x0001e20000100a00 */
[----:B------:R-:W-:-:S03]  /*4f540*/  IMAD.MOV.U32 R9, RZ, RZ, R55 ;  /* 0x000000ffff097224 */ /* 0x000fc600078e0037 */
[----:B------:R1:W-:Y:S01]  /*4f550*/  STL.64 [R1+0x49f0], R2 ;  /* 0x0049f00201007387 */ /* 0x0003e20000100a00 */
[----:B------:R-:W-:Y:S02]  /*4f560*/  IMAD.MOV.U32 R12, RZ, RZ, R46 ;  /* 0x000000ffff0c7224 */ /* 0x000fe400078e002e */
[----:B------:R-:W-:Y:S02]  /*4f570*/  IMAD.MOV.U32 R13, RZ, RZ, R18 ;  /* 0x000000ffff0d7224 */ /* 0x000fe400078e0012 */
[----:B0-----:R-:W-:Y:S02]  /*4f580*/  IMAD.MOV.U32 R6, RZ, RZ, R54 ;  /* 0x000000ffff067224 */ /* 0x001fe400078e0036 */
[----:B------:R-:W-:Y:S02]  /*4f590*/  IMAD.MOV.U32 R7, RZ, RZ, R27 ;  /* 0x000000ffff077224 */ /* 0x000fe400078e001b */
[----:B-1----:R-:W-:Y:S02]  /*4f5a0*/  IMAD.MOV.U32 R2, RZ, RZ, R50 ;  /* 0x000000ffff027224 */ /* 0x002fe400078e0032 */
[----:B------:R-:W-:Y:S01]  /*4f5b0*/  IMAD.MOV.U32 R3, RZ, RZ, R22 ;  /* 0x000000ffff037224 */ /* 0x000fe200078e0016 */
[----:B------:R0:W-:Y:S04]  /*4f5c0*/  STL.64 [R1+0x538], R6 ;  /* 0x0005380601007387 */ /* 0x0001e80000100a00 */
        /* <DEDUP_REMOVED lines=9> */
[----:B------:R-:W-:Y:S04]  /*4f660*/  STL.64 [R1+0x540], R6 ;  /* 0x0005400601007387 */ /* 0x000fe80000100a00 */
[----:B------:R0:W-:Y:S04]  /*4f670*/  STL.64 [R1+0x550], R8 ;  /* 0x0005500801007387 */ /* 0x0001e80000100a00 */
[----:B------:R-:W-:Y:S04]  /*4f680*/  STL [R1+0x49a8], R7 ;  /* 0x0049a80701007387 */ /* 0x000fe80000100800 */
[----:B------:R1:W-:Y:S04]  /*4f690*/  STL.64 [R1+0x558], R2 ;  /* 0x0005580201007387 */ /* 0x0003e80000100a00 */
[----:B------:R-:W-:Y:S04]  /*4f6a0*/  STL.64 [R1+0x49c0], R6 ;  /* 0x0049c00601007387 */ /* 0x000fe80000100a00 */
[----:B---3--:R-:W2:Y:S01]  /*4f6b0*/  LDL.LU R13, [R1+0x850] ;  /* 0x00085000010d7983 */ /* 0x008ea20000300800 */
        /* <DEDUP_REMOVED lines=34> */
[----:B------:R-:W-:-:S03]  /*4f8e0*/  IMAD.MOV.U32 R7, RZ, RZ, R43 ;  /* 0x000000ffff077224 */ /* 0x000fc600078e002b */
[----:B------:R-:W4:Y:S01]  /*4f8f0*/  LDL.LU R42, [R1+0x3dec] ;  /* 0x003dec00012a7983 */ /* 0x000f220000300800 */
[----:B------:R-:W-:-:S03]  /*4f900*/  IMAD.MOV.U32 R6, RZ, RZ, R11 ;  /* 0x000000ffff067224 */ /* 0x000fc600078e000b */
[----:B------:R-:W4:Y:S04]  /*4f910*/  LDL.LU R43, [R1+0x818] ;  /* 0x00081800012b7983 */ /* 0x000f280000300800 */
[----:B------:R-:W4:Y:S04]  /*4f920*/  LDL.LU R11, [R1+0x820] ;  /* 0x00082000010b7983 */ /* 0x000f280000300800 */
[----:B------:R-:W4:Y:S04]  /*4f930*/  LDL.LU R89, [R1+0x81c] ;  /* 0x00081c0001597983 */ /* 0x000f280000300800 */
[----:B------:R-:W4:Y:S04]  /*4f940*/  LDL.LU R87, [R1+0x3df0] ;  /* 0x003df00001577983 */ /* 0x000f280000300800 */
[----:B------:R-:W4:Y:S04]  /*4f950*/  LDL.LU R85, [R1+0x5d0] ;  /* 0x0005d00001557983 */ /* 0x000f280000300800 */
[----:B------:R-:W4:Y:S04]  /*4f960*/  LDL.LU R83, [R1+0x3df4] ;  /* 0x003df40001537983 */ /* 0x000f280000300800 */
[----:B------:R-:W-:Y:S04]  /*4f970*/  STL.64 [R1+0x560], R6 ;  /* 0x0005600601007387 */ /* 0x000fe80000100a00 */
[----:B------:R-:W-:Y:S01]  /*4f980*/  STL [R1+0x49c8], R7 ;  /* 0x0049c80701007387 */ /* 0x000fe20000100800 */
[----:B--2---:R-:W-:-:S02]  /*4f990*/  IMAD.MOV.U32 R3, RZ, RZ, R13 ;  /* 0x000000ffff037224 */ /* 0x004fc400078e000d */
[----:B---3--:R-:W-:-:S05]  /*4f9a0*/  IMAD.MOV.U32 R2, RZ, RZ, R40 ;  /* 0x000000ffff027224 */ /* 0x008fca00078e0028 */
[----:B------:R-:W-:Y:S04]  /*4f9b0*/  STL.64 [R1+0x850], R2 ;  /* 0x0008500201007387 */ /* 0x000fe80000100a00 */
[----:B------:R0:W-:Y:S01]  /*4f9c0*/  STL.64 [R1+0x49d8], R6 ;  /* 0x0049d80601007387 */ /* 0x0001e20000100a00 */
[----:B----4-:R-:W-:Y:S02]  /*4f9d0*/  IMAD.MOV.U32 R13, RZ, RZ, R9 ;  /* 0x000000ffff0d7224 */ /* 0x010fe400078e0009 */
[----:B------:R-:W-:Y:S01]  /*4f9e0*/  IMAD.MOV.U32 R12, RZ, RZ, R66 ;  /* 0x000000ffff0c7224 */ /* 0x000fe200078e0042 */
[----:B------:R-:W-:Y:S01]  /*4f9f0*/  MOV R9, R67 ;  /* 0x0000004300097202 */ /* 0x000fe20000000f00 */
[----:B0-----:R-:W-:Y:S02]  /*4fa00*/  IMAD.MOV.U32 R6, RZ, RZ, R8 ;  /* 0x000000ffff067224 */ /* 0x001fe400078e0008 */
[----:B------:R-:W-:-:S02]  /*4fa10*/  IMAD.MOV.U32 R7, RZ, RZ, R41 ;  /* 0x000000ffff077224 */ /* 0x000fc400078e0029 */
[----:B------:R-:W-:Y:S02]  /*4fa20*/  IMAD.MOV.U32 R8, RZ, RZ, R34 ;  /* 0x000000ffff087224 */ /* 0x000fe400078e0022 */
[----:B------:R-:W-:Y:S02]  /*4fa30*/  IMAD.MOV.U32 R2, RZ, RZ, R62 ;  /* 0x000000ffff027224 */ /* 0x000fe400078e003e */
[----:B------:R-:W-:Y:S01]  /*4fa40*/  IMAD.MOV.U32 R3, RZ, RZ, R35 ;  /* 0x000000ffff037224 */ /* 0x000fe200078e0023 */
[----:B------:R0:W-:Y:S04]  /*4fa50*/  STL.64 [R1+0x578], R12 ;  /* 0x0005780c01007387 */ /* 0x0001e80000100a00 */
[----:B------:R-:W-:Y:S04]  /*4fa60*/  STL.64 [R1+0x570], R6 ;  /* 0x0005700601007387 */ /* 0x000fe80000100a00 */
[----:B------:R1:W-:Y:S04]  /*4fa70*/  STL.64 [R1+0x580], R8 ;  /* 0x0005800801007387 */ /* 0x0003e80000100a00 */
[----:B------:R-:W-:Y:S04]  /*4fa80*/  STL.64 [R1+0x49e0], R6 ;  /* 0x0049e00601007387 */ /* 0x000fe80000100a00 */
        /* <DEDUP_REMOVED lines=9> */
[----:B------:R0:W-:Y:S04]  /*4fb20*/  STL.64 [R1+0x598], R12 ;  /* 0x0005980c01007387 */ /* 0x0001e80000100a00 */
[----:B------:R-:W-:Y:S04]  /*4fb30*/  STL.64 [R1+0x590], R2 ;  /* 0x0005900201007387 */ /* 0x000fe80000100a00 */
[----:B------:R1:W-:Y:S04]  /*4fb40*/  STL.64 [R1+0x840], R8 ;  /* 0x0008400801007387 */ /* 0x0003e80000100a00 */
[----:B------:R-:W-:Y:S04]  /*4fb50*/  STL [R1+0x49f8], R3 ;  /* 0x0049f80301007387 */ /* 0x000fe80000100800 */
[----:B------:R-:W-:Y:S04]  /*4fb60*/  STL.64 [R1+0x838], R6 ;  /* 0x0008380601007387 */ /* 0x000fe80000100a00 */
[----:B------:R2:W-:Y:S01]  /*4fb70*/  STL.64 [R1+0x4a10], R2 ;  /* 0x004a100201007387 */ /* 0x0005e20000100a00 */
[----:B0-----:R-:W-:-:S02]  /*4fb80*/  IMAD.MOV.U32 R12, RZ, RZ, R50 ;  /* 0x000000ffff0c7224 */ /* 0x001fc400078e0032 */
[----:B------:R-:W-:Y:S02]  /*4fb90*/  IMAD.MOV.U32 R13, RZ, RZ, R22 ;  /* 0x000000ffff0d7224 */ /* 0x000fe400078e0016 */
[----:B-1----:R-:W-:Y:S02]  /*4fba0*/  IMAD.MOV.U32 R8, RZ, RZ, R46 ;  /* 0x000000ffff087224 */ /* 0x002fe400078e002e */
[----:B------:R-:W-:Y:S02]  /*4fbb0*/  IMAD.MOV.U32 R9, RZ, RZ, R18 ;  /* 0x000000ffff097224 */ /* 0x000fe400078e0012 */
[----:B--2---:R-:W-:Y:S02]  /*4fbc0*/  IMAD.MOV.U32 R2, RZ, RZ, R23 ;  /* 0x000000ffff027224 */ /* 0x004fe400078e0017 */
[----:B------:R-:W-:Y:S01]  /*4fbd0*/  IMAD.MOV.U32 R3, RZ, RZ, R55 ;  /* 0x000000ffff037224 */ /* 0x000fe200078e0037 */
[----:B------:R0:W-:Y:S01]  /*4fbe0*/  STL.64 [R1+0x5a8], R12 ;  /* 0x0005a80c01007387 */ /* 0x0001e20000100a00 */
[----:B------:R-:W-:Y:S01]  /*4fbf0*/  MOV R6, R19 ;  /* 0x0000001300067202 */ /* 0x000fe20000000f00 */
[----:B------:R-:W-:-:S02]  /*4fc00*/  IMAD.MOV.U32 R7, RZ, RZ, R51 ;  /* 0x000000ffff077224 */ /* 0x000fc400078e0033 */
[----:B------:R-:W-:Y:S04]  /*4fc10*/  STL.64 [R1+0x5a0], R2 ;  /* 0x0005a00201007387 */ /* 0x000fe80000100a00 */
[----:B------:R-:W-:Y:S04]  /*4fc20*/  STL [R1+0x4a18], R3 ;  /* 0x004a180301007387 */ /* 0x000fe80000100800 */
[----:B------:R1:W-:Y:S04]  /*4fc30*/  STL.64 [R1+0x5b8], R8 ;  /* 0x0005b80801007387 */ /* 0x0003e80000100a00 */
[----:B------:R-:W-:Y:S04]  /*4fc40*/  STL.64 [R1+0x4a28], R2 ;  /* 0x004a280201007387 */ /* 0x000fe80000100a00 */
[----:B------:R-:W-:Y:S04]  /*4fc50*/  STL.64 [R1+0x5b0], R6 ;  /* 0x0005b00601007387 */ /* 0x000fe80000100a00 */
[----:B------:R-:W-:Y:S01]  /*4fc60*/  STL.64 [R1+0x4a30], R6 ;  /* 0x004a300601007387 */ /* 0x000fe20000100a00 */
[----:B0-----:R-:W-:-:S02]  /*4fc70*/  IMAD.MOV.U32 R12, RZ, RZ, R87 ;  /* 0x000000ffff0c7224 */ /* 0x001fc400078e0057 */
[----:B------:R-:W-:Y:S02]  /*4fc80*/  IMAD.MOV.U32 R13, RZ, RZ, R89 ;  /* 0x000000ffff0d7224 */ /* 0x000fe400078e0059 */
[----:B-1----:R-:W-:Y:S02]  /*4fc90*/  IMAD.MOV.U32 R8, RZ, RZ, R15 ;  /* 0x000000ffff087224 */ /* 0x002fe400078e000f */
[----:B------:R-:W-:-:S05]  /*4fca0*/  IMAD.MOV.U32 R9, RZ, RZ, R47 ;  /* 0x000000ffff097224 */ /* 0x000fca00078e002f */
[----:B------:R0:W-:Y:S04]  /*4fcb0*/  STL.64 [R1+0x5c0], R8 ;  /* 0x0005c00801007387 */ /* 0x0001e80000100a00 */
[----:B------:R-:W2:Y:S04]  /*4fcc0*/  LDL.LU R17, [R1+0x5d8] ;  /* 0x0005d80001117983 */ /* 0x000ea80000300800 */
[----:B------:R1:W-:Y:S04]  /*4fcd0*/  STL.64 [R1+0x818], R12 ;  /* 0x0008180c01007387 */ /* 0x0003e80000100a00 */
[----:B------:R-:W3:Y:S01]  /*4fce0*/  LDL.LU R44, [R1+0x3df8] ;  /* 0x003df800012c7983 */ /* 0x000ee20000300800 */
[----:B0-----:R-:W-:-:S02]  /*4fcf0*/  IMAD.MOV.U32 R8, RZ, RZ, R83 ;  /* 0x000000ffff087224 */ /* 0x001fc400078e0053 */
[----:B------:R-:W-:-:S05]  /*4fd00*/  IMAD.MOV.U32 R9, RZ, RZ, R85 ;  /* 0x000000ffff097224 */ /* 0x000fca00078e0055 */
[----:B------:R0:W-:Y:S04]  /*4fd10*/  STL.64 [R1+0x5d0], R8 ;  /* 0x0005d00801007387 */ /* 0x0001e80000100a00 */
[----:B------:R-:W4:Y:S04]  /*4fd20*/  LDL.LU R45, [R1+0x5e0] ;  /* 0x0005e000012d7983 */ /* 0x000f280000300800 */
[----:B-1----:R-:W4:Y:S04]  /*4fd30*/  LDL.LU R12, [R1+0x3dfc] ;  /* 0x003dfc00010c7983 */ /* 0x002f280000300800 */
        /* <DEDUP_REMOVED lines=33> */
[----:B------:R-:W4:Y:S01]  /*4ff50*/  LDL.LU R42, [R1+0x3e34] ;  /* 0x003e3400012a7983 */ /* 0x000f220000300800 */
[----:B------:R-:W-:Y:S02]  /*4ff60*/  IMAD.MOV.U32 R7, RZ, RZ, R43 ;  /* 0x000000ffff077224 */ /* 0x000fe400078e002b */
[----:B------:R-:W-:Y:S01]  /*4ff70*/  IMAD.MOV.U32 R6, RZ, RZ, R11 ;  /* 0x000000ffff067224 */ /* 0x000fe200078e000b */
[----:B------:R-:W4:Y:S04]  /*4ff80*/  LDL.LU R43, [R1+0x648] ;  /* 0x00064800012b7983 */ /* 0x000f280000300800 */
[----:B------:R-:W4:Y:S04]  /*4ff90*/  LDL.LU R11, [R1+0x3e38] ;  /* 0x003e3800010b7983 */ /* 0x000f280000300800 */
[----:B------:R-:W4:Y:S04]  /*4ffa0*/  LDL.LU R85, [R1+0x650] ;  /* 0x0006500001557983 */ /* 0x000f280000300800 */
[----:B------:R-:W4:Y:S04]  /*4ffb0*/  LDL.LU R83, [R1+0x3e3c] ;  /* 0x003e3c0001537983 */ /* 0x000f280000300800 */
[----:B------:R-:W-:Y:S04]  /*4ffc0*/  STL.64 [R1+0x5c8], R2 ;  /* 0x0005c80201007387 */ /* 0x000fe80000100a00 */
[----:B------:R-:W-:Y:S04]  /*4ffd0*/  STL.64 [R1+0x4a38], R2 ;  /* 0x004a380201007387 */ /* 0x000fe80000100a00 */
[----:B------:R-:W-:Y:S04]  /*4ffe0*/  STL.64 [R1+0x4ab8], R2 ;  /* 0x004ab80201007387 */ /* 0x000fe80000100a00 */
[----:B------:R-:W-:Y:S04]  /*4fff0*/  STL.64 [R1+0x820], R6 ;  /* 0x0008200601007387 */ /* 0x000fe80000100a00 */
[----:B------:R2:W-:Y:S02]  /*50000*/  STL.64 [R1+0x4a40], R6 ;  /* 0x004a400601007387 */ /* 0x0005e40000100a00 */
[----:B--2---:R-:W-:Y:S01]  /*50010*/  MOV R7, R17 ;  /* 0x0000001100077202 */ /* 0x004fe20000000f00 */
[----:B---3--:R-:W-:-:S02]  /*50020*/  IMAD.MOV.U32 R6, RZ, RZ, R44 ;  /* 0x000000ffff067224 */ /* 0x008fc400078e002c */
[----:B----4-:R-:W-:Y:S02]  /*50030*/  IMAD.MOV.U32 R17, RZ, RZ, R45 ;  /* 0x000000ffff117224 */ /* 0x010fe400078e002d */
[----:B------:R-:W-:Y:S02]  /*50040*/  IMAD.MOV.U32 R16, RZ, RZ, R12 ;  /* 0x000000ffff107224 */ /* 0x000fe400078e000c */
[----:B------:R-:W-:Y:S02]  /*50050*/  IMAD.MOV.U32 R12, RZ, RZ, R40 ;  /* 0x000000ffff0c7224 */ /* 0x000fe400078e0028 */
[----:B------:R-:W-:Y:S02]  /*50060*/  IMAD.MOV.U32 R3, RZ, RZ, R89 ;  /* 0x000000ffff037224 */ /* 0x000fe400078e0059 */
[----:B------:R-:W-:Y:S01]  /*50070*/  IMAD.MOV.U32 R2, RZ, RZ, R87 ;  /* 0x000000ffff027224 */ /* 0x000fe200078e0057 */
[----:B------:R-:W-:Y:S04]  /*50080*/  STL.64 [R1+0x5e0], R16 ;  /* 0x0005e01001007387 */ /* 0x000fe80000100a00 */
[----:B------:R-:W2:Y:S04]  /*50090*/  LDL.LU R89, [R1+0x658] ;  /* 0x0006580001597983 */ /* 0x000ea80000300800 */
[----:B------:R-:W-:Y:S04]  /*500a0*/  STL.64 [R1+0x5e8], R12 ;  /* 0x0005e80c01007387 */ /* 0x000fe80000100a00 */
[----:B------:R-:W3:Y:S04]  /*500b0*/  LDL.LU R87, [R1+0x3e40] ;  /* 0x003e400001577983 */ /* 0x000ee80000300800 */
[----:B------:R0:W-:Y:S04]  /*500c0*/  STL.64 [R1+0x5f0], R2 ;  /* 0x0005f00201007387 */ /* 0x0001e80000100a00 */
[----:B------:R-:W-:Y:S04]  /*500d0*/  STL.64 [R1+0x5d8], R6 ;  /* 0x0005d80601007387 */ /* 0x000fe80000100a00 */
[----:B------:R-:W-:Y:S04]  /*500e0*/  STL.64 [R1+0x4a50], R6 ;  /* 0x004a500601007387 */ /* 0x000fe80000100a00 */
[----:B------:R1:W-:Y:S01]  /*500f0*/  STL.64 [R1+0x4ac8], R6 ;  /* 0x004ac80601007387 */ /* 0x0003e20000100a00 */
[----:B0-----:R-:W-:-:S02]  /*50100*/  IMAD.MOV.U32 R2, RZ, RZ, R66 ;  /* 0x000000ffff027224 */ /* 0x001fc400078e0042 */
[----:B-1----:R-:W-:Y:S02]  /*50110*/  IMAD.MOV.U32 R6, RZ, RZ, R8 ;  /* 0x000000ffff067224 */ /* 0x002fe400078e0008 */
[----:B------:R-:W-:Y:S02]  /*50120*/  IMAD.MOV.U32 R7, RZ, RZ, R41 ;  /* 0x000000ffff077224 */ /* 0x000fe400078e0029 */
[----:B------:R-:W-:Y:S02]  /*50130*/  IMAD.MOV.U32 R3, RZ, RZ, R9 ;  /* 0x000000ffff037224 */ /* 0x000fe400078e0009 */
[----:B------:R-:W-:Y:S02]  /*50140*/  IMAD.MOV.U32 R8, RZ, RZ, R34 ;  /* 0x000000ffff087224 */ /* 0x000fe400078e0022 */
[----:B------:R-:W-:Y:S01]  /*50150*/  IMAD.MOV.U32 R9, RZ, RZ, R67 ;  /* 0x000000ffff097224 */ /* 0x000fe200078e0043 */
[----:B------:R0:W-:Y:S04]  /*50160*/  STL.64 [R1+0x5f8], R6 ;  /* 0x0005f80601007387 */ /* 0x0001e80000100a00 */
[----:B------:R1:W-:Y:S04]  /*50170*/  STL.64 [R1+0x808], R2 ;  /* 0x0008080201007387 */ /* 0x0003e80000100a00 */
[----:B------:R4:W-:Y:S01]  /*50180*/  STL.64 [R1+0x800], R8 ;  /* 0x0008000801007387 */ /* 0x0009e20000100a00 */
[----:B0-----:R-:W-:-:S02]  /*50190*/  IMAD.MOV.U32 R6, RZ, RZ, R62 ;  /* 0x000000ffff067224 */ /* 0x001fc400078e003e */
[----:B------:R-:W-:Y:S02]  /*501a0*/  IMAD.MOV.U32 R7, RZ, RZ, R35 ;  /* 0x000000ffff077224 */ /* 0x000fe400078e0023 */
[----:B-1----:R-:W-:Y:S01]  /*501b0*/  IMAD.MOV.U32 R2, RZ, RZ, R30 ;  /* 0x000000ffff027224 */ /* 0x002fe200078e001e */
[----:B------:R-:W-:Y:S01]  /*501c0*/  MOV R3, R63 ;  /* 0x0000003f00037202 */ /* 0x000fe20000000f00 */
[----:B----4-:R-:W-:Y:S02]  /*501d0*/  IMAD.MOV.U32 R8, RZ, RZ, R58 ;  /* 0x000000ffff087224 */ /* 0x010fe400078e003a */
        /* <DEDUP_REMOVED lines=8> */
[----:B----4-:R-:W-:Y:S02]  /*50260*/  IMAD.MOV.U32 R8, RZ, RZ, R23 ;  /* 0x000000ffff087224 */ /* 0x010fe400078e0017 */
[----:B------:R-:W-:Y:S01]  /*50270*/  IMAD.MOV.U32 R9, RZ, RZ, R55 ;  /* 0x000000ffff097224 */ /* 0x000fe200078e0037 */
[----:B------:R0:W-:Y:S04]  /*50280*/  STL.64 [R1+0x618], R6 ;  /* 0x0006180601007387 */ /* 0x0001e80000100a00 */
[----:B------:R1:W-:Y:S01]  /*50290*/  STL.64 [R1+0x620], R2 ;  /* 0x0006200201007387 */ /* 0x0003e20000100a00 */
[----:B------:R-:W-:-:S02]  /*502a0*/  IMAD.MOV.U32 R12, RZ, RZ, R46 ;  /* 0x000000ffff0c7224 */ /* 0x000fc400078e002e */
[----:B------:R-:W-:Y:S01]  /*502b0*/  IMAD.MOV.U32 R13, RZ, RZ, R18 ;  /* 0x000000ffff0d7224 */ /* 0x000fe200078e0012 */
[----:B------:R4:W-:Y:S01]  /*502c0*/  STL.64 [R1+0x628], R8 ;  /* 0x0006280801007387 */ /* 0x0009e20000100a00 */
[----:B0-----:R-:W-:Y:S02]  /*502d0*/  IMAD.MOV.U32 R6, RZ, RZ, R50 ;  /* 0x000000ffff067224 */ /* 0x001fe400078e0032 */
[----:B------:R-:W-:Y:S02]  /*502e0*/  IMAD.MOV.U32 R7, RZ, RZ, R22 ;  /* 0x000000ffff077224 */ /* 0x000fe400078e0016 */
[----:B-1----:R-:W-:Y:S02]  /*502f0*/  IMAD.MOV.U32 R2, RZ, RZ, R19 ;  /* 0x000000ffff027224 */ /* 0x002fe400078e0013 */
[----:B------:R-:W-:Y:S01]  /*50300*/  IMAD.MOV.U32 R3, RZ, RZ, R51 ;  /* 0x000000ffff037224 */ /* 0x000fe200078e0033 */
[----:B----4-:R-:W-:Y:S01]  /*50310*/  MOV R8, R15 ;  /* 0x0000000f00087202 */ /* 0x010fe20000000f00 */
[----:B------:R-:W-:Y:S01]  /*50320*/  IMAD.MOV.U32 R9, RZ, RZ, R47 ;  /* 0x000000ffff097224 */ /* 0x000fe200078e002f */
[----:B------:R0:W-:Y:S04]  /*50330*/  STL.64 [R1+0x7f0], R6 ;  /* 0x0007f00601007387 */ /* 0x0001e80000100a00 */
[----:B------:R-:W-:Y:S04]  /*50340*/  STL.64 [R1+0x630], R12 ;  /* 0x0006300c01007387 */ /* 0x000fe80000100a00 */
[----:B------:R-:W-:Y:S04]  /*50350*/  STL.64 [R1+0x7e8], R2 ;  /* 0x0007e80201007387 */ /* 0x000fe80000100a00 */
[----:B------:R-:W-:Y:S04]  /*50360*/  STL.64 [R1+0x638], R8 ;  /* 0x0006380801007387 */ /* 0x000fe80000100a00 */
[----:B------:R1:W-:Y:S01]  /*50370*/  STL.64 [R1+0x4ac0], R2 ;  /* 0x004ac00201007387 */ /* 0x0003e20000100a00 */
[----:B0-----:R-:W-:-:S02]  /*50380*/  IMAD.MOV.U32 R6, RZ, RZ, R42 ;  /* 0x000000ffff067224 */ /* 0x001fc400078e002a */
[----:B------:R-:W-:Y:S02]  /*50390*/  IMAD.MOV.U32 R7, RZ, RZ, R14 ;  /* 0x000000ffff077224 */ /* 0x000fe400078e000e */
[----:B-1----:R-:W-:-:S03]  /*503a0*/  IMAD.MOV.U32 R2, RZ, RZ, R83 ;  /* 0x000000ffff027224 */ /* 0x002fc600078e0053 */
[----:B------:R0:W-:Y:S01]  /*503b0*/  STL.64 [R1+0x640], R6 ;  /* 0x0006400601007387 */ /* 0x0001e20000100a00 */
[----:B------:R-:W-:-:S03]  /*503c0*/  IMAD.MOV.U32 R3, RZ, RZ, R85 ;  /* 0x000000ffff037224 */ /* 0x000fc600078e0055 */
[----:B------:R-:W4:Y:S04]  /*503d0*/  LDL.LU R41, [R1+0x7c8] ;  /* 0x0007c80001297983 */ /* 0x000f280000300800 */
[----:B------:R-:W4:Y:S04]  /*503e0*/  LDL.LU R8, [R1+0x7d0] ;  /* 0x0007d00001087983 */ /* 0x000f280000300800 */
        /* <DEDUP_REMOVED lines=13> */
[----:B0-----:R-:W-:-:S02]  /*504c0*/  IMAD.MOV.U32 R7, RZ, RZ, R43 ;  /* 0x000000ffff077224 */ /* 0x001fc400078e002b */
[----:B------:R-:W-:Y:S02]  /*504d0*/  IMAD.MOV.U32 R6, RZ, RZ, R11 ;  /* 0x000000ffff067224 */ /* 0x000fe400078e000b */
[----:B--2---:R-:W-:Y:S02]  /*504e0*/  IMAD.MOV.U32 R3, RZ, RZ, R89 ;  /* 0x000000ffff037224 */ /* 0x004fe400078e0059 */
[----:B---3--:R-:W-:-:S05]  /*504f0*/  IMAD.MOV.U32 R2, RZ, RZ, R87 ;  /* 0x000000ffff027224 */ /* 0x008fca00078e0057 */
[----:B------:R4:W-:Y:S04]  /*50500*/  STL.64 [R1+0x658], R2 ;  /* 0x0006580201007387 */ /* 0x0009e80000100a00 */
[----:B------:R-:W2:Y:S04]  /*50510*/  LDL.LU R35, [R1+0x688] ;  /* 0x0006880001237983 */ /* 0x000ea80000300800 */
        /* <DEDUP_REMOVED lines=20> */
[----:B------:R0:W-:Y:S01]  /*50660*/  STL.64 [R1+0x4ad0], R6 ;  /* 0x004ad00601007387 */ /* 0x0001e20000100a00 */
[----:B----4-:R-:W-:-:S02]  /*50670*/  IMAD.MOV.U32 R3, RZ, RZ, R41 ;  /* 0x000000ffff037224 */ /* 0x010fc400078e0029 */
[----:B------:R-:W-:-:S05]  /*50680*/  IMAD.MOV.U32 R2, RZ, RZ, R8 ;  /* 0x000000ffff027224 */ /* 0x000fca00078e0008 */
[----:B------:R1:W-:Y:S01]  /*50690*/  STL.64 [R1+0x7d0], R2 ;  /* 0x0007d00201007387 */ /* 0x0003e20000100a00 */
[----:B0-----:R-:W-:Y:S01]  /*506a0*/  MOV R7, R18 ;  /* 0x0000001200077202 */ /* 0x001fe20000000f00 */
[----:B------:R-:W-:Y:S02]  /*506b0*/  IMAD.MOV.U32 R6, RZ, RZ, R46 ;  /* 0x000000ffff067224 */ /* 0x000fe400078e002e */
[----:B------:R-:W-:Y:S02]  /*506c0*/  IMAD.MOV.U32 R8, RZ, RZ, R15 ;  /* 0x000000ffff087224 */ /* 0x000fe400078e000f */
[----:B-1----:R-:W-:Y:S02]  /*506d0*/  IMAD.MOV.U32 R2, RZ, RZ, R66 ;  /* 0x000000ffff027224 */ /* 0x002fe400078e0042 */
[----:B------:R-:W-:Y:S02]  /*506e0*/  IMAD.MOV.U32 R3, RZ, RZ, R9 ;  /* 0x000000ffff037224 */ /* 0x000fe400078e0009 */
[----:B------:R-:W-:-:S03]  /*506f0*/  IMAD.MOV.U32 R9, RZ, RZ, R47 ;  /* 0x000000ffff097224 */ /* 0x000fc600078e002f */
[----:B------:R-:W-:Y:S04]  /*50700*/  STL.64 [R1+0x7c8], R2 ;  /* 0x0007c80201007387 */ /* 0x000fe80000100a00 */
[----:B------:R0:W-:Y:S04]  /*50710*/  STL.64 [R1+0x660], R6 ;  /* 0x0006600601007387 */ /* 0x0001e80000100a00 */
[----:B------:R1:W-:Y:S04]  /*50720*/  STL.64 [R1+0x668], R8 ;  /* 0x0006680801007387 */ /* 0x0003e80000100a00 */
[----:B------:R-:W4:Y:S04]  /*50730*/  LDL.LU R18, [R1+0x6c0] ;  /* 0x0006c00001127983 */ /* 0x000f280000300800 */
[----:B------:R-:W4:Y:S01]  /*50740*/  LDL.LU R46, [R1+0x798] ;  /* 0x00079800012e7983 */ /* 0x000f220000300800 */
[----:B0-----:R-:W-:-:S02]  /*50750*/  IMAD.MOV.U32 R6, RZ, RZ, R83 ;  /* 0x000000ffff067224 */ /* 0x001fc400078e0053 */
[----:B------:R-:W-:Y:S02]  /*50760*/  IMAD.MOV.U32 R7, RZ, RZ, R85 ;  /* 0x000000ffff077224 */ /* 0x000fe400078e0055 */
[----:B------:R-:W-:Y:S02]  /*50770*/  IMAD.MOV.U32 R3, RZ, RZ, R14 ;  /* 0x000000ffff037224 */ /* 0x000fe400078e000e */
[----:B------:R-:W-:Y:S01]  /*50780*/  IMAD.MOV.U32 R2, RZ, RZ, R42 ;  /* 0x000000ffff027224 */ /* 0x000fe200078e002a */
[----:B------:R2:W-:Y:S04]  /*50790*/  STL.64 [R1+0x678], R6 ;  /* 0x0006780601007387 */ /* 0x0005e80000100a00 */
[----:B------:R-:W4:Y:S04]  /*507a0*/  LDL.LU R47, [R1+0x6c4] ;  /* 0x0006c400012f7983 */ /* 0x000f280000300800 */
[----:B------:R-:W4:Y:S04]  /*507b0*/  LDL.LU R15, [R1+0x3e80] ;  /* 0x003e8000010f7983 */ /* 0x000f280000300800 */
[----:B------:R-:W4:Y:S04]  /*507c0*/  LDL.LU R14, [R1+0x6c8] ;  /* 0x0006c800010e7983 */ /* 0x000f280000300800 */
[----:B------:R-:W4:Y:S04]  /*507d0*/  LDL.LU R42, [R1+0x3e84] ;  /* 0x003e8400012a7983 */ /* 0x000f280000300800 */
[----:B------:R-:W4:Y:S04]  /*507e0*/  LDL.LU R85, [R1+0x6d0] ;  /* 0x0006d00001557983 */ /* 0x000f280000300800 */
[----:B------:R-:W4:Y:S01]  /*507f0*/  LDL.LU R83, [R1+0x3e88] ;  /* 0x003e880001537983 */ /* 0x000f220000300800 */
[----:B-1----:R-:W-:-:S02]  /*50800*/  IMAD.MOV.U32 R8, RZ, RZ, R34 ;  /* 0x000000ffff087224 */ /* 0x002fc400078e0022 */
[----:B------:R-:W-:Y:S01]  /*50810*/  IMAD.MOV.U32 R9, RZ, RZ, R67 ;  /* 0x000000ffff097224 */ /* 0x000fe200078e0043 */
[----:B------:R-:W-:Y:S04]  /*50820*/  STL.64 [R1+0x670], R2 ;  /* 0x0006700201007387 */ /* 0x000fe80000100a00 */
[----:B------:R0:W-:Y:S04]  /*50830*/  STL.64 [R1+0x680], R8 ;  /* 0x0006800801007387 */ /* 0x0001e80000100a00 */
[----:B------:R1:W-:Y:S01]  /*50840*/  STL.64 [R1+0x4ae8], R2 ;  /* 0x004ae80201007387 */ /* 0x0003e20000100a00 */
[----:B--2---:R-:W-:-:S02]  /*50850*/  IMAD.MOV.U32 R7, RZ, RZ, R35 ;  /* 0x000000ffff077224 */ /* 0x004fc400078e0023 */
[----:B---3--:R-:W-:Y:S02]  /*50860*/  IMAD.MOV.U32 R6, RZ, RZ, R62 ;  /* 0x000000ffff067224 */ /* 0x008fe400078e003e */
[----:B------:R-:W-:Y:S02]  /*50870*/  IMAD.MOV.U32 R13, RZ, RZ, R31 ;  /* 0x000000ffff0d7224 */ /* 0x000fe400078e001f */
[----:B------:R-:W-:Y:S01]  /*50880*/  IMAD.MOV.U32 R12, RZ, RZ, R58 ;  /* 0x000000ffff0c7224 */ /* 0x000fe200078e003a */
[----:B------:R2:W-:Y:S01]  /*50890*/  STL.64 [R1+0x688], R6 ;  /* 0x0006880601007387 */ /* 0x0005e20000100a00 */
[----:B0-----:R-:W-:Y:S01]  /*508a0*/  MOV R8, R26 ;  /* 0x0000001a00087202 */ /* 0x001fe20000000f00 */
[----:B------:R-:W-:Y:S02]  /*508b0*/  IMAD.MOV.U32 R9, RZ, RZ, R59 ;  /* 0x000000ffff097224 */ /* 0x000fe400078e003b */
[----:B------:R0:W-:Y:S01]  /*508c0*/  STL.64 [R1+0x7b0], R12 ;  /* 0x0007b00c01007387 */ /* 0x0001e20000100a00 */
[----:B-1----:R-:W-:-:S02]  /*508d0*/  IMAD.MOV.U32 R2, RZ, RZ, R54 ;  /* 0x000000ffff027224 */ /* 0x002fc400078e0036 */
[----:B------:R-:W-:Y:S02]  /*508e0*/  IMAD.MOV.U32 R3, RZ, RZ, R27 ;  /* 0x000000ffff037224 */ /* 0x000fe400078e001b */
[----:B--2---:R-:W-:Y:S02]  /*508f0*/  IMAD.MOV.U32 R6, RZ, RZ, R30 ;  /* 0x000000ffff067224 */ /* 0x004fe400078e001e */
[----:B------:R-:W-:-:S05]  /*50900*/  IMAD.MOV.U32 R7, RZ, RZ, R63 ;  /* 0x000000ffff077224 */ /* 0x000fca00078e003f */
[----:B------:R-:W-:Y:S04]  /*50910*/  STL.64 [R1+0x7b8], R6 ;  /* 0x0007b80601007387 */ /* 0x000fe80000100a00 */
[----:B------:R1:W-:Y:S04]  /*50920*/  STL.64 [R1+0x690], R8 ;  /* 0x0006900801007387 */ /* 0x0003e80000100a00 */
[----:B------:R2:W-:Y:S04]  /*50930*/  STL.64 [R1+0x4af0], R6 ;  /* 0x004af00601007387 */ /* 0x0005e80000100a00 */
[----:B------:R-:W-:Y:S01]  /*50940*/  STL.64 [R1+0x698], R2 ;  /* 0x0006980201007387 */ /* 0x000fe20000100a00 */
[----:B0-----:R-:W-:-:S02]  /*50950*/  IMAD.MOV.U32 R12, RZ, RZ, R11 ;  /* 0x000000ffff0c7224 */ /* 0x001fc400078e000b */
[----:B------:R-:W-:Y:S02]  /*50960*/  IMAD.MOV.U32 R13, RZ, RZ, R43 ;  /* 0x000000ffff0d7224 */ /* 0x000fe400078e002b */
[----:B-1----:R-:W-:Y:S02]  /*50970*/  IMAD.MOV.U32 R8, RZ, RZ, R23 ;  /* 0x000000ffff087224 */ /* 0x002fe400078e0017 */
[----:B------:R-:W-:-:S05]  /*50980*/  IMAD.MOV.U32 R9, RZ, RZ, R55 ;  /* 0x000000ffff097224 */ /* 0x000fca00078e0037 */
[----:B------:R0:W-:Y:S04]  /*50990*/  STL.64 [R1+0x6a0], R8 ;  /* 0x0006a00801007387 */ /* 0x0001e80000100a00 */
[----:B------:R-:W3:Y:S04]  /*509a0*/  LDL.LU R55, [R1+0x6d8] ;  /* 0x0006d80001377983 */ /* 0x000ee80000300800 */
[----:B------:R-:W-:Y:S04]  /*509b0*/  STL.64 [R1+0x6b8], R12 ;  /* 0x0006b80c01007387 */ /* 0x000fe80000100a00 */
[----:B------:R-:W3:Y:S01]  /*509c0*/  LDL.LU R23, [R1+0x3e8c] ;  /* 0x003e8c0001177983 */ /* 0x000ee20000300800 */
[----:B--2---:R-:W-:-:S02]  /*509d0*/  IMAD.MOV.U32 R7, RZ, RZ, R22 ;  /* 0x000000ffff077224 */ /* 0x004fc400078e0016 */
[----:B------:R-:W-:Y:S02]  /*509e0*/  IMAD.MOV.U32 R6, RZ, RZ, R50 ;  /* 0x000000ffff067224 */ /* 0x000fe400078e0032 */
[----:B0-----:R-:W-:Y:S02]  /*509f0*/  IMAD.MOV.U32 R8, RZ, RZ, R87 ;  /* 0x000000ffff087224 */ /* 0x001fe400078e0057 */
[----:B------:R-:W-:-:S05]  /*50a00*/  IMAD.MOV.U32 R9, RZ, RZ, R89 ;  /* 0x000000ffff097224 */ /* 0x000fca00078e0059 */
[----:B------:R-:W-:Y:S04]  /*50a10*/  STL.64 [R1+0x7a0], R8 ;  /* 0x0007a00801007387 */ /* 0x000fe80000100a00 */
[----:B------:R-:W2:Y:S04]  /*50a20*/  LDL.LU R22, [R1+0x6e0] ;  /* 0x0006e00001167983 */ /* 0x000ea80000300800 */
[----:B------:R-:W2:Y:S04]  /*50a30*/  LDL.LU R50, [R1+0x3e90] ;  /* 0x003e900001327983 */ /* 0x000ea80000300800 */
[----:B------:R-:W2:Y:S04]  /*50a40*/  LDL.LU R43, [R1+0x6e8] ;  /* 0x0006e800012b7983 */ /* 0x000ea80000300800 */
[----:B------:R-:W2:Y:S04]  /*50a50*/  LDL.LU R11, [R1+0x3e94] ;  /* 0x003e9400010b7983 */ /* 0x000ea80000300800 */
[----:B------:R-:W2:Y:S04]  /*50a60*/  LDL.LU R89, [R1+0x778] ;  /* 0x0007780001597983 */ /* 0x000ea80000300800 */
[----:B------:R-:W2:Y:S01]  /*50a70*/  LDL.LU R87, [R1+0x780] ;  /* 0x0007800001577983 */ /* 0x000ea20000300800 */
[----:B------:R-:W-:-:S02]  /*50a80*/  IMAD.MOV.U32 R2, RZ, RZ, R19 ;  /* 0x000000ffff027224 */ /* 0x000fc400078e0013 */
[----:B------:R-:W-:Y:S01]  /*50a90*/  IMAD.MOV.U32 R3, RZ, RZ, R51 ;  /* 0x000000ffff037224 */ /* 0x000fe200078e0033 */
[----:B------:R-:W-:Y:S04]  /*50aa0*/  STL.64 [R1+0x6a8], R6 ;  /* 0x0006a80601007387 */ /* 0x000fe80000100a00 */
[----:B------:R4:W-:Y:S04]  /*50ab0*/  STL.64 [R1+0x4af8], R6 ;  /* 0x004af80601007387 */ /* 0x0009e80000100a00 */
[----:B------:R-:W-:Y:S04]  /*50ac0*/  STL.64 [R1+0x6b0], R2 ;  /* 0x0006b00201007387 */ /* 0x000fe80000100a00 */
[----:B------:R0:W-:Y:S04]  /*50ad0*/  STL.64 [R1+0x4b08], R2 ;  /* 0x004b080201007387 */ /* 0x0001e80000100a00 */
[----:B------:R-:W2:Y:S01]  /*50ae0*/  LDL.LU R67, [R1+0x77c] ;  /* 0x00077c0001437983 */ /* 0x000ea20000300800 */
[----:B----4-:R-:W-:Y:S01]  /*50af0*/  MOV R7, R18 ;  /* 0x0000001200077202 */ /* 0x010fe20000000f00 */
[----:B------:R-:W-:-:S02]  /*50b00*/  IMAD.MOV.U32 R6, RZ, RZ, R46 ;  /* 0x000000ffff067224 */ /* 0x000fc400078e002e */
[----:B------:R-:W-:Y:S02]  /*50b10*/  IMAD.MOV.U32 R13, RZ, RZ, R14 ;  /* 0x000000ffff0d7224 */ /* 0x000fe400078e000e */
[----:B------:R-:W-:Y:S02]  /*50b20*/  IMAD.MOV.U32 R12, RZ, RZ, R42 ;  /* 0x000000ffff0c7224 */ /* 0x000fe400078e002a */
[----:B------:R-:W-:Y:S02]  /*50b30*/  IMAD.MOV.U32 R9, RZ, RZ, R85 ;  /* 0x000000ffff097224 */ /* 0x000fe400078e0055 */
[----:B------:R-:W-:Y:S01]  /*50b40*/  IMAD.MOV.U32 R8, RZ, RZ, R83 ;  /* 0x000000ffff087224 */ /* 0x000fe200078e0053 */
[----:B------:R-:W-:Y:S04]  /*50b50*/  STL.64 [R1+0x6c8], R12 ;  /* 0x0006c80c01007387 */ /* 0x000fe80000100a00 */
[----:B------:R-:W4:Y:S04]  /*50b60*/  LDL.LU R34, [R1+0x3e98] ;  /* 0x003e980001227983 */ /* 0x000f280000300800 */
[----:B------:R-:W-:Y:S04]  /*50b70*/  STL.64 [R1+0x6d0], R8 ;  /* 0x0006d00801007387 */ /* 0x000fe80000100a00 */
[----:B------:R-:W4:Y:S04]  /*50b80*/  LDL.LU R35, [R1+0x6f0] ;  /* 0x0006f00001237983 */ /* 0x000f280000300800 */
[----:B------:R-:W4:Y:S04]  /*50b90*/  LDL.LU R62, [R1+0x3e9c] ;  /* 0x003e9c00013e7983 */ /* 0x000f280000300800 */
[----:B------:R-:W4:Y:S04]  /*50ba0*/  LDL.LU R63, [R1+0x6f8] ;  /* 0x0006f800013f7983 */ /* 0x000f280000300800 */
[----:B------:R-:W4:Y:S04]  /*50bb0*/  LDL.LU R30, [R1+0x3ea0] ;  /* 0x003ea000011e7983 */ /* 0x000f280000300800 */
[----:B------:R-:W4:Y:S04]  /*50bc0*/  LDL.LU R51, [R1+0x700] ;  /* 0x0007000001337983 */ /* 0x000f280000300800 */
[----:B------:R-:W4:Y:S04]  /*50bd0*/  LDL.LU R19, [R1+0x3ea4] ;  /* 0x003ea40001137983 */ /* 0x000f280000300800 */
[----:B------:R-:W4:Y:S01]  /*50be0*/  LDL.LU R18, [R1+0x708] ;  /* 0x0007080001127983 */ /* 0x000f220000300800 */
[----:B0-----:R-:W-:-:S03]  /*50bf0*/  IMAD.MOV.U32 R3, RZ, RZ, R47 ;  /* 0x000000ffff037224 */ /* 0x001fc600078e002f */
        /* <DEDUP_REMOVED lines=13> */
[----:B---3--:R-:W-:-:S02]  /*50cd0*/  IMAD.MOV.U32 R3, RZ, RZ, R55 ;  /* 0x000000ffff037224 */ /* 0x008fc400078e0037 */
[----:B--2---:R-:W-:Y:S02]  /*50ce0*/  IMAD.MOV.U32 R13, RZ, RZ, R22 ;  /* 0x000000ffff0d7224 */ /* 0x004fe400078e0016 */
[----:B------:R-:W-:Y:S02]  /*50cf0*/  IMAD.MOV.U32 R12, RZ, RZ, R50 ;  /* 0x000000ffff0c7224 */ /* 0x000fe400078e0032 */
        /* <DEDUP_REMOVED lines=8> */
[----:B------:R-:W-:Y:S04]  /*50d80*/  STL.64 [R1+0x780], R6 ;  /* 0x0007800601007387 */ /* 0x000fe80000100a00 */
[----:B------:R-:W3:Y:S04]  /*50d90*/  LDL.LU R59, [R1+0x724] ;  /* 0x00072400013b7983 */ /* 0x000ee80000300800 */
[----:B------:R-:W3:Y:S04]  /*50da0*/  LDL.LU R26, [R1+0x3eb8] ;  /* 0x003eb800011a7983 */ /* 0x000ee80000300800 */
[----:B------:R-:W3:Y:S04]  /*50db0*/  LDL.LU R27, [R1+0x728] ;  /* 0x00072800011b7983 */ /* 0x000ee80000300800 */
        /* <DEDUP_REMOVED lines=12> */
[----:B------:R0:W-:Y:S02]  /*50e80*/  STL.64 [R1+0x4b98], R2 ;  /* 0x004b980201007387 */ /* 0x0001e40000100a00 */
[----:B0-----:R-:W-:Y:S01]  /*50e90*/  IMAD.MOV.U32 R3, RZ, RZ, R67 ;  /* 0x000000ffff037224 */ /* 0x001fe200078e0043 */
[----:B----4-:R-:W-:Y:S01]  /*50ea0*/  MOV R2, R34 ;  /* 0x0000002200027202 */ /* 0x010fe20000000f00 */
[----:B------:R-:W-:-:S02]  /*50eb0*/  IMAD.MOV.U32 R7, RZ, RZ, R35 ;  /* 0x000000ffff077224 */ /* 0x000fc400078e0023 */
        /* <DEDUP_REMOVED lines=13> */
[----:B------:R1:W-:Y:S04]  /*50f90*/  STL.64 [R1+0x708], R6 ;  /* 0x0007080601007387 */ /* 0x0003e80000100a00 */
[----:B------:R4:W-:Y:S04]  /*50fa0*/  STL.64 [R1+0x710], R8 ;  /* 0x0007100801007387 */ /* 0x0009e80000100a00 */
[----:B------:R-:W3:Y:S01]  /*50fb0*/  LDL.LU R63, [R1+0x758] ;  /* 0x00075800013f7983 */ /* 0x000ee20000300800 */
[----:B0-----:R-:W-:-:S02]  /*50fc0*/  IMAD.MOV.U32 R2, RZ, RZ, R42 ;  /* 0x000000ffff027224 */ /* 0x001fc400078e002a */
[----:B------:R-:W-:-:S05]  /*50fd0*/  IMAD.MOV.U32 R3, RZ, RZ, R14 ;  /* 0x000000ffff037224 */ /* 0x000fca00078e000e */
[----:B------:R0:W-:Y:S04]  /*50fe0*/  STL.64 [R1+0x718], R2 ;  /* 0x0007180201007387 */ /* 0x0001e80000100a00 */
        /* <DEDUP_REMOVED lines=9> */
[----:B-1----:R-:W-:Y:S01]  /*51080*/  MOV R7, R85 ;  /* 0x0000005500077202 */ /* 0x002fe20000000f00 */
[----:B------:R-:W-:-:S02]  /*51090*/  IMAD.MOV.U32 R6, RZ, RZ, R83 ;  /* 0x000000ffff067224 */ /* 0x000fc400078e0053 */
[----:B------:R-:W3:Y:S04]  /*510a0*/  LDL.LU R85, [R1+0x7a8] ;  /* 0x0007a80001557983 */ /* 0x000ee80000300800 */
[----:B------:R-:W3:Y:S01]  /*510b0*/  LDL.LU R83, [R1+0x3ee4] ;  /* 0x003ee40001537983 */ /* 0x000ee20000300800 */
[----:B--2---:R-:W-:Y:S02]  /*510c0*/  IMAD.MOV.U32 R13, RZ, RZ, R31 ;  /* 0x000000ffff0d7224 */ /* 0x004fe400078e001f */
[----:B---3--:R-:W-:Y:S02]  /*510d0*/  IMAD.MOV.U32 R12, RZ, RZ, R58 ;  /* 0x000000ffff0c7224 */ /* 0x008fe400078e003a */
[----:B----4-:R-:W-:Y:S02]  /*510e0*/  IMAD.MOV.U32 R9, RZ, RZ, R59 ;  /* 0x000000ffff097224 */ /* 0x010fe400078e003b */
[----:B------:R-:W-:-:S02]  /*510f0*/  IMAD.MOV.U32 R8, RZ, RZ, R26 ;  /* 0x000000ffff087224 */ /* 0x000fc400078e001a */
[----:B0-----:R-:W-:Y:S02]  /*51100*/  IMAD.MOV.U32 R3, RZ, RZ, R27 ;  /* 0x000000ffff037224 */ /* 0x001fe400078e001b */
[----:B------:R-:W-:Y:S01]  /*51110*/  IMAD.MOV.U32 R2, RZ, RZ, R54 ;  /* 0x000000ffff027224 */ /* 0x000fe200078e0036 */
[----:B------:R-:W-:Y:S04]  /*51120*/  STL.64 [R1+0x760], R12 ;  /* 0x0007600c01007387 */ /* 0x000fe80000100a00 */
[----:B------:R-:W-:Y:S04]  /*51130*/  STL.64 [R1+0x768], R6 ;  /* 0x0007680601007387 */ /* 0x000fe80000100a00 */
[----:B------:R0:W-:Y:S04]  /*51140*/  STL.64 [R1+0x720], R8 ;  /* 0x0007200801007387 */ /* 0x0001e80000100a00 */
        /* <DEDUP_REMOVED lines=9> */
[----:B------:R-:W-:Y:S04]  /*511e0*/  STL.64 [R1+0x738], R8 ;  /* 0x0007380801007387 */ /* 0x000fe80000100a00 */
[----:B------:R-:W2:Y:S04]  /*511f0*/  LDL.LU R31, [R1+0x7c0] ;  /* 0x0007c000011f7983 */ /* 0x000ea80000300800 */
[----:B------:R-:W-:Y:S04]  /*51200*/  STL.64 [R1+0x740], R6 ;  /* 0x0007400601007387 */ /* 0x000fe80000100a00 */
[----:B------:R-:W3:Y:S01]  /*51210*/  LDL.LU R58, [R1+0x3ee8] ;  /* 0x003ee800013a7983 */ /* 0x000ee20000300800 */
[----:B0-----:R-:W-:-:S02]  /*51220*/  IMAD.MOV.U32 R2, RZ, RZ, R87 ;  /* 0x000000ffff027224 */ /* 0x001fc400078e0057 */
[----:B------:R-:W-:-:S05]  /*51230*/  IMAD.MOV.U32 R3, RZ, RZ, R89 ;  /* 0x000000ffff037224 */ /* 0x000fca00078e0059 */
        /* <DEDUP_REMOVED lines=13> */
[----:B0-----:R-:W-:Y:S01]  /*51310*/  IMAD.MOV.U32 R3, RZ, RZ, R63 ;  /* 0x000000ffff037224 */ /* 0x001fe200078e003f */
[----:B------:R-:W-:Y:S01]  /*51320*/  MOV R2, R30 ;  /* 0x0000001e00027202 */ /* 0x000fe20000000f00 */
[----:B------:R-:W-:-:S02]  /*51330*/  IMAD.MOV.U32 R13, RZ, RZ, R51 ;  /* 0x000000ffff0d7224 */ /* 0x000fc400078e0033 */
[----:B------:R-:W-:Y:S02]  /*51340*/  IMAD.MOV.U32 R12, RZ, RZ, R19 ;  /* 0x000000ffff0c7224 */ /* 0x000fe400078e0013 */
[----:B------:R-:W-:Y:S02]  /*51350*/  IMAD.MOV.U32 R9, RZ, RZ, R18 ;  /* 0x000000ffff097224 */ /* 0x000fe400078e0012 */
[----:B------:R-:W-:Y:S01]  /*51360*/  IMAD.MOV.U32 R8, RZ, RZ, R46 ;  /* 0x000000ffff087224 */ /* 0x000fe200078e002e */
[----:B------:R-:W-:Y:S04]  /*51370*/  STL.64 [R1+0x750], R12 ;  /* 0x0007500c01007387 */ /* 0x000fe80000100a00 */
[----:B------:R-:W-:Y:S04]  /*51380*/  STL.64 [R1+0x758], R2 ;  /* 0x0007580201007387 */ /* 0x000fe80000100a00 */
[----:B------:R0:W-:Y:S04]  /*51390*/  STL.64 [R1+0x770], R8 ;  /* 0x0007700801007387 */ /* 0x0001e80000100a00 */
[----:B------:R1:W-:Y:S04]  /*513a0*/  STL.64 [R1+0x4ba0], R2 ;  /* 0x004ba00201007387 */ /* 0x0003e80000100a00 */
[----:B------:R-:W4:Y:S01]  /*513b0*/  LDL.LU R51, [R1+0x848] ;  /* 0x0008480001337983 */ /* 0x000f220000300800 */
[----:B------:R-:W-:-:S02]  /*513c0*/  IMAD.MOV.U32 R7, RZ, RZ, R47 ;  /* 0x000000ffff077224 */ /* 0x000fc400078e002f */
[----:B0-----:R-:W-:Y:S02]  /*513d0*/  IMAD.MOV.U32 R8, RZ, RZ, R42 ;  /* 0x000000ffff087224 */ /* 0x001fe400078e002a */
[----:B------:R-:W-:Y:S02]  /*513e0*/  IMAD.MOV.U32 R9, RZ, RZ, R14 ;  /* 0x000000ffff097224 */ /* 0x000fe400078e000e */
[----:B------:R-:W-:-:S03]  /*513f0*/  IMAD.MOV.U32 R6, RZ, RZ, R15 ;  /* 0x000000ffff067224 */ /* 0x000fc600078e000f */
[----:B------:R2:W-:Y:S04]  /*51400*/  STL.64 [R1+0x790], R8 ;  /* 0x0007900801007387 */ /* 0x0005e80000100a00 */
[----:B------:R-:W4:Y:S04]  /*51410*/  LDL.LU R19, [R1+0x3f04] ;  /* 0x003f040001137983 */ /* 0x000f280000300800 */
        /* <DEDUP_REMOVED lines=8> */
[----:B------:R-:W4:Y:S04]  /*514a0*/  LDL.LU R85, [R1+0x898] ;  /* 0x0008980001557983 */ /* 0x000f280000300800 */
[----:B------:R-:W4:Y:S04]  /*514b0*/  LDL.LU R83, [R1+0x3f14] ;  /* 0x003f140001537983 */ /* 0x000f280000300800 */
[----:B------:R-:W-:Y:S04]  /*514c0*/  STL.64 [R1+0x788], R6 ;  /* 0x0007880601007387 */ /* 0x000fe80000100a00 */
[----:B------:R4:W-:Y:S04]  /*514d0*/  STL.64 [R1+0x4ba8], R6 ;  /* 0x004ba80601007387 */ /* 0x0009e80000100a00 */
[----:B------:R-:W-:Y:S01]  /*514e0*/  STL.64 [R1+0x7a8], R2 ;  /* 0x0007a80201007387 */ /* 0x000fe20000100a00 */
[----:B--2---:R-:W-:-:S02]  /*514f0*/  IMAD.MOV.U32 R9, RZ, RZ, R31 ;  /* 0x000000ffff097224 */ /* 0x004fc400078e001f */
[----:B---3--:R-:W-:-:S05]  /*51500*/  IMAD.MOV.U32 R8, RZ, RZ, R58 ;  /* 0x000000ffff087224 */ /* 0x008fca00078e003a */
[----:B------:R0:W-:Y:S04]  /*51510*/  STL.64 [R1+0x7c0], R8 ;  /* 0x0007c00801007387 */ /* 0x0001e80000100a00 */
[----:B------:R1:W-:Y:S01]  /*51520*/  STL.64 [R1+0x4bb0], R2 ;  /* 0x004bb00201007387 */ /* 0x0003e20000100a00 */
[----:B----4-:R-:W-:Y:S01]  /*51530*/  MOV R7, R59 ;  /* 0x0000003b00077202 */ /* 0x010fe20000000f00 */
[----:B------:R-:W-:Y:S02]  /*51540*/  IMAD.MOV.U32 R6, RZ, RZ, R26 ;  /* 0x000000ffff067224 */ /* 0x000fe400078e001a */
[----:B0-----:R-:W-:Y:S02]  /*51550*/  IMAD.MOV.U32 R9, RZ, RZ, R27 ;  /* 0x000000ffff097224 */ /* 0x001fe400078e001b */
[----:B------:R-:W-:-:S02]  /*51560*/  IMAD.MOV.U32 R8, RZ, RZ, R54 ;  /* 0x000000ffff087224 */ /* 0x000fc400078e0036 */
[----:B-1----:R-:W-:Y:S02]  /*51570*/  IMAD.MOV.U32 R3, RZ, RZ, R55 ;  /* 0x000000ffff037224 */ /* 0x002fe400078e0037 */
[----:B------:R-:W-:Y:S01]  /*51580*/  IMAD.MOV.U32 R2, RZ, RZ, R23 ;  /* 0x000000ffff027224 */ /* 0x000fe200078e0017 */
[----:B------:R-:W-:Y:S04]  /*51590*/  STL.64 [R1+0x7d8], R6 ;  /* 0x0007d80601007387 */ /* 0x000fe80000100a00 */
[----:B------:R0:W-:Y:S04]  /*515a0*/  STL.64 [R1+0x7e0], R8 ;  /* 0x0007e00801007387 */ /* 0x0001e80000100a00 */
[----:B------:R-:W-:Y:S04]  /*515b0*/  STL.64 [R1+0x4bb8], R6 ;  /* 0x004bb80601007387 */ /* 0x000fe80000100a00 */
[----:B------:R1:W-:Y:S04]  /*515c0*/  STL.64 [R1+0x7f8], R2 ;  /* 0x0007f80201007387 */ /* 0x0003e80000100a00 */
[----:B------:R-:W2:Y:S04]  /*515d0*/  LDL.LU R59, [R1+0x8b0] ;  /* 0x0008b000013b7983 */ /* 0x000ea80000300800 */
[----:B------:R-:W3:Y:S01]  /*515e0*/  LDL.LU R26, [R1+0x3f18] ;  /* 0x003f1800011a7983 */ /* 0x000ee20000300800 */
[----:B0-----:R-:W-:-:S02]  /*515f0*/  IMAD.MOV.U32 R8, RZ, RZ, R87 ;  /* 0x000000ffff087224 */ /* 0x001fc400078e0057 */
[----:B------:R-:W-:Y:S02]  /*51600*/  IMAD.MOV.U32 R9, RZ, RZ, R89 ;  /* 0x000000ffff097224 */ /* 0x000fe400078e0059 */
[----:B-1----:R-:W-:-:S03]  /*51610*/  IMAD.MOV.U32 R3, RZ, RZ, R22 ;  /* 0x000000ffff037224 */ /* 0x002fc600078e0016 */
[----:B------:R0:W-:Y:S04]  /*51620*/  STL.64 [R1+0x830], R8 ;  /* 0x0008300801007387 */ /* 0x0001e80000100a00 */
[----:B------:R-:W4:Y:S04]  /*51630*/  LDL.LU R27, [R1+0x8c8] ;  /* 0x0008c800011b7983 */ /* 0x000f280000300800 */
[----:B------:R-:W4:Y:S01]  /*51640*/  LDL.LU R54, [R1+0x3f1c] ;  /* 0x003f1c0001367983 */ /* 0x000f220000300800 */
[----:B------:R-:W-:-:S03]  /*51650*/  IMAD.MOV.U32 R2, RZ, RZ, R50 ;  /* 0x000000ffff027224 */ /* 0x000fc600078e0032 */
        /* <DEDUP_REMOVED lines=8> */
[----:B------:R-:W-:Y:S04]  /*516e0*/  STL.64 [R1+0x810], R2 ;  /* 0x0008100201007387 */ /* 0x000fe80000100a00 */
[----:B------:R-:W-:Y:S01]  /*516f0*/  STL.64 [R1+0x4bc8], R2 ;  /* 0x004bc80201007387 */ /* 0x000fe20000100a00 */
[----:B0-----:R-:W-:-:S02]  /*51700*/  IMAD.MOV.U32 R9, RZ, RZ, R51 ;  /* 0x000000ffff097224 */ /* 0x001fc400078e0033 */
[----:B------:R-:W-:Y:S02]  /*51710*/  IMAD.MOV.U32 R8, RZ, RZ, R19 ;  /* 0x000000ffff087224 */ /* 0x000fe400078e0013 */
[----:B------:R-:W-:Y:S02]  /*51720*/  IMAD.MOV.U32 R13, RZ, RZ, R14 ;  /* 0x000000ffff0d7224 */ /* 0x000fe400078e000e */
[----:B------:R-:W-:Y:S01]  /*51730*/  IMAD.MOV.U32 R12, RZ, RZ, R42 ;  /* 0x000000ffff0c7224 */ /* 0x000fe200078e002a */
[----:B------:R0:W-:Y:S04]  /*51740*/  STL.64 [R1+0x848], R8 ;  /* 0x0008480801007387 */ /* 0x0001e80000100a00 */
[----:B------:R-:W-:Y:S04]  /*51750*/  STL.64 [R1+0x828], R6 ;  /* 0x0008280601007387 */ /* 0x000fe80000100a00 */
[----:B------:R1:W-:Y:S01]  /*51760*/  STL.64 [R1+0x4bd8], R6 ;  /* 0x004bd80601007387 */ /* 0x0003e20000100a00 */
[----:B0-----:R-:W-:-:S02]  /*51770*/  IMAD.MOV.U32 R9, RZ, RZ, R85 ;  /* 0x000000ffff097224 */ /* 0x001fc400078e0055 */
[----:B------:R-:W-:Y:S01]  /*51780*/  IMAD.MOV.U32 R8, RZ, RZ, R83 ;  /* 0x000000ffff087224 */ /* 0x000fe200078e0053 */
[----:B------:R-:W4:Y:S04]  /*51790*/  LDL.LU R85, [R1+0x938] ;  /* 0x0009380001557983 */ /* 0x000f280000300800 */
[----:B------:R-:W-:Y:S04]  /*517a0*/  STL.64 [R1+0x880], R12 ;  /* 0x0008800c01007387 */ /* 0x000fe80000100a00 */
[----:B------:R-:W4:Y:S04]  /*517b0*/  LDL.LU R83, [R1+0x3bf8] ;  /* 0x003bf80001537983 */ /* 0x000f280000300800 */
[----:B------:R-:W-:Y:S04]  /*517c0*/  STL.64 [R1+0x898], R8 ;  /* 0x0008980801007387 */ /* 0x000fe80000100a00 */
[----:B------:R-:W4:Y:S04]  /*517d0*/  LDL.LU R55, [R1+0x950] ;  /* 0x0009500001377983 */ /* 0x000f280000300800 */
[----:B------:R-:W4:Y:S04]  /*517e0*/  LDL.LU R23, [R1+0x3bfc] ;  /* 0x003bfc0001177983 */ /* 0x000f280000300800 */
[----:B------:R-:W4:Y:S01]  /*517f0*/  LDL.LU R51, [R1+0x968] ;  /* 0x0009680001337983 */ /* 0x000f220000300800 */
[----:B------:R-:W-:-:S03]  /*51800*/  IMAD.MOV.U32 R3, RZ, RZ, R18 ;  /* 0x000000ffff037224 */ /* 0x000fc600078e0012 */
[----:B------:R-:W4:Y:S01]  /*51810*/  LDL.LU R19, [R1+0x3c00] ;  /* 0x003c000001137983 */ /* 0x000f220000300800 */
[----:B------:R-:W-:-:S03]  /*51820*/  IMAD.MOV.U32 R2, RZ, RZ, R46 ;  /* 0x000000ffff027224 */ /* 0x000fc600078e002e */
[----:B------:R-:W4:Y:S01]  /*51830*/  LDL.LU R18, [R1+0x970] ;  /* 0x0009700001127983 */ /* 0x000f220000300800 */
[----:B-1----:R-:W-:-:S03]  /*51840*/  IMAD.MOV.U32 R7, RZ, RZ, R47 ;  /* 0x000000ffff077224 */ /* 0x002fc600078e002f */
[----:B------:R-:W4:Y:S01]  /*51850*/  LDL.LU R46, [R1+0x3c04] ;  /* 0x003c0400012e7983 */ /* 0x000f220000300800 */
[----:B------:R-:W-:-:S03]  /*51860*/  MOV R6, R15 ;  /* 0x0000000f00067202 */ /* 0x000fc60000000f00 */
[----:B------:R-:W4:Y:S04]  /*51870*/  LDL.LU R47, [R1+0x988] ;  /* 0x00098800012f7983 */ /* 0x000f280000300800 */
[----:B------:R-:W4:Y:S04]  /*51880*/  LDL.LU R15, [R1+0x3c08] ;  /* 0x003c0800010f7983 */ /* 0x000f280000300800 */
[----:B------:R-:W4:Y:S04]  /*51890*/  LDL.LU R14, [R1+0x9a0] ;  /* 0x0009a000010e7983 */ /* 0x000f280000300800 */
[----:B------:R-:W4:Y:S04]  /*518a0*/  LDL.LU R42, [R1+0x3c0c] ;  /* 0x003c0c00012a7983 */ /* 0x000f280000300800 */
[----:B------:R-:W-:Y:S04]  /*518b0*/  STL.64 [R1+0x860], R2 ;  /* 0x0008600201007387 */ /* 0x000fe80000100a00 */
[----:B------:R-:W-:Y:S04]  /*518c0*/  STL.64 [R1+0x4be8], R2 ;  /* 0x004be80201007387 */ /* 0x000fe80000100a00 */
[----:B------:R-:W-:Y:S04]  /*518d0*/  STL.64 [R1+0x878], R6 ;  /* 0x0008780601007387 */ /* 0x000fe80000100a00 */
[----:B------:R-:W-:Y:S04]  /*518e0*/  STL [R1+0x4c10], R6 ;  /* 0x004c100601007387 */ /* 0x000fe80000100800 */
[----:B------:R2:W-:Y:S02]  /*518f0*/  STL [R1+0x4bf0], R7 ;  /* 0x004bf00701007387 */ /* 0x0005e40000100800 */
[----:B--2---:R-:W-:-:S02]  /*51900*/  IMAD.MOV.U32 R7, RZ, RZ, R59 ;  /* 0x000000ffff077224 */ /* 0x004fc400078e003b */
[----:B---3--:R-:W-:-:S05]  /*51910*/  IMAD.MOV.U32 R6, RZ, RZ, R26 ;  /* 0x000000ffff067224 */ /* 0x008fca00078e001a */
[----:B------:R0:W-:Y:S01]  /*51920*/  STL.64 [R1+0x8b0], R6 ;  /* 0x0008b00601007387 */ /* 0x0001e20000100a00 */
[----:B----4-:R-:W-:Y:S02]  /*51930*/  IMAD.MOV.U32 R3, RZ, RZ, R27 ;  /* 0x000000ffff037224 */ /* 0x010fe400078e001b */
[----:B------:R-:W-:Y:S02]  /*51940*/  IMAD.MOV.U32 R2, RZ, RZ, R54 ;  /* 0x000000ffff027224 */ /* 0x000fe400078e0036 */
[----:B------:R-:W-:Y:S02]  /*51950*/  IMAD.MOV.U32 R9, RZ, RZ, R22 ;  /* 0x000000ffff097224 */ /* 0x000fe400078e0016 */
[----:B------:R-:W-:Y:S01]  /*51960*/  IMAD.MOV.U32 R8, RZ, RZ, R50 ;  /* 0x000000ffff087224 */ /* 0x000fe200078e0032 */
[----:B------:R1:W-:Y:S01]  /*51970*/  STL.64 [R1+0x8c8], R2 ;  /* 0x0008c80201007387 */ /* 0x0003e20000100a00 */
[----:B0-----:R-:W-:Y:S02]  /*51980*/  IMAD.MOV.U32 R7, RZ, RZ, R43 ;  /* 0x000000ffff077224 */ /* 0x001fe400078e002b */
[----:B------:R-:W-:Y:S01]  /*51990*/  IMAD.MOV.U32 R6, RZ, RZ, R11 ;  /* 0x000000ffff067224 */ /* 0x000fe200078e000b */
[----:B------:R-:W-:Y:S04]  /*519a0*/  STL.64 [R1+0x8d0], R8 ;  /* 0x0008d00801007387 */ /* 0x000fe80000100a00 */
[----:B------:R-:W2:Y:S04]  /*519b0*/  LDL.LU R67, [R1+0x9b8] ;  /* 0x0009b80001437983 */ /* 0x000ea80000300800 */
[----:B------:R-:W-:Y:S04]  /*519c0*/  STL.64 [R1+0x8e8], R6 ;  /* 0x0008e80601007387 */ /* 0x000fe80000100a00 */
[----:B------:R-:W3:Y:S01]  /*519d0*/  LDL.LU R34, [R1+0x3c10] ;  /* 0x003c100001227983 */ /* 0x000ee20000300800 */
[----:B-1----:R-:W-:Y:S01]  /*519e0*/  IMAD.MOV.U32 R2, RZ, RZ, R87 ;  /* 0x000000ffff027224 */ /* 0x002fe200078e0057 */
[----:B------:R-:W-:-:S05]  /*519f0*/  MOV R3, R89 ;  /* 0x0000005900037202 */ /* 0x000fca0000000f00 */
        /* <DEDUP_REMOVED lines=12> */
[----:B------:R-:W-:-:S05]  /*51ac0*/  IMAD.MOV.U32 R2, RZ, RZ, R83 ;  /* 0x000000ffff027224 */ /* 0x000fca00078e0053 */
[----:B------:R0:W-:Y:S04]  /*51ad0*/  STL.64 [R1+0x938], R2 ;  /* 0x0009380201007387 */ /* 0x0001e80000100a00 */
[----:B------:R-:W4:Y:S04]  /*51ae0*/  LDL.LU R89, [R1+0xa08] ;  /* 0x000a080001597983 */ /* 0x000f280000300800 */
[----:B------:R-:W4:Y:S04]  /*51af0*/  LDL.LU R87, [R1+0x3bc8] ;  /* 0x003bc80001577983 */ /* 0x000f280000300800 */
[----:B------:R-:W4:Y:S04]  /*51b00*/  LDL.LU R85, [R1+0xa10] ;  /* 0x000a100001557983 */ /* 0x000f280000300800 */
[----:B------:R-:W4:Y:S01]  /*51b10*/  LDL.LU R83, [R1+0x3bcc] ;  /* 0x003bcc0001537983 */ /* 0x000f220000300800 */
[----:B------:R-:W-:-:S02]  /*51b20*/  IMAD.MOV.U32 R6, RZ, RZ, R23 ;  /* 0x000000ffff067224 */ /* 0x000fc400078e0017 */
[----:B------:R-:W-:Y:S02]  /*51b30*/  IMAD.MOV.U32 R7, RZ, RZ, R55 ;  /* 0x000000ffff077224 */ /* 0x000fe400078e0037 */
[----:B------:R-:W-:Y:S02]  /*51b40*/  IMAD.MOV.U32 R8, RZ, RZ, R46 ;  /* 0x000000ffff087224 */ /* 0x000fe400078e002e */
[----:B------:R-:W-:Y:S02]  /*51b50*/  IMAD.MOV.U32 R9, RZ, RZ, R18 ;  /* 0x000000ffff097224 */ /* 0x000fe400078e0012 */
[----:B0-----:R-:W-:Y:S02]  /*51b60*/  IMAD.MOV.U32 R2, RZ, RZ, R19 ;  /* 0x000000ffff027224 */ /* 0x001fe400078e0013 */
[----:B------:R-:W-:Y:S01]  /*51b70*/  IMAD.MOV.U32 R3, RZ, RZ, R51 ;  /* 0x000000ffff037224 */ /* 0x000fe200078e0033 */
[----:B------:R0:W-:Y:S04]  /*51b80*/  STL.64 [R1+0x950], R6 ;  /* 0x0009500601007387 */ /* 0x0001e80000100a00 */
[----:B------:R1:W-:Y:S04]  /*51b90*/  STL.64 [R1+0x968], R2 ;  /* 0x0009680201007387 */ /* 0x0003e80000100a00 */
[----:B------:R2:W-:Y:S04]  /*51ba0*/  STL.64 [R1+0x970], R8 ;  /* 0x0009700801007387 */ /* 0x0005e80000100a00 */
[----:B------:R-:W4:Y:S01]  /*51bb0*/  LDL.LU R59, [R1+0xa18] ;  /* 0x000a1800013b7983 */ /* 0x000f220000300800 */
[----:B0-----:R-:W-:-:S02]  /*51bc0*/  IMAD.MOV.U32 R6, RZ, RZ, R15 ;  /* 0x000000ffff067224 */ /* 0x001fc400078e000f */
[----:B------:R-:W-:Y:S02]  /*51bd0*/  IMAD.MOV.U32 R7, RZ, RZ, R47 ;  /* 0x000000ffff077224 */ /* 0x000fe400078e002f */
[----:B-1----:R-:W-:Y:S02]  /*51be0*/  IMAD.MOV.U32 R2, RZ, RZ, R42 ;  /* 0x000000ffff027224 */ /* 0x002fe400078e002a */
[----:B------:R-:W-:Y:S01]  /*51bf0*/  IMAD.MOV.U32 R3, RZ, RZ, R14 ;  /* 0x000000ffff037224 */ /* 0x000fe200078e000e */
[----:B------:R-:W-:Y:S04]  /*51c00*/  STL.64 [R1+0x988], R6 ;  /* 0x0009880601007387 */ /* 0x000fe80000100a00 */
        /* <DEDUP_REMOVED lines=15> */
[----:B---3--:R-:W-:-:S05]  /*51d00*/  IMAD.MOV.U32 R8, RZ, RZ, R34 ;  /* 0x000000ffff087224 */ /* 0x008fca00078e0022 */
[----:B------:R0:W-:Y:S01]  /*51d10*/  STL.64 [R1+0x9b8], R8 ;  /* 0x0009b80801007387 */ /* 0x0001e20000100a00 */
[----:B----4-:R-:W-:Y:S01]  /*51d20*/  IMAD.MOV.U32 R3, RZ, RZ, R35 ;  /* 0x000000ffff037224 */ /* 0x010fe200078e0023 */
[----:B------:R-:W-:Y:S01]  /*51d30*/  MOV R2, R62 ;  /* 0x0000003e00027202 */ /* 0x000fe20000000f00 */
[----:B------:R-:W-:Y:S02]  /*51d40*/  IMAD.MOV.U32 R13, RZ, RZ, R31 ;  /* 0x000000ffff0d7224 */ /* 0x000fe400078e001f */
[----:B------:R-:W-:Y:S02]  /*51d50*/  IMAD.MOV.U32 R12, RZ, RZ, R58 ;  /* 0x000000ffff0c7224 */ /* 0x000fe400078e003a */
[----:B0-----:R-:W-:Y:S02]  /*51d60*/  IMAD.MOV.U32 R9, RZ, RZ, R22 ;  /* 0x000000ffff097224 */ /* 0x001fe400078e0016 */
[----:B------:R-:W-:Y:S01]  /*51d70*/  IMAD.MOV.U32 R8, RZ, RZ, R50 ;  /* 0x000000ffff087224 */ /* 0x000fe200078e0032 */
[----:B------:R-:W-:Y:S04]  /*51d80*/  STL.64 [R1+0x9c0], R2 ;  /* 0x0009c00201007387 */ /* 0x000fe80000100a00 */
[----:B------:R-:W-:Y:S01]  /*51d90*/  STL.64 [R1+0x9f0], R12 ;  /* 0x0009f00c01007387 */ /* 0x000fe20000100a00 */
[----:B------:R-:W-:-:S02]  /*51da0*/  IMAD.MOV.U32 R6, RZ, RZ, R30 ;  /* 0x000000ffff067224 */ /* 0x000fc400078e001e */
[----:B------:R-:W-:Y:S01]  /*51db0*/  IMAD.MOV.U32 R7, RZ, RZ, R63 ;  /* 0x000000ffff077224 */ /* 0x000fe200078e003f */
[----:B------:R-:W-:Y:S04]  /*51dc0*/  STL.64 [R1+0x4c88], R2 ;  /* 0x004c880201007387 */ /* 0x000fe80000100a00 */
[----:B------:R0:W-:Y:S04]  /*51dd0*/  STL.64 [R1+0x9f8], R8 ;  /* 0x0009f80801007387 */ /* 0x0001e80000100a00 */
[----:B------:R-:W-:Y:S04]  /*51de0*/  STL.64 [R1+0x9d8], R6 ;  /* 0x0009d80601007387 */ /* 0x000fe80000100a00 */
[----:B------:R1:W-:Y:S01]  /*51df0*/  STL.64 [R1+0x4c90], R6 ;  /* 0x004c900601007387 */ /* 0x0003e20000100a00 */
[----:B0-----:R-:W-:-:S02]  /*51e00*/  IMAD.MOV.U32 R8, RZ, RZ, R11 ;  /* 0x000000ffff087224 */ /* 0x001fc400078e000b */
[----:B------:R-:W-:-:S05]  /*51e10*/  IMAD.MOV.U32 R9, RZ, RZ, R43 ;  /* 0x000000ffff097224 */ /* 0x000fca00078e002b */
[----:B------:R0:W-:Y:S04]  /*51e20*/  STL.64 [R1+0xa00], R8 ;  /* 0x000a000801007387 */ /* 0x0001e80000100a00 */
[----:B------:R-:W2:Y:S04]  /*51e30*/  LDL.LU R22, [R1+0xa60] ;  /* 0x000a600001167983 */ /* 0x000ea80000300800 */
[----:B------:R-:W3:Y:S04]  /*51e40*/  LDL.LU R50, [R1+0x3b8c] ;  /* 0x003b8c0001327983 */ /* 0x000ee80000300800 */
[----:B------:R-:W4:Y:S04]  /*51e50*/  LDL.LU R43, [R1+0xa68] ;  /* 0x000a6800012b7983 */ /* 0x000f280000300800 */
[----:B------:R-:W4:Y:S01]  /*51e60*/  LDL.LU R11, [R1+0x3b90] ;  /* 0x003b9000010b7983 */ /* 0x000f220000300800 */
[----:B------:R-:W-:-:S02]  /*51e70*/  IMAD.MOV.U32 R3, RZ, RZ, R89 ;  /* 0x000000ffff037224 */ /* 0x000fc400078e0059 */
[----:B------:R-:W-:Y:S01]  /*51e80*/  IMAD.MOV.U32 R2, RZ, RZ, R87 ;  /* 0x000000ffff027224 */ /* 0x000fe200078e0057 */
[----:B------:R-:W4:Y:S04]  /*51e90*/  LDL.LU R89, [R1+0xa70] ;  /* 0x000a700001597983 */ /* 0x000f280000300800 */
[----:B------:R-:W4:Y:S01]  /*51ea0*/  LDL.LU R87, [R1+0x3b94] ;  /* 0x003b940001577983 */ /* 0x000f220000300800 */
[----:B-1----:R-:W-:Y:S02]  /*51eb0*/  IMAD.MOV.U32 R7, RZ, RZ, R85 ;  /* 0x000000ffff077224 */ /* 0x002fe400078e0055 */
[----:B------:R-:W-:Y:S01]  /*51ec0*/  IMAD.MOV.U32 R6, RZ, RZ, R83 ;  /* 0x000000ffff067224 */ /* 0x000fe200078e0053 */
[----:B------:R-:W4:Y:S04]  /*51ed0*/  LDL.LU R85, [R1+0xa78] ;  /* 0x000a780001557983 */ /* 0x000f280000300800 */
[----:B------:R-:W4:Y:S04]  /*51ee0*/  LDL.LU R83, [R1+0x3b98] ;  /* 0x003b980001537983 */ /* 0x000f280000300800 */
[----:B------:R-:W-:Y:S01]  /*51ef0*/  STL.64 [R1+0xa08], R2 ;  /* 0x000a080201007387 */ /* 0x000fe20000100a00 */
[----:B------:R-:W-:Y:S01]  /*51f00*/  MOV R13, R59 ;  /* 0x0000003b000d7202 */ /* 0x000fe20000000f00 */
[----:B------:R-:W-:-:S02]  /*51f10*/  IMAD.MOV.U32 R12, RZ, RZ, R26 ;  /* 0x000000ffff0c7224 */ /* 0x000fc400078e001a */
[----:B0-----:R-:W-:Y:S02]  /*51f20*/  IMAD.MOV.U32 R9, RZ, RZ, R27 ;  /* 0x000000ffff097224 */ /* 0x001fe400078e001b */
        /* <DEDUP_REMOVED lines=13> */
[----:B------:R-:W-:Y:S04]  /*52000*/  STL.64 [R1+0xa38], R12 ;  /* 0x000a380c01007387 */ /* 0x000fe80000100a00 */
[----:B------:R-:W4:Y:S04]  /*52010*/  LDL.LU R63, [R1+0xa80] ;  /* 0x000a8000013f7983 */ /* 0x000f280000300800 */
[----:B------:R-:W4:Y:S04]  /*52020*/  LDL.LU R30, [R1+0x3b9c] ;  /* 0x003b9c00011e7983 */ /* 0x000f280000300800 */
[----:B------:R-:W-:Y:S04]  /*52030*/  STL.64 [R1+0xa58], R8 ;  /* 0x000a580801007387 */ /* 0x000fe80000100a00 */
[----:B------:R-:W4:Y:S01]  /*52040*/  LDL.LU R31, [R1+0xa88] ;  /* 0x000a8800011f7983 */ /* 0x000f220000300800 */
[----:B------:R-:W-:-:S03]  /*52050*/  IMAD.MOV.U32 R3, RZ, RZ, R51 ;  /* 0x000000ffff037224 */ /* 0x000fc600078e0033 */
[----:B------:R-:W4:Y:S01]  /*52060*/  LDL.LU R58, [R1+0x3ba0] ;  /* 0x003ba000013a7983 */ /* 0x000f220000300800 */
[----:B------:R-:W-:-:S03]  /*52070*/  IMAD.MOV.U32 R2, RZ, RZ, R19 ;  /* 0x000000ffff027224 */ /* 0x000fc600078e0013 */
        /* <DEDUP_REMOVED lines=10> */
[----:B------:R-:W-:Y:S04]  /*52120*/  STL.64 [R1+0xa30], R2 ;  /* 0x000a300201007387 */ /* 0x000fe80000100a00 */
[----:B------:R2:W-:Y:S04]  /*52130*/  STL.64 [R1+0x4ca8], R2 ;  /* 0x004ca80201007387 */ /* 0x0005e80000100a00 */
[----:B------:R-:W-:Y:S04]  /*52140*/  STL.64 [R1+0xa50], R6 ;  /* 0x000a500601007387 */ /* 0x000fe80000100a00 */
[----:B------:R-:W-:Y:S01]  /*52150*/  STL.64 [R1+0x4cb0], R6 ;  /* 0x004cb00601007387 */ /* 0x000fe20000100a00 */
[----:B--2---:R-:W-:-:S02]  /*52160*/  IMAD.MOV.U32 R3, RZ, RZ, R22 ;  /* 0x000000ffff037224 */ /* 0x004fc400078e0016 */
[----:B---3--:R-:W-:-:S05]  /*52170*/  IMAD.MOV.U32 R2, RZ, RZ, R50 ;  /* 0x000000ffff027224 */ /* 0x008fca00078e0032 */
[----:B------:R4:W-:Y:S04]  /*52180*/  STL.64 [R1+0xa60], R2 ;  /* 0x000a600201007387 */ /* 0x0009e80000100a00 */
[----:B------:R-:W2:Y:S01]  /*52190*/  LDL.LU R59, [R1+0xac0] ;  /* 0x000ac000013b7983 */ /* 0x000ea20000300800 */
[----:B----4-:R-:W-:Y:S01]  /*521a0*/  IMAD.MOV.U32 R3, RZ, RZ, R43 ;  /* 0x000000ffff037224 */ /* 0x010fe200078e002b */
[----:B------:R-:W-:Y:S01]  /*521b0*/  MOV R2, R11 ;  /* 0x0000000b00027202 */ /* 0x000fe20000000f00 */
[----:B------:R-:W-:Y:S02]  /*521c0*/  IMAD.MOV.U32 R9, RZ, RZ, R89 ;  /* 0x000000ffff097224 */ /* 0x000fe400078e0059 */
[----:B------:R-:W-:-:S05]  /*521d0*/  IMAD.MOV.U32 R8, RZ, RZ, R87 ;  /* 0x000000ffff087224 */ /* 0x000fca00078e0057 */
[----:B------:R0:W-:Y:S04]  /*521e0*/  STL.64 [R1+0xa70], R8 ;  /* 0x000a700801007387 */ /* 0x0001e80000100a00 */
        /* <DEDUP_REMOVED lines=11> */
[----:B------:R-:W-:-:S02]  /*522a0*/  IMAD.MOV.U32 R7, RZ, RZ, R85 ;  /* 0x000000ffff077224 */ /* 0x000fc400078e0055 */
[----:B------:R-:W-:Y:S01]  /*522b0*/  IMAD.MOV.U32 R6, RZ, RZ, R83 ;  /* 0x000000ffff067224 */ /* 0x000fe200078e0053 */
[----:B------:R-:W4:Y:S04]  /*522c0*/  LDL.LU R85, [R1+0xaf0] ;  /* 0x000af00001557983 */ /* 0x000f280000300800 */
[----:B------:R-:W4:Y:S04]  /*522d0*/  LDL.LU R83, [R1+0x3b6c] ;  /* 0x003b6c0001537983 */ /* 0x000f280000300800 */
[----:B------:R-:W-:Y:S04]  /*522e0*/  STL.64 [R1+0xa68], R2 ;  /* 0x000a680201007387 */ /* 0x000fe80000100a00 */
[----:B------:R1:W-:Y:S01]  /*522f0*/  STL.64 [R1+0x4cb8], R2 ;  /* 0x004cb80201007387 */ /* 0x0003e20000100a00 */
[----:B0-----:R-:W-:-:S02]  /*52300*/  IMAD.MOV.U32 R9, RZ, RZ, R63 ;  /* 0x000000ffff097224 */ /* 0x001fc400078e003f */
[----:B------:R-:W-:Y:S02]  /*52310*/  IMAD.MOV.U32 R8, RZ, RZ, R30 ;  /* 0x000000ffff087224 */ /* 0x000fe400078e001e */
[----:B-1----:R-:W-:Y:S02]  /*52320*/  IMAD.MOV.U32 R3, RZ, RZ, R31 ;  /* 0x000000ffff037224 */ /* 0x002fe400078e001f */
[----:B------:R-:W-:Y:S01]  /*52330*/  IMAD.MOV.U32 R2, RZ, RZ, R58 ;  /* 0x000000ffff027224 */ /* 0x000fe200078e003a */
[----:B------:R0:W-:Y:S04]  /*52340*/  STL.64 [R1+0xa80], R8 ;  /* 0x000a800801007387 */ /* 0x0001e80000100a00 */
[----:B------:R-:W-:Y:S01]  /*52350*/  STL.64 [R1+0xa78], R6 ;  /* 0x000a780601007387 */ /* 0x000fe20000100a00 */
[----:B------:R-:W-:-:S02]  /*52360*/  IMAD.MOV.U32 R13, RZ, RZ, R18 ;  /* 0x000000ffff0d7224 */ /* 0x000fc400078e0012 */
[----:B------:R-:W-:Y:S01]  /*52370*/  IMAD.MOV.U32 R12, RZ, RZ, R46 ;  /* 0x000000ffff0c7224 */ /* 0x000fe200078e002e */
[----:B------:R-:W-:Y:S04]  /*52380*/  STL.64 [R1+0x4cc0], R6 ;  /* 0x004cc00601007387 */ /* 0x000fe80000100a00 */
[----:B------:R1:W-:Y:S04]  /*52390*/  STL.64 [R1+0xa88], R2 ;  /* 0x000a880201007387 */ /* 0x0003e80000100a00 */
[----:B------:R-:W-:Y:S01]  /*523a0*/  STL.64 [R1+0xa98], R12 ;  /* 0x000a980c01007387 */ /* 0x000fe20000100a00 */
[----:B0-----:R-:W-:-:S02]  /*523b0*/  IMAD.MOV.U32 R8, RZ, RZ, R42 ;  /* 0x000000ffff087224 */ /* 0x001fc400078e002a */
[----:B------:R-:W-:Y:S02]  /*523c0*/  IMAD.MOV.U32 R9, RZ, RZ, R14 ;  /* 0x000000ffff097224 */ /* 0x000fe400078e000e */
[----:B-1----:R-:W-:Y:S02]  /*523d0*/  IMAD.MOV.U32 R3, RZ, RZ, R51 ;  /* 0x000000ffff037224 */ /* 0x002fe400078e0033 */
[----:B------:R-:W-:Y:S01]  /*523e0*/  IMAD.MOV.U32 R2, RZ, RZ, R19 ;  /* 0x000000ffff027224 */ /* 0x000fe200078e0013 */
[----:B------:R-:W4:Y:S04]  /*523f0*/  LDL.LU R51, [R1+0xaf8] ;  /* 0x000af80001337983 */ /* 0x000f280000300800 */
[----:B------:R-:W4:Y:S04]  /*52400*/  LDL.LU R19, [R1+0x3b70] ;  /* 0x003b700001137983 */ /* 0x000f280000300800 */
[----:B------:R-:W-:Y:S04]  /*52410*/  STL.64 [R1+0xab8], R8 ;  /* 0x000ab80801007387 */ /* 0x000fe80000100a00 */
[----:B------:R-:W4:Y:S01]  /*52420*/  LDL.LU R18, [R1+0xb10] ;  /* 0x000b100001127983 */ /* 0x000f220000300800 */
[----:B------:R-:W-:-:S03]  /*52430*/  MOV R7, R47 ;  /* 0x0000002f00077202 */ /* 0x000fc60000000f00 */
        /* <DEDUP_REMOVED lines=11> */
[----:B---3--:R-:W-:Y:S02]  /*524f0*/  IMAD.MOV.U32 R2, RZ, RZ, R26 ;  /* 0x000000ffff027224 */ /* 0x008fe400078e001a */
[----:B----4-:R-:W-:Y:S02]  /*52500*/  IMAD.MOV.U32 R13, RZ, RZ, R55 ;  /* 0x000000ffff0d7224 */ /* 0x010fe400078e0037 */
[----:B------:R-:W-:Y:S01]  /*52510*/  IMAD.MOV.U32 R12, RZ, RZ, R23 ;  /* 0x000000ffff0c7224 */ /* 0x000fe200078e0017 */
[----:B------:R0:W-:Y:S01]  /*52520*/  STL.64 [R1+0xac0], R2 ;  /* 0x000ac00201007387 */ /* 0x0001e20000100a00 */
[----:B------:R-:W-:Y:S02]  /*52530*/  IMAD.MOV.U32 R8, RZ, RZ, R50 ;  /* 0x000000ffff087224 */ /* 0x000fe400078e0032 */
[----:B------:R-:W-:Y:S01]  /*52540*/  IMAD.MOV.U32 R9, RZ, RZ, R22 ;  /* 0x000000ffff097224 */ /* 0x000fe200078e0016 */
[----:B------:R-:W-:Y:S01]  /*52550*/  STL.64 [R1+0xad0], R12 ;  /* 0x000ad00c01007387 */ /* 0x000fe20000100a00 */
[----:B0-----:R-:W-:-:S02]  /*52560*/  IMAD.MOV.U32 R2, RZ, RZ, R54 ;  /* 0x000000ffff027224 */ /* 0x001fc400078e0036 */
[----:B------:R-:W-:-:S05]  /*52570*/  IMAD.MOV.U32 R3, RZ, RZ, R27 ;  /* 0x000000ffff037224 */ /* 0x000fca00078e001b */
[----:B------:R-:W-:Y:S04]  /*52580*/  STL.64 [R1+0xac8], R2 ;  /* 0x000ac80201007387 */ /* 0x000fe80000100a00 */
[----:B------:R0:W-:Y:S04]  /*52590*/  STL.64 [R1+0xad8], R8 ;  /* 0x000ad80801007387 */ /* 0x0001e80000100a00 */
[----:B------:R1:W-:Y:S04]  /*525a0*/  STL.64 [R1+0x4cd8], R2 ;  /* 0x004cd80201007387 */ /* 0x0003e80000100a00 */
[----:B------:R-:W2:Y:S01]  /*525b0*/  LDL.LU R27, [R1+0xb28] ;  /* 0x000b2800011b7983 */ /* 0x000ea20000300800 */
[----:B0-----:R-:W-:-:S02]  /*525c0*/  IMAD.MOV.U32 R8, RZ, RZ, R87 ;  /* 0x000000ffff087224 */ /* 0x001fc400078e0057 */
[----:B------:R-:W-:-:S05]  /*525d0*/  IMAD.MOV.U32 R9, RZ, RZ, R89 ;  /* 0x000000ffff097224 */ /* 0x000fca00078e0059 */
[----:B------:R0:W-:Y:S04]  /*525e0*/  STL.64 [R1+0xae8], R8 ;  /* 0x000ae80801007387 */ /* 0x0001e80000100a00 */
[----:B------:R-:W3:Y:S04]  /*525f0*/  LDL.LU R54, [R1+0x3b20] ;  /* 0x003b200001367983 */ /* 0x000ee80000300800 */
[----:B------:R-:W4:Y:S01]  /*52600*/  LDL.LU R55, [R1+0xb30] ;  /* 0x000b300001377983 */ /* 0x000f220000300800 */
[----:B------:R-:W-:-:S03]  /*52610*/  IMAD.MOV.U32 R7, RZ, RZ, R43 ;  /* 0x000000ffff077224 */ /* 0x000fc600078e002b */
[----:B------:R-:W4:Y:S01]  /*52620*/  LDL.LU R23, [R1+0x3b24] ;  /* 0x003b240001177983 */ /* 0x000f220000300800 */
[----:B------:R-:W-:-:S03]  /*52630*/  IMAD.MOV.U32 R6, RZ, RZ, R11 ;  /* 0x000000ffff067224 */ /* 0x000fc600078e000b */
[----:B------:R-:W4:Y:S04]  /*52640*/  LDL.LU R43, [R1+0xb38] ;  /* 0x000b3800012b7983 */ /* 0x000f280000300800 */
[----:B------:R-:W4:Y:S04]  /*52650*/  LDL.LU R11, [R1+0x3b28] ;  /* 0x003b2800010b7983 */ /* 0x000f280000300800 */
[----:B------:R-:W4:Y:S01]  /*52660*/  LDL.LU R89, [R1+0xb40] ;  /* 0x000b400001597983 */ /* 0x000f220000300800 */
[----:B-1----:R-:W-:-:S03]  /*52670*/  IMAD.MOV.U32 R3, RZ, RZ, R85 ;  /* 0x000000ffff037224 */ /* 0x002fc600078e0055 */
[----:B------:R-:W4:Y:S01]  /*52680*/  LDL.LU R87, [R1+0x3b2c] ;  /* 0x003b2c0001577983 */ /* 0x000f220000300800 */
[----:B------:R-:W-:-:S03]  /*52690*/  MOV R2, R83 ;  /* 0x0000005300027202 */ /* 0x000fc60000000f00 */
[----:B------:R-:W4:Y:S04]  /*526a0*/  LDL.LU R85, [R1+0xb48] ;  /* 0x000b480001557983 */ /* 0x000f280000300800 */
[----:B------:R-:W4:Y:S04]  /*526b0*/  LDL.LU R83, [R1+0x3b30] ;  /* 0x003b300001537983 */ /* 0x000f280000300800 */
[----:B------:R-:W-:Y:S04]  /*526c0*/  STL.64 [R1+0xae0], R6 ;  /* 0x000ae00601007387 */ /* 0x000fe80000100a00 */
[----:B------:R-:W-:Y:S04]  /*526d0*/  STL.64 [R1+0x4ce0], R6 ;  /* 0x004ce00601007387 */ /* 0x000fe80000100a00 */
[----:B------:R-:W-:Y:S01]  /*526e0*/  STL.64 [R1+0xaf0], R2 ;  /* 0x000af00201007387 */ /* 0x000fe20000100a00 */
[----:B0-----:R-:W-:-:S02]  /*526f0*/  IMAD.MOV.U32 R9, RZ, RZ, R51 ;  /* 0x000000ffff097224 */ /* 0x001fc400078e0033 */
[----:B------:R-:W-:-:S05]  /*52700*/  IMAD.MOV.U32 R8, RZ, RZ, R19 ;  /* 0x000000ffff087224 */ /* 0x000fca00078e0013 */
[----:B------:R0:W-:Y:S04]  /*52710*/  STL.64 [R1+0xaf8], R8 ;  /* 0x000af80801007387 */ /* 0x0001e80000100a00 */
[----:B------:R1:W-:Y:S04]  /*52720*/  STL.64 [R1+0x4ce8], R2 ;  /* 0x004ce80201007387 */ /* 0x0003e80000100a00 */
[----:B------:R-:W4:Y:S01]  /*52730*/  LDL.LU R63, [R1+0xb50] ;  /* 0x000b5000013f7983 */ /* 0x000f220000300800 */
[----:B0-----:R-:W-:Y:S02]  /*52740*/  IMAD.MOV.U32 R8, RZ, RZ, R15 ;  /* 0x000000ffff087224 */ /* 0x001fe400078e000f */
[----:B------:R-:W-:-:S05]  /*52750*/  IMAD.MOV.U32 R9, RZ, RZ, R47 ;  /* 0x000000ffff097224 */ /* 0x000fca00078e002f */
[----:B------:R2:W-:Y:S04]  /*52760*/  STL.64 [R1+0xb18], R8 ;  /* 0x000b180801007387 */ /* 0x0005e80000100a00 */
        /* <DEDUP_REMOVED lines=14> */
[----:B------:R-:W-:-:S03]  /*52850*/  IMAD.MOV.U32 R2, RZ, RZ, R42 ;  /* 0x000000ffff027224 */ /* 0x000fc600078e002a */
[----:B------:R-:W4:Y:S04]  /*52860*/  LDL.LU R14, [R1+0xb90] ;  /* 0x000b9000010e7983 */ /* 0x000f280000300800 */
[----:B------:R-:W4:Y:S04]  /*52870*/  LDL.LU R42, [R1+0x3aec] ;  /* 0x003aec00012a7983 */ /* 0x000f280000300800 */
[----:B------:R-:W-:Y:S04]  /*52880*/  STL.64 [R1+0xb10], R6 ;  /* 0x000b100601007387 */ /* 0x000fe80000100a00 */
[----:B------:R4:W-:Y:S04]  /*52890*/  STL.64 [R1+0x4cf0], R6 ;  /* 0x004cf00601007387 */ /* 0x0009e80000100a00 */
[----:B------:R-:W-:Y:S01]  /*528a0*/  STL.64 [R1+0xb20], R2 ;  /* 0x000b200201007387 */ /* 0x000fe20000100a00 */
[----:B--2---:R-:W-:-:S02]  /*528b0*/  IMAD.MOV.U32 R9, RZ, RZ, R27 ;  /* 0x000000ffff097224 */ /* 0x004fc400078e001b */
[----:B---3--:R-:W-:Y:S02]  /*528c0*/  IMAD.MOV.U32 R8, RZ, RZ, R54 ;  /* 0x000000ffff087224 */ /* 0x008fe400078e0036 */
[----:B----4-:R-:W-:Y:S02]  /*528d0*/  IMAD.MOV.U32 R7, RZ, RZ, R55 ;  /* 0x000000ffff077224 */ /* 0x010fe400078e0037 */
[----:B------:R-:W-:Y:S01]  /*528e0*/  IMAD.MOV.U32 R6, RZ, RZ, R23 ;  /* 0x000000ffff067224 */ /* 0x000fe200078e0017 */
[----:B------:R0:W-:Y:S04]  /*528f0*/  STL.64 [R1+0xb28], R8 ;  /* 0x000b280801007387 */ /* 0x0001e80000100a00 */
[----:B------:R-:W-:Y:S04]  /*52900*/  STL.64 [R1+0x4cf8], R2 ;  /* 0x004cf80201007387 */ /* 0x000fe80000100a00 */
[----:B------:R1:W-:Y:S01]  /*52910*/  STL.64 [R1+0xb30], R6 ;  /* 0x000b300601007387 */ /* 0x0003e20000100a00 */
[----:B0-----:R-:W-:Y:S01]  /*52920*/  IMAD.MOV.U32 R8, RZ, RZ, R11 ;  /* 0x000000ffff087224 */ /* 0x001fe200078e000b */
[----:B------:R-:W-:-:S05]  /*52930*/  MOV R9, R43 ;  /* 0x0000002b00097202 */ /* 0x000fca0000000f00 */
[----:B------:R0:W-:Y:S04]  /*52940*/  STL.64 [R1+0xb38], R8 ;  /* 0x000b380801007387 */ /* 0x0001e80000100a00 */
[----:B------:R-:W2:Y:S04]  /*52950*/  LDL.LU R59, [R1+0xb98] ;  /* 0x000b9800013b7983 */ /* 0x000ea80000300800 */
[----:B------:R-:W3:Y:S04]  /*52960*/  LDL.LU R26, [R1+0x3af0] ;  /* 0x003af000011a7983 */ /* 0x000ee80000300800 */
[----:B------:R-:W4:Y:S04]  /*52970*/  LDL.LU R27, [R1+0xba0] ;  /* 0x000ba000011b7983 */ /* 0x000f280000300800 */
[----:B------:R-:W4:Y:S04]  /*52980*/  LDL.LU R54, [R1+0x3af4] ;  /* 0x003af40001367983 */ /* 0x000f280000300800 */
[----:B------:R-:W4:Y:S04]  /*52990*/  LDL.LU R55, [R1+0xba8] ;  /* 0x000ba80001377983 */ /* 0x000f280000300800 */
[----:B------:R-:W4:Y:S04]  /*529a0*/  LDL.LU R23, [R1+0x3af8] ;  /* 0x003af80001177983 */ /* 0x000f280000300800 */
[----:B------:R-:W4:Y:S01]  /*529b0*/  LDL.LU R43, [R1+0xbb0] ;  /* 0x000bb000012b7983 */ /* 0x000f220000300800 */
[----:B-1----:R-:W-:-:S03]  /*529c0*/  IMAD.MOV.U32 R7, RZ, RZ, R89 ;  /* 0x000000ffff077224 */ /* 0x002fc600078e0059 */
        /* <DEDUP_REMOVED lines=8> */
[----:B------:R-:W-:Y:S01]  /*52a50*/  STL.64 [R1+0xb40], R6 ;  /* 0x000b400601007387 */ /* 0x000fe20000100a00 */
[----:B------:R-:W-:Y:S02]  /*52a60*/  IMAD.MOV.U32 R13, RZ, RZ, R63 ;  /* 0x000000ffff0d7224 */ /* 0x000fe400078e003f */
[----:B------:R-:W-:-:S02]  /*52a70*/  IMAD.MOV.U32 R12, RZ, RZ, R30 ;  /* 0x000000ffff0c7224 */ /* 0x000fc400078e001e */
[----:B0-----:R-:W-:Y:S02]  /*52a80*/  IMAD.MOV.U32 R9, RZ, RZ, R31 ;  /* 0x000000ffff097224 */ /* 0x001fe400078e001f */
[----:B------:R-:W-:Y:S01]  /*52a90*/  IMAD.MOV.U32 R8, RZ, RZ, R58 ;  /* 0x000000ffff087224 */ /* 0x000fe200078e003a */
[----:B------:R-:W-:Y:S04]  /*52aa0*/  STL.64 [R1+0xb50], R12 ;  /* 0x000b500c01007387 */ /* 0x000fe80000100a00 */
[----:B------:R-:W-:Y:S04]  /*52ab0*/  STL.64 [R1+0x4d00], R6 ;  /* 0x004d000601007387 */ /* 0x000fe80000100a00 */
[----:B------:R0:W-:Y:S04]  /*52ac0*/  STL.64 [R1+0xb58], R8 ;  /* 0x000b580801007387 */ /* 0x0001e80000100a00 */
[----:B------:R-:W-:Y:S04]  /*52ad0*/  STL.64 [R1+0xb48], R2 ;  /* 0x000b480201007387 */ /* 0x000fe80000100a00 */
[----:B------:R-:W-:Y:S01]  /*52ae0*/  STL.64 [R1+0x4d08], R2 ;  /* 0x004d080201007387 */ /* 0x000fe20000100a00 */
[----:B0-----:R-:W-:-:S02]  /*52af0*/  IMAD.MOV.U32 R8, RZ, RZ, R50 ;  /* 0x000000ffff087224 */ /* 0x001fc400078e0032 */
[----:B------:R-:W-:Y:S01]  /*52b00*/  IMAD.MOV.U32 R9, RZ, RZ, R22 ;  /* 0x000000ffff097224 */ /* 0x000fe200078e0016 */
[----:B------:R-:W-:Y:S01]  /*52b10*/  MOV R12, R15 ;  /* 0x0000000f000c7202 */ /* 0x000fe20000000f00 */
[----:B------:R-:W-:-:S03]  /*52b20*/  IMAD.MOV.U32 R13, RZ, RZ, R47 ;  /* 0x000000ffff0d7224 */ /* 0x000fc600078e002f */
[----:B------:R0:W-:Y:S04]  /*52b30*/  STL.64 [R1+0xb70], R8 ;  /* 0x000b700801007387 */ /* 0x0001e80000100a00 */
[----:B------:R-:W4:Y:S04]  /*52b40*/  LDL.LU R22, [R1+0xbd8] ;  /* 0x000bd80001167983 */ /* 0x000f280000300800 */
[----:B------:R-:W-:Y:S04]  /*52b50*/  STL.64 [R1+0xb88], R12 ;  /* 0x000b880c01007387 */ /* 0x000fe80000100a00 */
[----:B------:R-:W4:Y:S01]  /*52b60*/  LDL.LU R50, [R1+0x3aa8] ;  /* 0x003aa80001327983 */ /* 0x000f220000300800 */
[----:B------:R-:W-:-:S02]  /*52b70*/  IMAD.MOV.U32 R7, RZ, RZ, R51 ;  /* 0x000000ffff077224 */ /* 0x000fc400078e0033 */
[----:B------:R-:W-:Y:S02]  /*52b80*/  IMAD.MOV.U32 R6, RZ, RZ, R19 ;  /* 0x000000ffff067224 */ /* 0x000fe400078e0013 */
[----:B0-----:R-:W-:Y:S02]  /*52b90*/  IMAD.MOV.U32 R8, RZ, RZ, R42 ;  /* 0x000000ffff087224 */ /* 0x001fe400078e002a */
        /* <DEDUP_REMOVED lines=15> */
[----:B------:R4:W-:Y:S01]  /*52c90*/  STL.64 [R1+0x4d20], R2 ;  /* 0x004d200201007387 */ /* 0x0009e20000100a00 */
[----:B--2---:R-:W-:-:S02]  /*52ca0*/  IMAD.MOV.U32 R9, RZ, RZ, R59 ;  /* 0x000000ffff097224 */ /* 0x004fc400078e003b */
[----:B---3--:R-:W-:Y:S02]  /*52cb0*/  IMAD.MOV.U32 R8, RZ, RZ, R26 ;  /* 0x000000ffff087224 */ /* 0x008fe400078e001a */
[----:B----4-:R-:W-:Y:S02]  /*52cc0*/  IMAD.MOV.U32 R3, RZ, RZ, R27 ;  /* 0x000000ffff037224 */ /* 0x010fe400078e001b */
[----:B------:R-:W-:Y:S01]  /*52cd0*/  IMAD.MOV.U32 R2, RZ, RZ, R54 ;  /* 0x000000ffff027224 */ /* 0x000fe200078e0036 */
[----:B------:R0:W-:Y:S04]  /*52ce0*/  STL.64 [R1+0xb98], R8 ;  /* 0x000b980801007387 */ /* 0x0001e80000100a00 */
[----:B------:R1:W-:Y:S04]  /*52cf0*/  STL.64 [R1+0xba0], R2 ;  /* 0x000ba00201007387 */ /* 0x0003e80000100a00 */
[----:B------:R-:W2:Y:S04]  /*52d00*/  LDL.LU R27, [R1+0xc00] ;  /* 0x000c0000011b7983 */ /* 0x000ea80000300800 */
[----:B------:R-:W3:Y:S01]  /*52d10*/  LDL.LU R54, [R1+0x3abc] ;  /* 0x003abc0001367983 */ /* 0x000ee20000300800 */
[----:B------:R-:W-:-:S02]  /*52d20*/  IMAD.MOV.U32 R7, RZ, RZ, R55 ;  /* 0x000000ffff077224 */ /* 0x000fc400078e0037 */
[----:B------:R-:W-:Y:S02]  /*52d30*/  IMAD.MOV.U32 R6, RZ, RZ, R23 ;  /* 0x000000ffff067224 */ /* 0x000fe400078e0017 */
[----:B0-----:R-:W-:Y:S01]  /*52d40*/  IMAD.MOV.U32 R8, RZ, RZ, R83 ;  /* 0x000000ffff087224 */ /* 0x001fe200078e0053 */
[----:B------:R-:W-:Y:S01]  /*52d50*/  MOV R9, R85 ;  /* 0x0000005500097202 */ /* 0x000fe20000000f00 */
[----:B------:R-:W-:Y:S02]  /*52d60*/  IMAD.MOV.U32 R91, RZ, RZ, R43 ;  /* 0x000000ffff5b7224 */ /* 0x000fe400078e002b */
[----:B------:R-:W-:Y:S02]  /*52d70*/  IMAD.MOV.U32 R90, RZ, RZ, R11 ;  /* 0x000000ffff5a7224 */ /* 0x000fe400078e000b */
[----:B------:R-:W-:Y:S04]  /*52d80*/  STL.64 [R1+0xbd0], R8 ;  /* 0x000bd00801007387 */ /* 0x000fe80000100a00 */
        /* <DEDUP_REMOVED lines=14> */
[----:B------:R-:W-:Y:S04]  /*52e70*/  STL.64 [R1+0xbb8], R2 ;  /* 0x000bb80201007387 */ /* 0x000fe80000100a00 */
[----:B------:R0:W-:Y:S02]  /*52e80*/  STL.64 [R1+0x4d38], R2 ;  /* 0x004d380201007387 */ /* 0x0001e40000100a00 */
[----:B0-----:R-:W-:-:S02]  /*52e90*/  IMAD.MOV.U32 R3, RZ, RZ, R22 ;  /* 0x000000ffff037224 */ /* 0x001fc400078e0016 */
[----:B------:R-:W-:-:S05]  /*52ea0*/  IMAD.MOV.U32 R2, RZ, RZ, R50 ;  /* 0x000000ffff027224 */ /* 0x000fca00078e0032 */
[----:B------:R0:W-:Y:S04]  /*52eb0*/  STL.64 [R1+0xbd8], R2 ;  /* 0x000bd80201007387 */ /* 0x0001e80000100a00 */
[----:B------:R-:W4:Y:S04]  /*52ec0*/  LDL.LU R22, [R1+0xc38] ;  /* 0x000c380001167983 */ /* 0x000f280000300800 */
[----:B------:R-:W4:Y:S01]  /*52ed0*/  LDL.LU R50, [R1+0x3a70] ;  /* 0x003a700001327983 */ /* 0x000f220000300800 */
[----:B------:R-:W-:Y:S02]  /*52ee0*/  IMAD.MOV.U32 R7, RZ, RZ, R51 ;  /* 0x000000ffff077224 */ /* 0x000fe400078e0033 */
[----:B------:R-:W-:-:S02]  /*52ef0*/  IMAD.MOV.U32 R9, RZ, RZ, R14 ;  /* 0x000000ffff097224 */ /* 0x000fc400078e000e */
[----:B------:R-:W-:Y:S02]  /*52f00*/  IMAD.MOV.U32 R8, RZ, RZ, R42 ;  /* 0x000000ffff087224 */ /* 0x000fe400078e002a */
[----:B------:R-:W-:Y:S02]  /*52f10*/  IMAD.MOV.U32 R6, RZ, RZ, R19 ;  /* 0x000000ffff067224 */ /* 0x000fe400078e0013 */
[----:B------:R-:W-:Y:S01]  /*52f20*/  IMAD.MOV.U32 R91, RZ, RZ, R18 ;  /* 0x000000ffff5b7224 */ /* 0x000fe200078e0012 */
[----:B------:R-:W-:Y:S04]  /*52f30*/  STL.64 [R1+0xbf8], R8 ;  /* 0x000bf80801007387 */ /* 0x000fe80000100a00 */
[----:B------:R-:W4:Y:S04]  /*52f40*/  LDL.LU R51, [R1+0xc40] ;  /* 0x000c400001337983 */ /* 0x000f280000300800 */
[----:B------:R-:W4:Y:S01]  /*52f50*/  LDL.LU R19, [R1+0x3a74] ;  /* 0x003a740001137983 */ /* 0x000f220000300800 */
[----:B------:R-:W-:-:S03]  /*52f60*/  IMAD.MOV.U32 R90, RZ, RZ, R46 ;  /* 0x000000ffff5a7224 */ /* 0x000fc600078e002e */
        /* <DEDUP_REMOVED lines=14> */
[----:B--2---:R-:W-:-:S02]  /*53050*/  IMAD.MOV.U32 R3, RZ, RZ, R27 ;  /* 0x000000ffff037224 */ /* 0x004fc400078e001b */
[----:B---3--:R-:W-:-:S05]  /*53060*/  IMAD.MOV.U32 R2, RZ, RZ, R54 ;  /* 0x000000ffff027224 */ /* 0x008fca00078e0036 */
[----:B------:R0:W-:Y:S04]  /*53070*/  STL.64 [R1+0xc00], R2 ;  /* 0x000c000201007387 */ /* 0x0001e80000100a00 */
[----:B------:R-:W2:Y:S01]  /*53080*/  LDL.LU R27, [R1+0xc60] ;  /* 0x000c6000011b7983 */ /* 0x000ea20000300800 */
[----:B----4-:R-:W-:Y:S02]  /*53090*/  IMAD.MOV.U32 R7, RZ, RZ, R55 ;  /* 0x000000ffff077224 */ /* 0x010fe400078e0037 */
[----:B------:R-:W-:Y:S02]  /*530a0*/  IMAD.MOV.U32 R9, RZ, RZ, R89 ;  /* 0x000000ffff097224 */ /* 0x000fe400078e0059 */
[----:B------:R-:W-:Y:S02]  /*530b0*/  IMAD.MOV.U32 R8, RZ, RZ, R87 ;  /* 0x000000ffff087224 */ /* 0x000fe400078e0057 */
[----:B------:R-:W-:-:S03]  /*530c0*/  IMAD.MOV.U32 R6, RZ, RZ, R23 ;  /* 0x000000ffff067224 */ /* 0x000fc600078e0017 */
[----:B------:R-:W-:Y:S04]  /*530d0*/  STL.64 [R1+0xc18], R8 ;  /* 0x000c180801007387 */ /* 0x000fe80000100a00 */
[----:B------:R-:W3:Y:S04]  /*530e0*/  LDL.LU R54, [R1+0x3a84] ;  /* 0x003a840001367983 */ /* 0x000ee80000300800 */
[----:B------:R-:W4:Y:S04]  /*530f0*/  LDL.LU R55, [R1+0xc68] ;  /* 0x000c680001377983 */ /* 0x000f280000300800 */
[----:B------:R-:W4:Y:S01]  /*53100*/  LDL.LU R23, [R1+0x3a88] ;  /* 0x003a880001177983 */ /* 0x000f220000300800 */
[----:B------:R-:W-:Y:S01]  /*53110*/  IMAD.MOV.U32 R91, RZ, RZ, R43 ;  /* 0x000000ffff5b7224 */ /* 0x000fe200078e002b */
[----:B------:R-:W-:-:S02]  /*53120*/  MOV R90, R11 ;  /* 0x0000000b005a7202 */ /* 0x000fc40000000f00 */
        /* <DEDUP_REMOVED lines=8> */
[----:B------:R-:W-:Y:S04]  /*531b0*/  STL.64 [R1+0xc08], R6 ;  /* 0x000c080601007387 */ /* 0x000fe80000100a00 */
[----:B------:R0:W-:Y:S04]  /*531c0*/  STL.64 [R1+0x4d58], R6 ;  /* 0x004d580601007387 */ /* 0x0001e80000100a00 */
[----:B------:R-:W-:Y:S04]  /*531d0*/  STL.64 [R1+0xc10], R90 ;  /* 0x000c105a01007387 */ /* 0x000fe80000100a00 */
[----:B------:R-:W-:Y:S04]  /*531e0*/  STL.64 [R1+0x4d60], R90 ;  /* 0x004d605a01007387 */ /* 0x000fe80000100a00 */
[----:B------:R-:W-:Y:S04]  /*531f0*/  STL.64 [R1+0xc30], R2 ;  /* 0x000c300201007387 */ /* 0x000fe80000100a00 */
[----:B------:R-:W-:Y:S01]  /*53200*/  STL.64 [R1+0x4d68], R2 ;  /* 0x004d680201007387 */ /* 0x000fe20000100a00 */
[----:B0-----:R-:W-:-:S02]  /*53210*/  IMAD.MOV.U32 R7, RZ, RZ, R22 ;  /* 0x000000ffff077224 */ /* 0x001fc400078e0016 */
[----:B------:R-:W-:-:S05]  /*53220*/  IMAD.MOV.U32 R6, RZ, RZ, R50 ;  /* 0x000000ffff067224 */ /* 0x000fca00078e0032 */
[----:B------:R0:W-:Y:S04]  /*53230*/  STL.64 [R1+0xc38], R6 ;  /* 0x000c380601007387 */ /* 0x0001e80000100a00 */
[----:B------:R-:W4:Y:S01]  /*53240*/  LDL.LU R22, [R1+0xc98] ;  /* 0x000c980001167983 */ /* 0x000f220000300800 */
[----:B0-----:R-:W-:Y:S02]  /*53250*/  IMAD.MOV.U32 R7, RZ, RZ, R51 ;  /* 0x000000ffff077224 */ /* 0x001fe400078e0033 */
[----:B------:R-:W-:Y:S02]  /*53260*/  IMAD.MOV.U32 R9, RZ, RZ, R47 ;  /* 0x000000ffff097224 */ /* 0x000fe400078e002f */
[----:B------:R-:W-:Y:S01]  /*53270*/  IMAD.MOV.U32 R8, RZ, RZ, R15 ;  /* 0x000000ffff087224 */ /* 0x000fe200078e000f */
[----:B------:R-:W-:Y:S01]  /*53280*/  MOV R3, R14 ;  /* 0x0000000e00037202 */ /* 0x000fe20000000f00 */
[----:B------:R-:W-:-:S03]  /*53290*/  IMAD.MOV.U32 R2, RZ, RZ, R42 ;  /* 0x000000ffff027224 */ /* 0x000fc600078e002a */
[----:B------:R-:W-:Y:S04]  /*532a0*/  STL.64 [R1+0xc50], R8 ;  /* 0x000c500801007387 */ /* 0x000fe80000100a00 */
[----:B------:R-:W4:Y:S04]  /*532b0*/  LDL.LU R50, [R1+0x3a38] ;  /* 0x003a380001327983 */ /* 0x000f280000300800 */
[----:B------:R2:W-:Y:S01]  /*532c0*/  STL.64 [R1+0xc58], R2 ;  /* 0x000c580201007387 */ /* 0x0005e20000100a00 */
        /* <DEDUP_REMOVED lines=18> */
[----:B------:R-:W-:-:S05]  /*533f0*/  IMAD.MOV.U32 R8, RZ, RZ, R23 ;  /* 0x000000ffff087224 */ /* 0x000fca00078e0017 */
[----:B------:R-:W-:Y:S04]  /*53400*/  STL.64 [R1+0xc68], R8 ;  /* 0x000c680801007387 */ /* 0x000fe80000100a00 */
[----:B------:R-:W-:Y:S04]  /*53410*/  STL.64 [R1+0xc60], R2 ;  /* 0x000c600201007387 */ /* 0x000fe80000100a00 */
[----:B------:R1:W-:Y:S04]  /*53420*/  STL.64 [R1+0x4d80], R2 ;  /* 0x004d800201007387 */ /* 0x0003e80000100a00 */
[----:B------:R-:W2:Y:S04]  /*53430*/  LDL.LU R59, [R1+0xcc0] ;  /* 0x000cc000013b7983 */ /* 0x000ea80000300800 */
[----:B------:R-:W3:Y:S01]  /*53440*/  LDL.LU R26, [R1+0x3a4c] ;  /* 0x003a4c00011a7983 */ /* 0x000ee20000300800 */
[----:B0-----:R-:W-:-:S02]  /*53450*/  IMAD.MOV.U32 R7, RZ, RZ, R43 ;  /* 0x000000ffff077224 */ /* 0x001fc400078e002b */
[----:B-1----:R-:W-:Y:S02]  /*53460*/  IMAD.MOV.U32 R2, RZ, RZ, R83 ;  /* 0x000000ffff027224 */ /* 0x002fe400078e0053 */
[----:B------:R-:W-:-:S05]  /*53470*/  IMAD.MOV.U32 R3, RZ, RZ, R85 ;  /* 0x000000ffff037224 */ /* 0x000fca00078e0055 */
[----:B------:R0:W-:Y:S04]  /*53480*/  STL.64 [R1+0xc90], R2 ;  /* 0x000c900201007387 */ /* 0x0001e80000100a00 */
[----:B------:R-:W4:Y:S04]  /*53490*/  LDL.LU R27, [R1+0xcc8] ;  /* 0x000cc800011b7983 */ /* 0x000f280000300800 */
[----:B------:R-:W4:Y:S04]  /*534a0*/  LDL.LU R54, [R1+0x3a50] ;  /* 0x003a500001367983 */ /* 0x000f280000300800 */
        /* <DEDUP_REMOVED lines=11> */
[----:B------:R-:W-:Y:S01]  /*53560*/  STL.64 [R1+0xc70], R6 ;  /* 0x000c700601007387 */ /* 0x000fe20000100a00 */
[----:B0-----:R-:W-:-:S03]  /*53570*/  IMAD.MOV.U32 R3, RZ, RZ, R22 ;  /* 0x000000ffff037224 */ /* 0x001fc600078e0016 */
[----:B------:R0:W-:Y:S04]  /*53580*/  STL.64 [R1+0x4d88], R6 ;  /* 0x004d880601007387 */ /* 0x0001e80000100a00 */
[----:B------:R-:W-:Y:S04]  /*53590*/  STL.64 [R1+0xc78], R90 ;  /* 0x000c785a01007387 */ /* 0x000fe80000100a00 */
[----:B------:R-:W-:Y:S01]  /*535a0*/  STL.64 [R1+0x4d90], R90 ;  /* 0x004d905a01007387 */ /* 0x000fe20000100a00 */
[----:B------:R-:W-:Y:S02]  /*535b0*/  IMAD.MOV.U32 R2, RZ, RZ, R50 ;  /* 0x000000ffff027224 */ /* 0x000fe400078e0032 */
[----:B------:R-:W-:-:S02]  /*535c0*/  IMAD.MOV.U32 R9, RZ, RZ, R51 ;  /* 0x000000ffff097224 */ /* 0x000fc400078e0033 */
[----:B------:R-:W-:-:S05]  /*535d0*/  IMAD.MOV.U32 R8, RZ, RZ, R19 ;  /* 0x000000ffff087224 */ /* 0x000fca00078e0013 */
[----:B------:R-:W-:Y:S04]  /*535e0*/  STL.64 [R1+0xca0], R8 ;  /* 0x000ca00801007387 */ /* 0x000fe80000100a00 */
[----:B------:R-:W-:Y:S04]  /*535f0*/  STL.64 [R1+0xc98], R2 ;  /* 0x000c980201007387 */ /* 0x000fe80000100a00 */
[----:B------:R1:W-:Y:S04]  /*53600*/  STL.64 [R1+0x4d98], R2 ;  /* 0x004d980201007387 */ /* 0x0003e80000100a00 */
[----:B------:R-:W4:Y:S04]  /*53610*/  LDL.LU R22, [R1+0xd00] ;  /* 0x000d000001167983 */ /* 0x000f280000300800 */
[----:B------:R-:W4:Y:S01]  /*53620*/  LDL.LU R50, [R1+0x3a04] ;  /* 0x003a040001327983 */ /* 0x000f220000300800 */
[----:B0-----:R-:W-:Y:S01]  /*53630*/  IMAD.MOV.U32 R7, RZ, RZ, R18 ;  /* 0x000000ffff077224 */ /* 0x001fe200078e0012 */
[----:B------:R-:W-:Y:S01]  /*53640*/  MOV R6, R46 ;  /* 0x0000002e00067202 */ /* 0x000fe20000000f00 */
[----:B-1----:R-:W-:-:S02]  /*53650*/  IMAD.MOV.U32 R2, RZ, RZ, R42 ;  /* 0x000000ffff027224 */ /* 0x002fc400078e002a */
[----:B------:R-:W-:Y:S02]  /*53660*/  IMAD.MOV.U32 R3, RZ, RZ, R14 ;  /* 0x000000ffff037224 */ /* 0x000fe400078e000e */
[----:B------:R-:W-:-:S03]  /*53670*/  IMAD.MOV.U32 R91, RZ, RZ, R47 ;  /* 0x000000ffff5b7224 */ /* 0x000fc600078e002f */
[----:B------:R-:W-:Y:S04]  /*53680*/  STL.64 [R1+0xcb8], R2 ;  /* 0x000cb80201007387 */ /* 0x000fe80000100a00 */
[----:B------:R-:W4:Y:S04]  /*53690*/  LDL.LU R51, [R1+0xd08] ;  /* 0x000d080001337983 */ /* 0x000f280000300800 */
[----:B------:R-:W4:Y:S04]  /*536a0*/  LDL.LU R19, [R1+0x3a08] ;  /* 0x003a080001137983 */ /* 0x000f280000300800 */
[----:B------:R-:W4:Y:S04]  /*536b0*/  LDL.LU R18, [R1+0xd10] ;  /* 0x000d100001127983 */ /* 0x000f280000300800 */
        /* <DEDUP_REMOVED lines=12> */
[----:B------:R-:W-:Y:S01]  /*53780*/  STL.64 [R1+0xcc0], R6 ;  /* 0x000cc00601007387 */ /* 0x000fe20000100a00 */
[----:B----4-:R-:W-:Y:S02]  /*53790*/  IMAD.MOV.U32 R9, RZ, RZ, R27 ;  /* 0x000000ffff097224 */ /* 0x010fe400078e001b */
[----:B------:R-:W-:-:S05]  /*537a0*/  IMAD.MOV.U32 R8, RZ, RZ, R54 ;  /* 0x000000ffff087224 */ /* 0x000fca00078e0036 */
[----:B------:R0:W-:Y:S04]  /*537b0*/  STL.64 [R1+0xcc8], R8 ;  /* 0x000cc80801007387 */ /* 0x0001e80000100a00 */
[----:B------:R-:W2:Y:S04]  /*537c0*/  LDL.LU R59, [R1+0xd28] ;  /* 0x000d2800013b7983 */ /* 0x000ea80000300800 */
[----:B------:R-:W3:Y:S01]  /*537d0*/  LDL.LU R26, [R1+0x3a18] ;  /* 0x003a1800011a7983 */ /* 0x000ee20000300800 */
[----:B------:R-:W-:Y:S02]  /*537e0*/  IMAD.MOV.U32 R3, RZ, RZ, R55 ;  /* 0x000000ffff037224 */ /* 0x000fe400078e0037 */
[----:B------:R-:W-:-:S02]  /*537f0*/  IMAD.MOV.U32 R2, RZ, RZ, R23 ;  /* 0x000000ffff027224 */ /* 0x000fc400078e0017 */
[----:B0-----:R-:W-:Y:S02]  /*53800*/  IMAD.MOV.U32 R8, RZ, RZ, R83 ;  /* 0x000000ffff087224 */ /* 0x001fe400078e0053 */
[----:B------:R-:W-:-:S05]  /*53810*/  IMAD.MOV.U32 R9, RZ, RZ, R85 ;  /* 0x000000ffff097224 */ /* 0x000fca00078e0055 */
[----:B------:R0:W-:Y:S04]  /*53820*/  STL.64 [R1+0xcf8], R8 ;  /* 0x000cf80801007387 */ /* 0x0001e80000100a00 */
[----:B------:R-:W4:Y:S04]  /*53830*/  LDL.LU R27, [R1+0xd30] ;  /* 0x000d3000011b7983 */ /* 0x000f280000300800 */
[----:B------:R-:W4:Y:S04]  /*53840*/  LDL.LU R54, [R1+0x3a1c] ;  /* 0x003a1c0001367983 */ /* 0x000f280000300800 */
[----:B------:R-:W4:Y:S04]  /*53850*/  LDL.LU R55, [R1+0xd38] ;  /* 0x000d380001377983 */ /* 0x000f280000300800 */
[----:B------:R-:W4:Y:S01]  /*53860*/  LDL.LU R23, [R1+0x3a20] ;  /* 0x003a200001177983 */ /* 0x000f220000300800 */
[----:B------:R-:W-:-:S02]  /*53870*/  IMAD.MOV.U32 R7, RZ, RZ, R43 ;  /* 0x000000ffff077224 */ /* 0x000fc400078e002b */
[----:B------:R-:W-:Y:S01]  /*53880*/  IMAD.MOV.U32 R6, RZ, RZ, R11 ;  /* 0x000000ffff067224 */ /* 0x000fe200078e000b */
        /* <DEDUP_REMOVED lines=17> */
[----:B------:R-:W4:Y:S04]  /*539a0*/  LDL.LU R22, [R1+0xd68] ;  /* 0x000d680001167983 */ /* 0x000f280000300800 */
[----:B------:R-:W4:Y:S01]  /*539b0*/  LDL.LU R50, [R1+0x39d0] ;  /* 0x0039d00001327983 */ /* 0x000f220000300800 */
[----:B-1----:R-:W-:Y:S02]  /*539c0*/  IMAD.MOV.U32 R3, RZ, RZ, R51 ;  /* 0x000000ffff037224 */ /* 0x002fe400078e0033 */
[----:B------:R-:W-:-:S02]  /*539d0*/  IMAD.MOV.U32 R2, RZ, RZ, R19 ;  /* 0x000000ffff027224 */ /* 0x000fc400078e0013 */
[----:B0-----:R-:W-:Y:S02]  /*539e0*/  IMAD.MOV.U32 R9, RZ, RZ, R14 ;  /* 0x000000ffff097224 */ /* 0x001fe400078e000e */
[----:B------:R-:W-:Y:S02]  /*539f0*/  IMAD.MOV.U32 R8, RZ, RZ, R42 ;  /* 0x000000ffff087224 */ /* 0x000fe400078e002a */
[----:B------:R-:W-:-:S03]  /*53a00*/  IMAD.MOV.U32 R7, RZ, RZ, R18 ;  /* 0x000000ffff077224 */ /* 0x000fc600078e0012 */
[----:B------:R-:W-:Y:S04]  /*53a10*/  STL.64 [R1+0xd20], R8 ;  /* 0x000d200801007387 */ /* 0x000fe80000100a00 */
        /* <DEDUP_REMOVED lines=14> */
[----:B------:R2:W-:Y:S04]  /*53b00*/  STL.64 [R1+0x4dd0], R6 ;  /* 0x004dd00601007387 */ /* 0x0005e80000100a00 */
[----:B------:R-:W-:Y:S04]  /*53b10*/  STL.64 [R1+0xd18], R90 ;  /* 0x000d185a01007387 */ /* 0x000fe80000100a00 */
[----:B------:R-:W-:Y:S01]  /*53b20*/  STL.64 [R1+0x4dd8], R90 ;  /* 0x004dd85a01007387 */ /* 0x000fe20000100a00 */
[----:B--2---:R-:W-:-:S02]  /*53b30*/  IMAD.MOV.U32 R7, RZ, RZ, R59 ;  /* 0x000000ffff077224 */ /* 0x004fc400078e003b */
[----:B---3--:R-:W-:-:S05]  /*53b40*/  IMAD.MOV.U32 R6, RZ, RZ, R26 ;  /* 0x000000ffff067224 */ /* 0x008fca00078e001a */
[----:B------:R0:W-:Y:S01]  /*53b50*/  STL.64 [R1+0xd28], R6 ;  /* 0x000d280601007387 */ /* 0x0001e20000100a00 */
[----:B----4-:R-:W-:Y:S01]  /*53b60*/  IMAD.MOV.U32 R3, RZ, RZ, R27 ;  /* 0x000000ffff037224 */ /* 0x010fe200078e001b */
[----:B------:R-:W-:Y:S01]  /*53b70*/  MOV R2, R54 ;  /* 0x0000003600027202 */ /* 0x000fe20000000f00 */
[----:B------:R-:W-:Y:S02]  /*53b80*/  IMAD.MOV.U32 R9, RZ, RZ, R55 ;  /* 0x000000ffff097224 */ /* 0x000fe400078e0037 */
        /* <DEDUP_REMOVED lines=22> */
[----:B0-----:R-:W-:-:S02]  /*53cf0*/  IMAD.MOV.U32 R2, RZ, RZ, R50 ;  /* 0x000000ffff027224 */ /* 0x001fc400078e0032 */
[----:B------:R-:W-:Y:S01]  /*53d00*/  IMAD.MOV.U32 R3, RZ, RZ, R22 ;  /* 0x000000ffff037224 */ /* 0x000fe200078e0016 */
[----:B------:R-:W-:Y:S04]  /*53d10*/  STL.64 [R1+0x4de8], R6 ;  /* 0x004de80601007387 */ /* 0x000fe80000100a00 */
[----:B------:R-:W-:Y:S04]  /*53d20*/  STL.64 [R1+0xd58], R90 ;  /* 0x000d585a01007387 */ /* 0x000fe80000100a00 */
[----:B------:R-:W-:Y:S01]  /*53d30*/  STL.64 [R1+0x4df0], R90 ;  /* 0x004df05a01007387 */ /* 0x000fe20000100a00 */
[----:B------:R-:W-:-:S02]  /*53d40*/  IMAD.MOV.U32 R9, RZ, RZ, R51 ;  /* 0x000000ffff097224 */ /* 0x000fc400078e0033 */
[----:B------:R-:W-:-:S05]  /*53d50*/  IMAD.MOV.U32 R8, RZ, RZ, R19 ;  /* 0x000000ffff087224 */ /* 0x000fca00078e0013 */
[----:B------:R-:W-:Y:S04]  /*53d60*/  STL.64 [R1+0xd70], R8 ;  /* 0x000d700801007387 */ /* 0x000fe80000100a00 */
[----:B------:R-:W-:Y:S04]  /*53d70*/  STL.64 [R1+0xd68], R2 ;  /* 0x000d680201007387 */ /* 0x000fe80000100a00 */
[----:B------:R0:W-:Y:S04]  /*53d80*/  STL.64 [R1+0x4df8], R2 ;  /* 0x004df80201007387 */ /* 0x0001e80000100a00 */
        /* <DEDUP_REMOVED lines=9> */
[----:B------:R-:W-:Y:S01]  /*53e20*/  MOV R7, R18 ;  /* 0x0000001200077202 */ /* 0x000fe20000000f00 */
[----:B------:R-:W-:-:S02]  /*53e30*/  IMAD.MOV.U32 R6, RZ, RZ, R46 ;  /* 0x000000ffff067224 */ /* 0x000fc400078e002e */
        /* <DEDUP_REMOVED lines=23> */
[----:B------:R-:W-:Y:S02]  /*53fb0*/  IMAD.MOV.U32 R3, RZ, RZ, R85 ;  /* 0x000000ffff037224 */ /* 0x000fe400078e0055 */
[----:B------:R-:W-:-:S03]  /*53fc0*/  IMAD.MOV.U32 R6, RZ, RZ, R11 ;  /* 0x000000ffff067224 */ /* 0x000fc600078e000b */
[----:B------:R0:W-:Y:S04]  /*53fd0*/  STL.64 [R1+0xdc0], R2 ;  /* 0x000dc00201007387 */ /* 0x0001e80000100a00 */
        /* <DEDUP_REMOVED lines=22> */
[----:B------:R-:W-:Y:S04]  /*54140*/  STL.64 [R1+0xdd8], R8 ;  /* 0x000dd80801007387 */ /* 0x000fe80000100a00 */
[----:B------:R0:W-:Y:S04]  /*54150*/  STL.64 [R1+0x4e28], R2 ;  /* 0x004e280201007387 */ /* 0x0001e80000100a00 */
[----:B------:R-:W4:Y:S04]  /*54160*/  LDL.LU R22, [R1+0xe30] ;  /* 0x000e300001167983 */ /* 0x000f280000300800 */
[----:B------:R-:W4:Y:S01]  /*54170*/  LDL.LU R50, [R1+0x3964] ;  /* 0x0039640001327983 */ /* 0x000f220000300800 */
[----:B-1----:R-:W-:-:S02]  /*54180*/  IMAD.MOV.U32 R7, RZ, RZ, R18 ;  /* 0x000000ffff077224 */ /* 0x002fc400078e0012 */
[----:B0-----:R-:W-:Y:S02]  /*54190*/  IMAD.MOV.U32 R2, RZ, RZ, R42 ;  /* 0x000000ffff027224 */ /* 0x001fe400078e002a */
        /* <DEDUP_REMOVED lines=20> */
[----:B----4-:R-:W-:Y:S01]  /*542e0*/  MOV R9, R55 ;  /* 0x0000003700097202 */ /* 0x010fe20000000f00 */
[----:B------:R-:W-:-:S05]  /*542f0*/  IMAD.MOV.U32 R8, RZ, RZ, R23 ;  /* 0x000000ffff087224 */ /* 0x000fca00078e0017 */
[----:B------:R-:W-:Y:S04]  /*54300*/  STL.64 [R1+0xe10], R8 ;  /* 0x000e100801007387 */ /* 0x000fe80000100a00 */
[----:B------:R1:W-:Y:S04]  /*54310*/  STL.64 [R1+0x4e40], R2 ;  /* 0x004e400201007387 */ /* 0x0003e80000100a00 */
[----:B------:R-:W2:Y:S04]  /*54320*/  LDL.LU R27, [R1+0xe58] ;  /* 0x000e5800011b7983 */ /* 0x000ea80000300800 */
[----:B------:R-:W3:Y:S01]  /*54330*/  LDL.LU R54, [R1+0x3978] ;  /* 0x0039780001367983 */ /* 0x000ee20000300800 */
[----:B0-----:R-:W-:-:S02]  /*54340*/  IMAD.MOV.U32 R7, RZ, RZ, R43 ;  /* 0x000000ffff077224 */ /* 0x001fc400078e002b */
[----:B------:R-:W-:Y:S02]  /*54350*/  IMAD.MOV.U32 R6, RZ, RZ, R11 ;  /* 0x000000ffff067224 */ /* 0x000fe400078e000b */
[----:B-1----:R-:W-:Y:S02]  /*54360*/  IMAD.MOV.U32 R2, RZ, RZ, R83 ;  /* 0x000000ffff027224 */ /* 0x002fe400078e0053 */
[----:B------:R-:W-:Y:S02]  /*54370*/  IMAD.MOV.U32 R3, RZ, RZ, R85 ;  /* 0x000000ffff037224 */ /* 0x000fe400078e0055 */
[----:B------:R-:W-:-:S03]  /*54380*/  IMAD.MOV.U32 R91, RZ, RZ, R89 ;  /* 0x000000ffff5b7224 */ /* 0x000fc600078e0059 */
[----:B------:R0:W-:Y:S04]  /*54390*/  STL.64 [R1+0xe28], R2 ;  /* 0x000e280201007387 */ /* 0x0001e80000100a00 */
        /* <DEDUP_REMOVED lines=13> */
[----:B0-----:R-:W-:-:S02]  /*54470*/  IMAD.MOV.U32 R3, RZ, RZ, R22 ;  /* 0x000000ffff037224 */ /* 0x001fc400078e0016 */
[----:B------:R-:W-:-:S05]  /*54480*/  IMAD.MOV.U32 R2, RZ, RZ, R50 ;  /* 0x000000ffff027224 */ /* 0x000fca00078e0032 */
[----:B------:R-:W-:Y:S01]  /*54490*/  STL.64 [R1+0xe30], R2 ;  /* 0x000e300201007387 */ /* 0x000fe20000100a00 */
[----:B------:R-:W-:Y:S02]  /*544a0*/  IMAD.MOV.U32 R9, RZ, RZ, R51 ;  /* 0x000000ffff097224 */ /* 0x000fe400078e0033 */
[----:B------:R-:W-:-:S05]  /*544b0*/  IMAD.MOV.U32 R8, RZ, RZ, R19 ;  /* 0x000000ffff087224 */ /* 0x000fca00078e0013 */
[----:B------:R-:W-:Y:S04]  /*544c0*/  STL.64 [R1+0xe38], R8 ;  /* 0x000e380801007387 */ /* 0x000fe80000100a00 */
[----:B------:R0:W-:Y:S04]  /*544d0*/  STL.64 [R1+0x4e58], R2 ;  /* 0x004e580201007387 */ /* 0x0001e80000100a00 */
[----:B------:R-:W4:Y:S04]  /*544e0*/  LDL.LU R59, [R1+0xe90] ;  /* 0x000e9000013b7983 */ /* 0x000f280000300800 */
[----:B------:R-:W4:Y:S01]  /*544f0*/  LDL.LU R26, [R1+0x392c] ;  /* 0x00392c00011a7983 */ /* 0x000f220000300800 */
[----:B-1----:R-:W-:Y:S01]  /*54500*/  IMAD.MOV.U32 R7, RZ, RZ, R18 ;  /* 0x000000ffff077224 */ /* 0x002fe200078e0012 */
[----:B0-----:R-:W-:Y:S01]  /*54510*/  MOV R2, R42 ;  /* 0x0000002a00027202 */ /* 0x001fe20000000f00 */
        /* <DEDUP_REMOVED lines=18> */
[----:B------:R-:W-:Y:S01]  /*54640*/  STL.64 [R1+0x4e68], R90 ;  /* 0x004e685a01007387 */ /* 0x000fe20000100a00 */
[----:B--2---:R-:W-:-:S02]  /*54650*/  IMAD.MOV.U32 R3, RZ, RZ, R27 ;  /* 0x000000ffff037224 */ /* 0x004fc400078e001b */
[----:B---3--:R-:W-:-:S05]  /*54660*/  IMAD.MOV.U32 R2, RZ, RZ, R54 ;  /* 0x000000ffff027224 */ /* 0x008fca00078e0036 */
[----:B------:R0:W-:Y:S04]  /*54670*/  STL.64 [R1+0xe58], R2 ;  /* 0x000e580201007387 */ /* 0x0001e80000100a00 */
[----:B------:R-:W2:Y:S01]  /*54680*/  LDL.LU R27, [R1+0xed0] ;  /* 0x000ed000011b7983 */ /* 0x000ea20000300800 */
[----:B----4-:R-:W-:Y:S02]  /*54690*/  IMAD.MOV.U32 R9, RZ, RZ, R89 ;  /* 0x000000ffff097224 */ /* 0x010fe400078e0059 */
[----:B------:R-:W-:Y:S02]  /*546a0*/  IMAD.MOV.U32 R8, RZ, RZ, R87 ;  /* 0x000000ffff087224 */ /* 0x000fe400078e0057 */
[----:B0-----:R-:W-:Y:S02]  /*546b0*/  IMAD.MOV.U32 R3, RZ, RZ, R55 ;  /* 0x000000ffff037224 */ /* 0x001fe400078e0037 */
[----:B------:R-:W-:Y:S01]  /*546c0*/  IMAD.MOV.U32 R2, RZ, RZ, R23 ;  /* 0x000000ffff027224 */ /* 0x000fe200078e0017 */
[----:B------:R-:W-:Y:S04]  /*546d0*/  STL.64 [R1+0xe80], R8 ;  /* 0x000e800801007387 */ /* 0x000fe80000100a00 */
        /* <DEDUP_REMOVED lines=21> */
[----:B------:R0:W-:Y:S01]  /*54830*/  STL.64 [R1+0xe90], R2 ;  /* 0x000e900201007387 */ /* 0x0001e20000100a00 */
[----:B------:R-:W-:Y:S01]  /*54840*/  MOV R9, R22 ;  /* 0x0000001600097202 */ /* 0x000fe20000000f00 */
[----:B------:R-:W-:-:S05]  /*54850*/  IMAD.MOV.U32 R8, RZ, RZ, R50 ;  /* 0x000000ffff087224 */ /* 0x000fca00078e0032 */
[----:B------:R1:W-:Y:S04]  /*54860*/  STL.64 [R1+0xe98], R8 ;  /* 0x000e980801007387 */ /* 0x0003e80000100a00 */
[----:B------:R-:W4:Y:S04]  /*54870*/  LDL.LU R22, [R1+0xef8] ;  /* 0x000ef80001167983 */ /* 0x000f280000300800 */
[----:B------:R-:W4:Y:S01]  /*54880*/  LDL.LU R50, [R1+0x38f8] ;  /* 0x0038f80001327983 */ /* 0x000f220000300800 */
[----:B0-----:R-:W-:Y:S02]  /*54890*/  IMAD.MOV.U32 R3, RZ, RZ, R51 ;  /* 0x000000ffff037224 */ /* 0x001fe400078e0033 */
[----:B------:R-:W-:-:S02]  /*548a0*/  IMAD.MOV.U32 R2, RZ, RZ, R19 ;  /* 0x000000ffff027224 */ /* 0x000fc400078e0013 */
[----:B------:R-:W-:Y:S02]  /*548b0*/  IMAD.MOV.U32 R7, RZ, RZ, R18 ;  /* 0x000000ffff077224 */ /* 0x000fe400078e0012 */
        /* <DEDUP_REMOVED lines=17> */
[----:B------:R0:W-:Y:S04]  /*549d0*/  STL.64 [R1+0x4e90], R6 ;  /* 0x004e900601007387 */ /* 0x0001e80000100a00 */
[----:B------:R-:W-:Y:S04]  /*549e0*/  STL.64 [R1+0xeb0], R90 ;  /* 0x000eb05a01007387 */ /* 0x000fe80000100a00 */
[----:B------:R-:W-:Y:S01]  /*549f0*/  STL.64 [R1+0x4e98], R90 ;  /* 0x004e985a01007387 */ /* 0x000fe20000100a00 */
[----:B--2---:R-:W-:-:S02]  /*54a00*/  IMAD.MOV.U32 R9, RZ, RZ, R27 ;  /* 0x000000ffff097224 */ /* 0x004fc400078e001b */
[----:B---3--:R-:W-:-:S05]  /*54a10*/  IMAD.MOV.U32 R8, RZ, RZ, R54 ;  /* 0x000000ffff087224 */ /* 0x008fca00078e0036 */
[----:B------:R1:W-:Y:S04]  /*54a20*/  STL.64 [R1+0xed0], R8 ;  /* 0x000ed00801007387 */ /* 0x0003e80000100a00 */
[----:B------:R-:W2:Y:S04]  /*54a30*/  LDL.LU R27, [R1+0xf30] ;  /* 0x000f3000011b7983 */ /* 0x000ea80000300800 */
[----:B------:R-:W3:Y:S01]  /*54a40*/  LDL.LU R54, [R1+0x3914] ;  /* 0x0039140001367983 */ /* 0x000ee20000300800 */
[----:B----4-:R-:W-:Y:S02]  /*54a50*/  IMAD.MOV.U32 R3, RZ, RZ, R55 ;  /* 0x000000ffff037224 */ /* 0x010fe400078e0037 */
[----:B------:R-:W-:-:S02]  /*54a60*/  IMAD.MOV.U32 R2, RZ, RZ, R23 ;  /* 0x000000ffff027224 */ /* 0x000fc400078e0017 */
[----:B0-----:R-:W-:Y:S02]  /*54a70*/  IMAD.MOV.U32 R7, RZ, RZ, R43 ;  /* 0x000000ffff077224 */ /* 0x001fe400078e002b */
        /* <DEDUP_REMOVED lines=9> */
[----:B------:R-:W-:-:S03]  /*54b10*/  MOV R90, R87 ;  /* 0x00000057005a7202 */ /* 0x000fc60000000f00 */
        /* <DEDUP_REMOVED lines=19> */
[----:B------:R-:W-:Y:S02]  /*54c50*/  IMAD.MOV.U32 R7, RZ, RZ, R18 ;  /* 0x000000ffff077224 */ /* 0x000fe400078e0012 */
[----:B------:R-:W-:Y:S01]  /*54c60*/  IMAD.MOV.U32 R6, RZ, RZ, R46 ;  /* 0x000000ffff067224 */ /* 0x000fe200078e002e */
        /* <DEDUP_REMOVED lines=17> */
[----:B--2---:R-:W-:Y:S01]  /*54d80*/  MOV R9, R27 ;  /* 0x0000001b00097202 */ /* 0x004fe20000000f00 */
[----:B---3--:R-:W-:-:S05]  /*54d90*/  IMAD.MOV.U32 R8, RZ, RZ, R54 ;  /* 0x000000ffff087224 */ /* 0x008fca00078e0036 */
[----:B------:R0:W-:Y:S04]  /*54da0*/  STL.64 [R1+0xf30], R8 ;  /* 0x000f300801007387 */ /* 0x0001e80000100a00 */
[----:B------:R-:W2:Y:S04]  /*54db0*/  LDL.LU R27, [R1+0xf90] ;  /* 0x000f9000011b7983 */ /* 0x000ea80000300800 */
[----:B------:R-:W3:Y:S01]  /*54dc0*/  LDL.LU R54, [R1+0x38dc] ;  /* 0x0038dc0001367983 */ /* 0x000ee20000300800 */
[----:B----4-:R-:W-:Y:S02]  /*54dd0*/  IMAD.MOV.U32 R3, RZ, RZ, R55 ;  /* 0x000000ffff037224 */ /* 0x010fe400078e0037 */
        /* <DEDUP_REMOVED lines=76> */
[----:B------:R-:W-:Y:S01]  /*552a0*/  STL.64 [R1+0xfa8], R90 ;  /* 0x000fa85a01007387 */ /* 0x000fe20000100a00 */
[----:B0-----:R-:W-:Y:S01]  /*552b0*/  IMAD.MOV.U32 R9, RZ, RZ, R22 ;  /* 0x000000ffff097224 */ /* 0x001fe200078e0016 */
[----:B------:R-:W-:-:S02]  /*552c0*/  MOV R8, R50 ;  /* 0x0000003200087202 */ /* 0x000fc40000000f00 */
[----:B------:R-:W-:Y:S04]  /*552d0*/  STL.64 [R1+0x4f10], R90 ;  /* 0x004f105a01007387 */ /* 0x000fe80000100a00 */
[----:B------:R0:W-:Y:S04]  /*552e0*/  STL.64 [R1+0xfb8], R8 ;  /* 0x000fb80801007387 */ /* 0x0001e80000100a00 */
[----:B------:R-:W4:Y:S04]  /*552f0*/  LDL.LU R22, [R1+0x1018] ;  /* 0x0010180001167983 */ /* 0x000f280000300800 */
[----:B------:R-:W4:Y:S01]  /*55300*/  LDL.LU R50, [R1+0x3850] ;  /* 0x0038500001327983 */ /* 0x000f220000300800 */
[----:B-1----:R-:W-:-:S02]  /*55310*/  IMAD.MOV.U32 R3, RZ, RZ, R51 ;  /* 0x000000ffff037224 */ /* 0x002fc400078e0033 */
        /* <DEDUP_REMOVED lines=31> */
[----:B------:R-:W-:Y:S01]  /*55510*/  IMAD.MOV.U32 R7, RZ, RZ, R43 ;  /* 0x000000ffff077224 */ /* 0x000fe200078e002b */
[----:B------:R-:W-:Y:S02]  /*55520*/  MOV R6, R11 ;  /* 0x0000000b00067202 */ /* 0x000fe40000000f00 */
        /* <DEDUP_REMOVED lines=12> */
[----:B------:R1:W-:Y:S01]  /*555f0*/  STL.64 [R1+0x4f30], R2 ;  /* 0x004f300201007387 */ /* 0x0003e20000100a00 */
[----:B0-----:R-:W-:-:S02]  /*55600*/  IMAD.MOV.U32 R8, RZ, RZ, R50 ;  /* 0x000000ffff087224 */ /* 0x001fc400078e0032 */
[----:B------:R-:W-:Y:S01]  /*55610*/  IMAD.MOV.U32 R9, RZ, RZ, R22 ;  /* 0x000000ffff097224 */ /* 0x000fe200078e0016 */
[----:B------:R-:W-:Y:S04]  /*55620*/  STL.64 [R1+0x1000], R6 ;  /* 0x0010000601007387 */ /* 0x000fe80000100a00 */
[----:B------:R-:W-:Y:S04]  /*55630*/  STL.64 [R1+0x4f38], R6 ;  /* 0x004f380601007387 */ /* 0x000fe80000100a00 */
[----:B------:R-:W-:Y:S04]  /*55640*/  STL.64 [R1+0x1008], R90 ;  /* 0x0010085a01007387 */ /* 0x000fe80000100a00 */
[----:B------:R-:W-:Y:S04]  /*55650*/  STL.64 [R1+0x4f40], R90 ;  /* 0x004f405a01007387 */ /* 0x000fe80000100a00 */
[----:B------:R0:W-:Y:S04]  /*55660*/  STL.64 [R1+0x1018], R8 ;  /* 0x0010180801007387 */ /* 0x0001e80000100a00 */
[----:B------:R-:W4:Y:S04]  /*55670*/  LDL.LU R22, [R1+0x1078] ;  /* 0x0010780001167983 */ /* 0x000f280000300800 */
[----:B------:R-:W4:Y:S01]  /*55680*/  LDL.LU R50, [R1+0x3818] ;  /* 0x0038180001327983 */ /* 0x000f220000300800 */
[----:B-1----:R-:W-:-:S02]  /*55690*/  IMAD.MOV.U32 R3, RZ, RZ, R51 ;  /* 0x000000ffff037224 */ /* 0x002fc400078e0033 */
[----:B------:R-:W-:Y:S02]  /*556a0*/  IMAD.MOV.U32 R2, RZ, RZ, R19 ;  /* 0x000000ffff027224 */ /* 0x000fe400078e0013 */
[----:B0-----:R-:W-:Y:S01]  /*556b0*/  IMAD.MOV.U32 R9, RZ, RZ, R14 ;  /* 0x000000ffff097224 */ /* 0x001fe200078e000e */
[----:B------:R-:W-:Y:S01]  /*556c0*/  MOV R8, R42 ;  /* 0x0000002a00087202 */ /* 0x000fe20000000f00 */
[----:B------:R-:W-:Y:S02]  /*556d0*/  IMAD.MOV.U32 R7, RZ, RZ, R18 ;  /* 0x000000ffff077224 */ /* 0x000fe400078e0012 */
[----:B------:R-:W-:Y:S02]  /*556e0*/  IMAD.MOV.U32 R6, RZ, RZ, R46 ;  /* 0x000000ffff067224 */ /* 0x000fe400078e002e */
        /* <DEDUP_REMOVED lines=50> */
[----:B-1----:R-:W-:Y:S01]  /*55a10*/  IMAD.MOV.U32 R3, RZ, RZ, R51 ;  /* 0x000000ffff037224 */ /* 0x002fe200078e0033 */
[----:B------:R-:W-:Y:S01]  /*55a20*/  MOV R2, R19 ;  /* 0x0000001300027202 */ /* 0x000fe20000000f00 */
[----:B0-----:R-:W-:-:S02]  /*55a30*/  IMAD.MOV.U32 R9, RZ, RZ, R14 ;  /* 0x000000ffff097224 */ /* 0x001fc400078e000e */
[----:B------:R-:W-:Y:S02]  /*55a40*/  IMAD.MOV.U32 R8, RZ, RZ, R42 ;  /* 0x000000ffff087224 */ /* 0x000fe400078e002a */
[----:B------:R-:W-:Y:S02]  /*55a50*/  IMAD.MOV.U32 R7, RZ, RZ, R18 ;  /* 0x000000ffff077224 */ /* 0x000fe400078e0012 */
[----:B------:R-:W-:Y:S01]  /*55a60*/  IMAD.MOV.U32 R6, RZ, RZ, R46 ;  /* 0x000000ffff067224 */ /* 0x000fe200078e002e */
[----:B------:R-:W-:Y:S04]  /*55a70*/  STL.64 [R1+0x1098], R8 ;  /* 0x0010980801007387 */ /* 0x000fe80000100a00 */
        /* <DEDUP_REMOVED lines=22> */
[----:B------:R-:W-:Y:S01]  /*55be0*/  IMAD.MOV.U32 R80, RZ, RZ, R23 ;  /* 0x000000ffff507224 */ /* 0x000fe200078e0017 */
[----:B------:R-:W4:Y:S01]  /*55bf0*/  LDL.LU R55, [R1+0x1118] ;  /* 0x0011180001377983 */ /* 0x000f220000300800 */
[----:B------:R-:W-:-:S03]  /*55c00*/  IMAD.MOV.U32 R3, RZ, RZ, R43 ;  /* 0x000000ffff037224 */ /* 0x000fc600078e002b */
[----:B------:R-:W4:Y:S01]  /*55c10*/  LDL.LU R23, [R1+0x3798] ;  /* 0x0037980001177983 */ /* 0x000f220000300800 */
[----:B------:R-:W-:-:S03]  /*55c20*/  IMAD.MOV.U32 R2, RZ, RZ, R11 ;  /* 0x000000ffff027224 */ /* 0x000fc600078e000b */
[----:B------:R-:W4:Y:S01]  /*55c30*/  LDL.LU R43, [R1+0x1120] ;  /* 0x00112000012b7983 */ /* 0x000f220000300800 */
[----:B0-----:R-:W-:-:S03]  /*55c40*/  IMAD.MOV.U32 R7, RZ, RZ, R89 ;  /* 0x000000ffff077224 */ /* 0x001fc600078e0059 */
[----:B------:R-:W4:Y:S01]  /*55c50*/  LDL.LU R11, [R1+0x379c] ;  /* 0x00379c00010b7983 */ /* 0x000f220000300800 */
[----:B------:R-:W-:-:S03]  /*55c60*/  MOV R6, R87 ;  /* 0x0000005700067202 */ /* 0x000fc60000000f00 */
[----:B------:R-:W4:Y:S01]  /*55c70*/  LDL.LU R89, [R1+0x1128] ;  /* 0x0011280001597983 */ /* 0x000f220000300800 */
[----:B------:R-:W-:-:S03]  /*55c80*/  IMAD.MOV.U32 R91, RZ, RZ, R85 ;  /* 0x000000ffff5b7224 */ /* 0x000fc600078e0055 */
[----:B------:R-:W4:Y:S01]  /*55c90*/  LDL.LU R87, [R1+0x37a0] ;  /* 0x0037a00001577983 */ /* 0x000f220000300800 */
[----:B------:R-:W-:-:S03]  /*55ca0*/  IMAD.MOV.U32 R90, RZ, RZ, R83 ;  /* 0x000000ffff5a7224 */ /* 0x000fc600078e0053 */
[----:B------:R-:W4:Y:S04]  /*55cb0*/  LDL.LU R85, [R1+0x1130] ;  /* 0x0011300001557983 */ /* 0x000f280000300800 */
[----:B------:R-:W4:Y:S04]  /*55cc0*/  LDL.LU R83, [R1+0x37a4] ;  /* 0x0037a40001537983 */ /* 0x000f280000300800 */
        /* <DEDUP_REMOVED lines=8> */
[----:B0-----:R-:W-:-:S02]  /*55d50*/  IMAD.MOV.U32 R6, RZ, RZ, R50 ;  /* 0x000000ffff067224 */ /* 0x001fc400078e0032 */
[----:B------:R-:W-:-:S05]  /*55d60*/  IMAD.MOV.U32 R7, RZ, RZ, R22 ;  /* 0x000000ffff077224 */ /* 0x000fca00078e0016 */
[----:B------:R0:W-:Y:S04]  /*55d70*/  STL.64 [R1+0x10d8], R6 ;  /* 0x0010d80601007387 */ /* 0x0001e80000100a00 */
[----:B------:R-:W4:Y:S04]  /*55d80*/  LDL.LU R22, [R1+0x1138] ;  /* 0x0011380001167983 */ /* 0x000f280000300800 */
[----:B------:R-:W4:Y:S01]  /*55d90*/  LDL.LU R50, [R1+0x37a8] ;  /* 0x0037a80001327983 */ /* 0x000f220000300800 */
[----:B------:R-:W-:Y:S02]  /*55da0*/  IMAD.MOV.U32 R81, RZ, RZ, R51 ;  /* 0x000000ffff517224 */ /* 0x000fe400078e0033 */
        /* <DEDUP_REMOVED lines=23> */
[----:B--2---:R-:W-:Y:S01]  /*55f20*/  IMAD.MOV.U32 R7, RZ, RZ, R27 ;  /* 0x000000ffff077224 */ /* 0x004fe200078e001b */
[----:B---3--:R-:W-:-:S05]  /*55f30*/  MOV R6, R54 ;  /* 0x0000003600067202 */ /* 0x008fca0000000f00 */
        /* <DEDUP_REMOVED lines=37> */
[----:B------:R-:W-:-:S03]  /*56190*/  MOV R2, R46 ;  /* 0x0000002e00027202 */ /* 0x000fc60000000f00 */
        /* <DEDUP_REMOVED lines=21> */
[----:B----4-:R-:W-:Y:S02]  /*562f0*/  IMAD.MOV.U32 R3, RZ, RZ, R43 ;  /* 0x000000ffff037224 */ /* 0x010fe400078e002b */
[----:B------:R-:W-:Y:S01]  /*56300*/  IMAD.MOV.U32 R2, RZ, RZ, R11 ;  /* 0x000000ffff027224 */ /* 0x000fe200078e000b */
[----:B------:R-:W2:Y:S01]  /*56310*/  LDL.LU R43, [R1+0x11d0] ;  /* 0x0011d000012b7983 */ /* 0x000ea20000300800 */
[----:B0-----:R-:W-:-:S03]  /*56320*/  IMAD.MOV.U32 R7, RZ, RZ, R89 ;  /* 0x000000ffff077224 */ /* 0x001fc600078e0059 */
[----:B------:R-:W3:Y:S01]  /*56330*/  LDL.LU R11, [R1+0x378c] ;  /* 0x00378c00010b7983 */ /* 0x000ee20000300800 */
[----:B------:R-:W-:-:S03]  /*56340*/  IMAD.MOV.U32 R6, RZ, RZ, R87 ;  /* 0x000000ffff067224 */ /* 0x000fc600078e0057 */
[----:B------:R-:W4:Y:S01]  /*56350*/  LDL.LU R89, [R1+0x11d8] ;  /* 0x0011d80001597983 */ /* 0x000f220000300800 */
[----:B------:R-:W-:-:S03]  /*56360*/  IMAD.MOV.U32 R91, RZ, RZ, R85 ;  /* 0x000000ffff5b7224 */ /* 0x000fc600078e0055 */
[----:B------:R-:W3:Y:S01]  /*56370*/  LDL.LU R87, [R1+0x3728] ;  /* 0x0037280001577983 */ /* 0x000ee20000300800 */
[----:B------:R-:W-:-:S03]  /*56380*/  MOV R90, R83 ;  /* 0x00000053005a7202 */ /* 0x000fc60000000f00 */
[----:B------:R-:W3:Y:S04]  /*56390*/  LDL.LU R85, [R1+0x11e0] ;  /* 0x0011e00001557983 */ /* 0x000ee80000300800 */
[----:B------:R-:W4:Y:S01]  /*563a0*/  LDL.LU R83, [R1+0x372c] ;  /* 0x00372c0001537983 */ /* 0x000f220000300800 */
[----:B------:R-:W-:Y:S02]  /*563b0*/  IMAD.MOV.U32 R80, RZ, RZ, R23 ;  /* 0x000000ffff507224 */ /* 0x000fe400078e0017 */
[----:B------:R-:W-:-:S05]  /*563c0*/  IMAD.MOV.U32 R81, RZ, RZ, R55 ;  /* 0x000000ffff517224 */ /* 0x000fca00078e0037 */
[----:B------:R-:W-:Y:S04]  /*563d0*/  STL.64 [R1+0x1178], R80 ;  /* 0x0011785001007387 */ /* 0x000fe80000100a00 */
[----:B------:R-:W-:Y:S04]  /*563e0*/  STL.64 [R1+0x5018], R80 ;  /* 0x0050185001007387 */ /* 0x000fe80000100a00 */
[----:B------:R-:W-:Y:S04]  /*563f0*/  STL.64 [R1+0x1180], R2 ;  /* 0x0011800201007387 */ /* 0x000fe80000100a00 */
[----:B------:R0:W-:Y:S04]  /*56400*/  STL.64 [R1+0x5028], R2 ;  /* 0x0050280201007387 */ /* 0x0001e80000100a00 */
[----:B------:R-:W-:Y:S04]  /*56410*/  STL.64 [R1+0x1188], R6 ;  /* 0x0011880601007387 */ /* 0x000fe80000100a00 */
[----:B------:R-:W-:Y:S04]  /*56420*/  STL.64 [R1+0x5038], R6 ;  /* 0x0050380601007387 */ /* 0x000fe80000100a00 */
[----:B------:R-:W-:Y:S04]  /*56430*/  STL.64 [R1+0x1190], R90 ;  /* 0x0011905a01007387 */ /* 0x000fe80000100a00 */
[----:B------:R-:W-:Y:S01]  /*56440*/  STL.64 [R1+0x5040], R90 ;  /* 0x0050405a01007387 */ /* 0x000fe20000100a00 */
[----:B0-----:R-:W-:-:S02]  /*56450*/  IMAD.MOV.U32 R3, RZ, RZ, R22 ;  /* 0x000000ffff037224 */ /* 0x001fc400078e0016 */
[----:B------:R-:W-:Y:S01]  /*56460*/  IMAD.MOV.U32 R2, RZ, RZ, R50 ;  /* 0x000000ffff027224 */ /* 0x000fe200078e0032 */
[----:B------:R-:W4:Y:S04]  /*56470*/  LDL.LU R22, [R1+0x11e8] ;  /* 0x0011e80001167983 */ /* 0x000f280000300800 */
[----:B------:R0:W-:Y:S04]  /*56480*/  STL.64 [R1+0x1198], R2 ;  /* 0x0011980201007387 */ /* 0x0001e80000100a00 */
[----:B------:R-:W4:Y:S01]  /*56490*/  LDL.LU R50, [R1+0x3730] ;  /* 0x0037300001327983 */ /* 0x000f220000300800 */
[----:B------:R-:W-:-:S02]  /*564a0*/  IMAD.MOV.U32 R81, RZ, RZ, R51 ;  /* 0x000000ffff517224 */ /* 0x000fc400078e0033 */
[----:B------:R-:W-:Y:S02]  /*564b0*/  IMAD.MOV.U32 R80, RZ, RZ, R19 ;  /* 0x000000ffff507224 */ /* 0x000fe400078e0013 */
[----:B------:R-:W-:Y:S02]  /*564c0*/  IMAD.MOV.U32 R79, RZ, RZ, R18 ;  /* 0x000000ffff4f7224 */ /* 0x000fe400078e0012 */
[----:B------:R-:W-:Y:S01]  /*564d0*/  IMAD.MOV.U32 R78, RZ, RZ, R46 ;  /* 0x000000ffff4e7224 */ /* 0x000fe200078e002e */
        /* <DEDUP_REMOVED lines=17> */
[----:B------:R-:W-:Y:S04]  /*565f0*/  STL.64 [R1+0x5060], R76 ;  /* 0x0050604c01007387 */ /* 0x000fe80000100a00 */
[----:B------:R-:W4:Y:S04]  /*56600*/  LDL.LU R27, [R1+0x1208] ;  /* 0x00120800011b7983 */ /* 0x000f280000300800 */
[----:B------:R-:W4:Y:S01]  /*56610*/  LDL.LU R54, [R1+0x3740] ;  /* 0x0037400001367983 */ /* 0x000f220000300800 */
[----:B--2---:R-:W-:-:S02]  /*56620*/  IMAD.MOV.U32 R7, RZ, RZ, R43 ;  /* 0x000000ffff077224 */ /* 0x004fc400078e002b */
[----:B---3--:R-:W-:Y:S02]  /*56630*/  IMAD.MOV.U32 R3, RZ, RZ, R85 ;  /* 0x000000ffff037224 */ /* 0x008fe400078e0055 */
[----:B----4-:R-:W-:Y:S02]  /*56640*/  IMAD.MOV.U32 R2, RZ, RZ, R83 ;  /* 0x000000ffff027224 */ /* 0x010fe400078e0053 */
[----:B------:R-:W-:-:S03]  /*56650*/  IMAD.MOV.U32 R6, RZ, RZ, R11 ;  /* 0x000000ffff067224 */ /* 0x000fc600078e000b */
[----:B------:R0:W-:Y:S04]  /*56660*/  STL.64 [R1+0x11e0], R2 ;  /* 0x0011e00201007387 */ /* 0x0001e80000100a00 */
[----:B------:R-:W2:Y:S04]  /*56670*/  LDL.LU R51, [R1+0x1210] ;  /* 0x0012100001337983 */ /* 0x000ea80000300800 */
[----:B------:R-:W3:Y:S04]  /*56680*/  LDL.LU R19, [R1+0x3744] ;  /* 0x0037440001137983 */ /* 0x000ee80000300800 */
        /* <DEDUP_REMOVED lines=12> */
[----:B------:R-:W-:-:S02]  /*56750*/  IMAD.MOV.U32 R81, RZ, RZ, R22 ;  /* 0x000000ffff517224 */ /* 0x000fc400078e0016 */
[----:B------:R-:W-:-:S05]  /*56760*/  IMAD.MOV.U32 R80, RZ, RZ, R50 ;  /* 0x000000ffff507224 */ /* 0x000fca00078e0032 */
[----:B------:R-:W-:Y:S04]  /*56770*/  STL.64 [R1+0x11e8], R80 ;  /* 0x0011e85001007387 */ /* 0x000fe80000100a00 */
[----:B------:R-:W-:Y:S04]  /*56780*/  STL.64 [R1+0x5078], R80 ;  /* 0x0050785001007387 */ /* 0x000fe80000100a00 */
[----:B------:R-:W4:Y:S04]  /*56790*/  LDL.LU R55, [R1+0x1240] ;  /* 0x0012400001377983 */ /* 0x000f280000300800 */
[----:B------:R-:W4:Y:S04]  /*567a0*/  LDL.LU R23, [R1+0x36f4] ;  /* 0x0036f40001177983 */ /* 0x000f280000300800 */
[----:B------:R-:W4:Y:S04]  /*567b0*/  LDL.LU R22, [R1+0x1248] ;  /* 0x0012480001167983 */ /* 0x000f280000300800 */
[----:B------:R-:W4:Y:S01]  /*567c0*/  LDL.LU R50, [R1+0x36f8] ;  /* 0x0036f80001327983 */ /* 0x000f220000300800 */
[----:B------:R-:W-:-:S02]  /*567d0*/  IMAD.MOV.U32 R79, RZ, RZ, R18 ;  /* 0x000000ffff4f7224 */ /* 0x000fc400078e0012 */
        /* <DEDUP_REMOVED lines=13> */
[----:B------:R-:W-:Y:S01]  /*568b0*/  STL.64 [R1+0x11f8], R2 ;  /* 0x0011f80201007387 */ /* 0x000fe20000100a00 */
[----:B-1----:R-:W-:-:S02]  /*568c0*/  IMAD.MOV.U32 R7, RZ, RZ, R27 ;  /* 0x000000ffff077224 */ /* 0x002fc400078e001b */
[----:B------:R-:W-:Y:S01]  /*568d0*/  IMAD.MOV.U32 R6, RZ, RZ, R54 ;  /* 0x000000ffff067224 */ /* 0x000fe200078e0036 */
[----:B------:R-:W-:Y:S04]  /*568e0*/  STL.64 [R1+0x5088], R2 ;  /* 0x0050880201007387 */ /* 0x000fe80000100a00 */
[----:B------:R2:W-:Y:S04]  /*568f0*/  STL.64 [R1+0x1208], R6 ;  /* 0x0012080601007387 */ /* 0x0005e80000100a00 */
[----:B------:R-:W-:Y:S04]  /*56900*/  STL.64 [R1+0x1200], R76 ;  /* 0x0012004c01007387 */ /* 0x000fe80000100a00 */
[----:B------:R-:W-:Y:S01]  /*56910*/  STL.64 [R1+0x5090], R76 ;  /* 0x0050904c01007387 */ /* 0x000fe20000100a00 */
[----:B--2---:R-:W-:Y:S01]  /*56920*/  IMAD.MOV.U32 R7, RZ, RZ, R51 ;  /* 0x000000ffff077224 */ /* 0x004fe200078e0033 */
[----:B---3--:R-:W-:-:S02]  /*56930*/  MOV R6, R19 ;  /* 0x0000001300067202 */ /* 0x008fc40000000f00 */
[----:B------:R-:W2:Y:S01]  /*56940*/  LDL.LU R51, [R1+0x1268] ;  /* 0x0012680001337983 */ /* 0x000ea20000300800 */
[----:B----4-:R-:W-:-:S03]  /*56950*/  IMAD.MOV.U32 R91, RZ, RZ, R43 ;  /* 0x000000ffff5b7224 */ /* 0x010fc600078e002b */
[----:B------:R-:W3:Y:S01]  /*56960*/  LDL.LU R19, [R1+0x3708] ;  /* 0x0037080001137983 */ /* 0x000ee20000300800 */
[----:B------:R-:W-:-:S03]  /*56970*/  IMAD.MOV.U32 R90, RZ, RZ, R11 ;  /* 0x000000ffff5a7224 */ /* 0x000fc600078e000b */
[----:B------:R-:W4:Y:S01]  /*56980*/  LDL.LU R43, [R1+0x1270] ;  /* 0x00127000012b7983 */ /* 0x000f220000300800 */
[----:B------:R-:W-:-:S03]  /*56990*/  IMAD.MOV.U32 R81, RZ, RZ, R89 ;  /* 0x000000ffff517224 */ /* 0x000fc600078e0059 */
[----:B------:R-:W3:Y:S01]  /*569a0*/  LDL.LU R11, [R1+0x370c] ;  /* 0x00370c00010b7983 */ /* 0x000ee20000300800 */
[----:B------:R-:W-:-:S03]  /*569b0*/  IMAD.MOV.U32 R80, RZ, RZ, R87 ;  /* 0x000000ffff507224 */ /* 0x000fc600078e0057 */
[----:B------:R-:W3:Y:S04]  /*569c0*/  LDL.LU R89, [R1+0x1278] ;  /* 0x0012780001597983 */ /* 0x000ee80000300800 */
[----:B------:R-:W4:Y:S01]  /*569d0*/  LDL.LU R87, [R1+0x3710] ;  /* 0x0037100001577983 */ /* 0x000f220000300800 */
[----:B------:R-:W-:Y:S02]  /*569e0*/  IMAD.MOV.U32 R79, RZ, RZ, R85 ;  /* 0x000000ffff4f7224 */ /* 0x000fe400078e0055 */
[----:B------:R-:W-:Y:S01]  /*569f0*/  IMAD.MOV.U32 R78, RZ, RZ, R83 ;  /* 0x000000ffff4e7224 */ /* 0x000fe200078e0053 */
[----:B------:R-:W4:Y:S04]  /*56a00*/  LDL.LU R85, [R1+0x1290] ;  /* 0x0012900001557983 */ /* 0x000f280000300800 */
[----:B------:R-:W4:Y:S04]  /*56a10*/  LDL.LU R83, [R1+0x371c] ;  /* 0x00371c0001537983 */ /* 0x000f280000300800 */
[----:B------:R-:W-:Y:S04]  /*56a20*/  STL.64 [R1+0x1210], R6 ;  /* 0x0012100601007387 */ /* 0x000fe80000100a00 */
[----:B------:R0:W-:Y:S04]  /*56a30*/  STL.64 [R1+0x5098], R6 ;  /* 0x0050980601007387 */ /* 0x0001e80000100a00 */
[----:B------:R-:W-:Y:S04]  /*56a40*/  STL.64 [R1+0x1218], R90 ;  /* 0x0012185a01007387 */ /* 0x000fe80000100a00 */
[----:B------:R-:W-:Y:S04]  /*56a50*/  STL.64 [R1+0x50a0], R90 ;  /* 0x0050a05a01007387 */ /* 0x000fe80000100a00 */
        /* <DEDUP_REMOVED lines=12> */
[----:B------:R-:W-:Y:S01]  /*56b20*/  IMAD.MOV.U32 R76, RZ, RZ, R46 ;  /* 0x000000ffff4c7224 */ /* 0x000fe200078e002e */
        /* <DEDUP_REMOVED lines=27> */
[----:B------:R-:W-:-:S02]  /*56ce0*/  IMAD.MOV.U32 R79, RZ, RZ, R43 ;  /* 0x000000ffff4f7224 */ /* 0x000fc400078e002b */
[----:B------:R-:W-:Y:S01]  /*56cf0*/  IMAD.MOV.U32 R78, RZ, RZ, R11 ;  /* 0x000000ffff4e7224 */ /* 0x000fe200078e000b */
        /* <DEDUP_REMOVED lines=9> */
[----:B------:R-:W-:Y:S04]  /*56d90*/  STL.64 [R1+0x50e8], R80 ;  /* 0x0050e85001007387 */ /* 0x000fe80000100a00 */
[----:B------:R-:W-:Y:S04]  /*56da0*/  STL.64 [R1+0x1270], R78 ;  /* 0x0012704e01007387 */ /* 0x000fe80000100a00 */
[----:B------:R-:W-:Y:S04]  /*56db0*/  STL.64 [R1+0x50f0], R78 ;  /* 0x0050f04e01007387 */ /* 0x000fe80000100a00 */
[----:B------:R-:W-:Y:S04]  /*56dc0*/  STL.64 [R1+0x1290], R2 ;  /* 0x0012900201007387 */ /* 0x000fe80000100a00 */
[----:B------:R3:W-:Y:S01]  /*56dd0*/  STL.64 [R1+0x50f8], R2 ;  /* 0x0050f80201007387 */ /* 0x0007e20000100a00 */
[----:B------:R-:W-:-:S02]  /*56de0*/  IMAD.MOV.U32 R77, RZ, RZ, R55 ;  /* 0x000000ffff4d7224 */ /* 0x000fc400078e0037 */
[----:B------:R-:W-:-:S05]  /*56df0*/  IMAD.MOV.U32 R76, RZ, RZ, R23 ;  /* 0x000000ffff4c7224 */ /* 0x000fca00078e0017 */
[----:B------:R-:W-:Y:S04]  /*56e00*/  STL.64 [R1+0x1298], R76 ;  /* 0x0012984c01007387 */ /* 0x000fe80000100a00 */
[----:B------:R-:W-:Y:S04]  /*56e10*/  STL.64 [R1+0x5100], R76 ;  /* 0x0051004c01007387 */ /* 0x000fe80000100a00 */
[----:B------:R-:W4:Y:S04]  /*56e20*/  LDL.LU R55, [R1+0x12f0] ;  /* 0x0012f00001377983 */ /* 0x000f280000300800 */
[----:B------:R-:W4:Y:S01]  /*56e30*/  LDL.LU R23, [R1+0x36e4] ;  /* 0x0036e40001177983 */ /* 0x000f220000300800 */
[----:B0-----:R-:W-:Y:S01]  /*56e40*/  IMAD.MOV.U32 R7, RZ, RZ, R18 ;  /* 0x000000ffff077224 */ /* 0x001fe200078e0012 */
[----:B------:R-:W-:-:S02]  /*56e50*/  MOV R6, R46 ;  /* 0x0000002e00067202 */ /* 0x000fc40000000f00 */
        /* <DEDUP_REMOVED lines=10> */
[----:B------:R-:W-:Y:S04]  /*56f00*/  STL.64 [R1+0x12a0], R6 ;  /* 0x0012a00601007387 */ /* 0x000fe80000100a00 */
[----:B------:R-:W-:Y:S04]  /*56f10*/  STL.64 [R1+0x5108], R6 ;  /* 0x0051080601007387 */ /* 0x000fe80000100a00 */
[----:B------:R-:W-:Y:S04]  /*56f20*/  STL.64 [R1+0x12a8], R74 ;  /* 0x0012a84a01007387 */ /* 0x000fe80000100a00 */
[----:B------:R-:W-:Y:S01]  /*56f30*/  STL.64 [R1+0x5110], R74 ;  /* 0x0051104a01007387 */ /* 0x000fe20000100a00 */
[----:B------:R-:W-:-:S03]  /*56f40*/  IMAD.MOV.U32 R73, RZ, RZ, R22 ;  /* 0x000000ffff497224 */ /* 0x000fc600078e0016 */
[----:B------:R-:W-:Y:S04]  /*56f50*/  STL.64 [R1+0x12b0], R90 ;  /* 0x0012b05a01007387 */ /* 0x000fe80000100a00 */
[----:B------:R-:W-:Y:S01]  /*56f60*/  STL.64 [R1+0x5118], R90 ;  /* 0x0051185a01007387 */ /* 0x000fe20000100a00 */
[----:B--2---:R-:W-:Y:S02]  /*56f70*/  IMAD.MOV.U32 R72, RZ, RZ, R50 ;  /* 0x000000ffff487224 */ /* 0x004fe400078e0032 */
[----:B---3--:R-:W-:Y:S02]  /*56f80*/  IMAD.MOV.U32 R3, RZ, RZ, R51 ;  /* 0x000000ffff037224 */ /* 0x008fe400078e0033 */
[----:B----4-:R-:W-:Y:S01]  /*56f90*/  IMAD.MOV.U32 R2, RZ, RZ, R19 ;  /* 0x000000ffff027224 */ /* 0x010fe200078e0013 */
[----:B------:R-:W-:Y:S04]  /*56fa0*/  STL.64 [R1+0x12b8], R72 ;  /* 0x0012b84801007387 */ /* 0x000fe80000100a00 */
[----:B------:R0:W-:Y:S04]  /*56fb0*/  STL.64 [R1+0x12c0], R2 ;  /* 0x0012c00201007387 */ /* 0x0001e80000100a00 */
[----:B------:R-:W-:Y:S04]  /*56fc0*/  STL.64 [R1+0x5120], R72 ;  /* 0x0051204801007387 */ /* 0x000fe80000100a00 */
[----:B------:R-:W2:Y:S04]  /*56fd0*/  LDL.LU R22, [R1+0x1310] ;  /* 0x0013100001167983 */ /* 0x000ea80000300800 */
[----:B------:R-:W3:Y:S04]  /*56fe0*/  LDL.LU R50, [R1+0x368c] ;  /* 0x00368c0001327983 */ /* 0x000ee80000300800 */
        /* <DEDUP_REMOVED lines=8> */
[----:B------:R-:W4:Y:S01]  /*57070*/  LDL.LU R43, [R1+0x1328] ;  /* 0x00132800012b7983 */ /* 0x000f220000300800 */
[----:B0-----:R-:W-:-:S03]  /*57080*/  IMAD.MOV.U32 R3, RZ, RZ, R85 ;  /* 0x000000ffff037224 */ /* 0x001fc600078e0055 */
[----:B------:R-:W4:Y:S04]  /*57090*/  LDL.LU R11, [R1+0x3698] ;  /* 0x00369800010b7983 */ /* 0x000f280000300800 */
[----:B------:R-:W4:Y:S01]  /*570a0*/  LDL.LU R85, [R1+0x1330] ;  /* 0x0013300001557983 */ /* 0x000f220000300800 */
[----:B------:R-:W-:-:S03]  /*570b0*/  MOV R2, R83 ;  /* 0x0000005300027202 */ /* 0x000fc60000000f00 */
[----:B------:R-:W4:Y:S04]  /*570c0*/  LDL.LU R83, [R1+0x369c] ;  /* 0x00369c0001537983 */ /* 0x000f280000300800 */
[----:B------:R-:W-:Y:S04]  /*570d0*/  STL.64 [R1+0x12c8], R80 ;  /* 0x0012c85001007387 */ /* 0x000fe80000100a00 */
[----:B------:R-:W-:Y:S04]  /*570e0*/  STL.64 [R1+0x5128], R80 ;  /* 0x0051285001007387 */ /* 0x000fe80000100a00 */
[----:B------:R-:W-:Y:S04]  /*570f0*/  STL.64 [R1+0x12d0], R78 ;  /* 0x0012d04e01007387 */ /* 0x000fe80000100a00 */
[----:B------:R-:W-:Y:S04]  /*57100*/  STL.64 [R1+0x5130], R78 ;  /* 0x0051304e01007387 */ /* 0x000fe80000100a00 */
[----:B------:R-:W-:Y:S01]  /*57110*/  STL.64 [R1+0x12d8], R2 ;  /* 0x0012d80201007387 */ /* 0x000fe20000100a00 */
[----:B------:R-:W-:-:S02]  /*57120*/  IMAD.MOV.U32 R77, RZ, RZ, R55 ;  /* 0x000000ffff4d7224 */ /* 0x000fc400078e0037 */
[----:B------:R-:W-:Y:S01]  /*57130*/  IMAD.MOV.U32 R76, RZ, RZ, R23 ;  /* 0x000000ffff4c7224 */ /* 0x000fe200078e0017 */
[----:B------:R2:W-:Y:S04]  /*57140*/  STL.64 [R1+0x5138], R2 ;  /* 0x0051380201007387 */ /* 0x0005e80000100a00 */
[----:B------:R-:W-:Y:S04]  /*57150*/  STL.64 [R1+0x12f0], R76 ;  /* 0x0012f04c01007387 */ /* 0x000fe80000100a00 */
[----:B------:R-:W-:Y:S04]  /*57160*/  STL.64 [R1+0x5140], R76 ;  /* 0x0051404c01007387 */ /* 0x000fe80000100a00 */
[----:B------:R-:W4:Y:S04]  /*57170*/  LDL.LU R55, [R1+0x1338] ;  /* 0x0013380001377983 */ /* 0x000f280000300800 */
[----:B------:R-:W4:Y:S01]  /*57180*/  LDL.LU R23, [R1+0x36a0] ;  /* 0x0036a00001177983 */ /* 0x000f220000300800 */
[----:B------:R-:W-:-:S03]  /*57190*/  IMAD.MOV.U32 R7, RZ, RZ, R18 ;  /* 0x000000ffff077224 */ /* 0x000fc600078e0012 */
[----:B------:R-:W4:Y:S01]  /*571a0*/  LDL.LU R18, [R1+0x1350] ;  /* 0x0013500001127983 */ /* 0x000f220000300800 */
[----:B------:R-:W-:Y:S02]  /*571b0*/  IMAD.MOV.U32 R6, RZ, RZ, R46 ;  /* 0x000000ffff067224 */ /* 0x000fe400078e002e */
[----:B------:R-:W-:Y:S01]  /*571c0*/  IMAD.MOV.U32 R75, RZ, RZ, R47 ;  /* 0x000000ffff4b7224 */ /* 0x000fe200078e002f */
        /* <DEDUP_REMOVED lines=15> */
[----:B------:R-:W-:Y:S04]  /*572c0*/  STL.64 [R1+0x1308], R90 ;  /* 0x0013085a01007387 */ /* 0x000fe80000100a00 */
[----:B------:R-:W-:Y:S01]  /*572d0*/  STL.64 [R1+0x5158], R90 ;  /* 0x0051585a01007387 */ /* 0x000fe20000100a00 */
[----:B----4-:R-:W-:Y:S01]  /*572e0*/  IMAD.MOV.U32 R81, RZ, RZ, R89 ;  /* 0x000000ffff517224 */ /* 0x010fe200078e0059 */
[----:B------:R-:W-:-:S02]  /*572f0*/  MOV R80, R87 ;  /* 0x0000005700507202 */ /* 0x000fc40000000f00 */
[----:B------:R-:W2:Y:S04]  /*57300*/  LDL.LU R89, [R1+0x1368] ;  /* 0x0013680001597983 */ /* 0x000ea80000300800 */
[----:B------:R-:W3:Y:S04]  /*57310*/  LDL.LU R87, [R1+0x3650] ;  /* 0x0036500001577983 */ /* 0x000ee80000300800 */
[----:B------:R-:W4:Y:S04]  /*57320*/  LDL.LU R22, [R1+0x1370] ;  /* 0x0013700001167983 */ /* 0x000f280000300800 */
[----:B------:R-:W4:Y:S01]  /*57330*/  LDL.LU R50, [R1+0x3654] ;  /* 0x0036540001327983 */ /* 0x000f220000300800 */
[----:B0-----:R-:W-:-:S02]  /*57340*/  IMAD.MOV.U32 R3, RZ, RZ, R85 ;  /* 0x000000ffff037224 */ /* 0x001fc400078e0055 */
[----:B------:R-:W-:Y:S01]  /*57350*/  IMAD.MOV.U32 R2, RZ, RZ, R83 ;  /* 0x000000ffff027224 */ /* 0x000fe200078e0053 */
[----:B------:R-:W4:Y:S04]  /*57360*/  LDL.LU R85, [R1+0x1378] ;  /* 0x0013780001557983 */ /* 0x000f280000300800 */
[----:B------:R-:W4:Y:S01]  /*57370*/  LDL.LU R83, [R1+0x3658] ;  /* 0x0036580001537983 */ /* 0x000f220000300800 */
[----:B------:R-:W-:Y:S02]  /*57380*/  IMAD.MOV.U32 R72, RZ, RZ, R19 ;  /* 0x000000ffff487224 */ /* 0x000fe400078e0013 */
[----:B------:R-:W-:Y:S02]  /*57390*/  IMAD.MOV.U32 R73, RZ, RZ, R51 ;  /* 0x000000ffff497224 */ /* 0x000fe400078e0033 */
[----:B------:R-:W-:Y:S01]  /*573a0*/  IMAD.MOV.U32 R79, RZ, RZ, R43 ;  /* 0x000000ffff4f7224 */ /* 0x000fe200078e002b */
[----:B------:R-:W4:Y:S04]  /*573b0*/  LDL.LU R51, [R1+0x1380] ;  /* 0x0013800001337983 */ /* 0x000f280000300800 */
        /* <DEDUP_REMOVED lines=9> */
[----:B------:R-:W-:Y:S04]  /*57450*/  STL.64 [R1+0x5170], R78 ;  /* 0x0051704e01007387 */ /* 0x000fe80000100a00 */
[----:B------:R-:W-:Y:S04]  /*57460*/  STL.64 [R1+0x1330], R2 ;  /* 0x0013300201007387 */ /* 0x000fe80000100a00 */
[----:B------:R0:W-:Y:S01]  /*57470*/  STL.64 [R1+0x5178], R2 ;  /* 0x0051780201007387 */ /* 0x0001e20000100a00 */
[----:B------:R-:W-:-:S03]  /*57480*/  IMAD.MOV.U32 R7, RZ, RZ, R18 ;  /* 0x000000ffff077224 */ /* 0x000fc600078e0012 */
[----:B------:R-:W4:Y:S01]  /*57490*/  LDL.LU R18, [R1+0x1390] ;  /* 0x0013900001127983 */ /* 0x000f220000300800 */
[----:B------:R-:W-:Y:S02]  /*574a0*/  IMAD.MOV.U32 R76, RZ, RZ, R23 ;  /* 0x000000ffff4c7224 */ /* 0x000fe400078e0017 */
[----:B------:R-:W-:Y:S02]  /*574b0*/  IMAD.MOV.U32 R77, RZ, RZ, R55 ;  /* 0x000000ffff4d7224 */ /* 0x000fe400078e0037 */
[----:B------:R-:W-:Y:S02]  /*574c0*/  IMAD.MOV.U32 R6, RZ, RZ, R46 ;  /* 0x000000ffff067224 */ /* 0x000fe400078e002e */
[----:B0-----:R-:W-:Y:S02]  /*574d0*/  IMAD.MOV.U32 R2, RZ, RZ, R15 ;  /* 0x000000ffff027224 */ /* 0x001fe400078e000f */
[----:B------:R-:W-:-:S05]  /*574e0*/  IMAD.MOV.U32 R3, RZ, RZ, R47 ;  /* 0x000000ffff037224 */ /* 0x000fca00078e002f */
[----:B------:R0:W-:Y:S04]  /*574f0*/  STL.64 [R1+0x1358], R2 ;  /* 0x0013580201007387 */ /* 0x0001e80000100a00 */
[----:B------:R-:W4:Y:S04]  /*57500*/  LDL.LU R46, [R1+0x3664] ;  /* 0x00366400012e7983 */ /* 0x000f280000300800 */
[----:B------:R-:W4:Y:S04]  /*57510*/  LDL.LU R47, [R1+0x1398] ;  /* 0x00139800012f7983 */ /* 0x000f280000300800 */
[----:B------:R-:W4:Y:S04]  /*57520*/  LDL.LU R15, [R1+0x3668] ;  /* 0x00366800010f7983 */ /* 0x000f280000300800 */
[----:B------:R-:W-:Y:S04]  /*57530*/  STL.64 [R1+0x1338], R76 ;  /* 0x0013384c01007387 */ /* 0x000fe80000100a00 */
[----:B------:R-:W-:Y:S04]  /*57540*/  STL.64 [R1+0x5180], R76 ;  /* 0x0051804c01007387 */ /* 0x000fe80000100a00 */
[----:B------:R-:W-:Y:S01]  /*57550*/  STL.64 [R1+0x1350], R6 ;  /* 0x0013500601007387 */ /* 0x000fe20000100a00 */
[----:B------:R-:W-:-:S03]  /*57560*/  IMAD.MOV.U32 R75, RZ, RZ, R14 ;  /* 0x000000ffff4b7224 */ /* 0x000fc600078e000e */
[----:B------:R1:W-:Y:S01]  /*57570*/  STL.64 [R1+0x5198], R6 ;  /* 0x0051980601007387 */ /* 0x0003e20000100a00 */
[----:B------:R-:W-:-:S03]  /*57580*/  IMAD.MOV.U32 R74, RZ, RZ, R42 ;  /* 0x000000ffff4a7224 */ /* 0x000fc600078e002a */
[----:B------:R-:W4:Y:S04]  /*57590*/  LDL.LU R14, [R1+0x13b0] ;  /* 0x0013b000010e7983 */ /* 0x000f280000300800 */
[----:B------:R-:W4:Y:S01]  /*575a0*/  LDL.LU R42, [R1+0x3674] ;  /* 0x00367400012a7983 */ /* 0x000f220000300800 */
[----:B--2---:R-:W-:Y:S01]  /*575b0*/  IMAD.MOV.U32 R91, RZ, RZ, R89 ;  /* 0x000000ffff5b7224 */ /* 0x004fe200078e0059 */
[----:B---3--:R-:W-:Y:S02]  /*575c0*/  MOV R90, R87 ;  /* 0x00000057005a7202 */ /* 0x008fe40000000f00 */
[----:B------:R-:W2:Y:S04]  /*575d0*/  LDL.LU R89, [R1+0x13b8] ;  /* 0x0013b80001597983 */ /* 0x000ea80000300800 */
[----:B------:R-:W3:Y:S04]  /*575e0*/  LDL.LU R87, [R1+0x3610] ;  /* 0x0036100001577983 */ /* 0x000ee80000300800 */
[----:B------:R-:W-:Y:S04]  /*575f0*/  STL.64 [R1+0x1360], R74 ;  /* 0x0013604a01007387 */ /* 0x000fe80000100a00 */
[----:B------:R-:W-:Y:S01]  /*57600*/  STL.64 [R1+0x51a0], R74 ;  /* 0x0051a04a01007387 */ /* 0x000fe20000100a00 */
[----:B----4-:R-:W-:-:S02]  /*57610*/  IMAD.MOV.U32 R81, RZ, RZ, R85 ;  /* 0x000000ffff517224 */ /* 0x010fc400078e0055 */
[----:B------:R-:W-:Y:S01]  /*57620*/  IMAD.MOV.U32 R80, RZ, RZ, R83 ;  /* 0x000000ffff507224 */ /* 0x000fe200078e0053 */
[----:B------:R-:W4:Y:S04]  /*57630*/  LDL.LU R85, [R1+0x13c0] ;  /* 0x0013c00001557983 */ /* 0x000f280000300800 */
[----:B------:R-:W4:Y:S01]  /*57640*/  LDL.LU R83, [R1+0x3614] ;  /* 0x0036140001537983 */ /* 0x000f220000300800 */
[----:B------:R-:W-:Y:S02]  /*57650*/  IMAD.MOV.U32 R72, RZ, RZ, R50 ;  /* 0x000000ffff487224 */ /* 0x000fe400078e0032 */
[----:B------:R-:W-:Y:S01]  /*57660*/  IMAD.MOV.U32 R73, RZ, RZ, R22 ;  /* 0x000000ffff497224 */ /* 0x000fe200078e0016 */
[----:B------:R-:W-:Y:S04]  /*57670*/  STL.64 [R1+0x1368], R90 ;  /* 0x0013685a01007387 */ /* 0x000fe80000100a00 */
[----:B------:R-:W-:Y:S04]  /*57680*/  STL.64 [R1+0x51a8], R90 ;  /* 0x0051a85a01007387 */ /* 0x000fe80000100a00 */
[----:B------:R-:W-:Y:S04]  /*57690*/  STL.64 [R1+0x1370], R72 ;  /* 0x0013704801007387 */ /* 0x000fe80000100a00 */
[----:B------:R-:W-:Y:S04]  /*576a0*/  STL.64 [R1+0x51b0], R72 ;  /* 0x0051b04801007387 */ /* 0x000fe80000100a00 */
[----:B------:R-:W-:Y:S04]  /*576b0*/  STL.64 [R1+0x1378], R80 ;  /* 0x0013785001007387 */ /* 0x000fe80000100a00 */
[----:B------:R-:W-:Y:S04]  /*576c0*/  STL.64 [R1+0x51b8], R80 ;  /* 0x0051b85001007387 */ /* 0x000fe80000100a00 */
[----:B------:R-:W4:Y:S01]  /*576d0*/  LDL.LU R55, [R1+0x13c8] ;  /* 0x0013c80001377983 */ /* 0x000f220000300800 */
[----:B------:R-:W-:-:S02]  /*576e0*/  IMAD.MOV.U32 R78, RZ, RZ, R19 ;  /* 0x000000ffff4e7224 */ /* 0x000fc400078e0013 */
[----:B------:R-:W-:Y:S01]  /*576f0*/  IMAD.MOV.U32 R79, RZ, RZ, R51 ;  /* 0x000000ffff4f7224 */ /* 0x000fe200078e0033 */
[----:B------:R-:W4:Y:S04]  /*57700*/  LDL.LU R23, [R1+0x3618] ;  /* 0x0036180001177983 */ /* 0x000f280000300800 */
[----:B------:R-:W4:Y:S01]  /*57710*/  LDL.LU R22, [R1+0x13d0] ;  /* 0x0013d00001167983 */ /* 0x000f220000300800 */
[----:B0-----:R-:W-:-:S03]  /*57720*/  IMAD.MOV.U32 R3, RZ, RZ, R43 ;  /* 0x000000ffff037224 */ /* 0x001fc600078e002b */
[----:B------:R-:W4:Y:S01]  /*57730*/  LDL.LU R50, [R1+0x361c] ;  /* 0x00361c0001327983 */ /* 0x000f220000300800 */
[----:B------:R-:W-:-:S03]  /*57740*/  IMAD.MOV.U32 R2, RZ, RZ, R11 ;  /* 0x000000ffff027224 */ /* 0x000fc600078e000b */
[----:B------:R-:W4:Y:S01]  /*57750*/  LDL.LU R43, [R1+0x13d8] ;  /* 0x0013d800012b7983 */ /* 0x000f220000300800 */
[----:B-1----:R-:W-:-:S03]  /*57760*/  IMAD.MOV.U32 R7, RZ, RZ, R18 ;  /* 0x000000ffff077224 */ /* 0x002fc600078e0012 */
[----:B------:R-:W4:Y:S04]  /*57770*/  LDL.LU R11, [R1+0x3620] ;  /* 0x00362000010b7983 */ /* 0x000f280000300800 */
[----:B------:R-:W-:Y:S04]  /*57780*/  STL.64 [R1+0x1380], R78 ;  /* 0x0013804e01007387 */ /* 0x000fe80000100a00 */
[----:B------:R-:W-:Y:S04]  /*57790*/  STL.64 [R1+0x51c0], R78 ;  /* 0x0051c04e01007387 */ /* 0x000fe80000100a00 */
[----:B------:R-:W4:Y:S01]  /*577a0*/  LDL.LU R51, [R1+0x13e0] ;  /* 0x0013e00001337983 */ /* 0x000f220000300800 */
[----:B------:R-:W-:-:S05]  /*577b0*/  IMAD.MOV.U32 R6, RZ, RZ, R46 ;  /* 0x000000ffff067224 */ /* 0x000fca00078e002e */
[----:B------:R4:W-:Y:S04]  /*577c0*/  STL.64 [R1+0x1390], R6 ;  /* 0x0013900601007387 */ /* 0x0009e80000100a00 */
[----:B------:R-:W4:Y:S04]  /*577d0*/  LDL.LU R19, [R1+0x3624] ;  /* 0x0036240001137983 */ /* 0x000f280000300800 */
[----:B------:R-:W-:Y:S04]  /*577e0*/  STL.64 [R1+0x1388], R2 ;  /* 0x0013880201007387 */ /* 0x000fe80000100a00 */
[----:B------:R0:W-:Y:S01]  /*577f0*/  STL.64 [R1+0x51c8], R2 ;  /* 0x0051c80201007387 */ /* 0x0001e20000100a00 */
[----:B------:R-:W-:Y:S01]  /*57800*/  IMAD.MOV.U32 R71, RZ, RZ, R14 ;  /* 0x000000ffff477224 */ /* 0x000fe200078e000e */
[----:B------:R-:W-:-:S02]  /*57810*/  MOV R70, R42 ;  /* 0x0000002a00467202 */ /* 0x000fc40000000f00 */
[----:B------:R-:W4:Y:S04]  /*57820*/  LDL.LU R14, [R1+0x13e8] ;  /* 0x0013e800010e7983 */ /* 0x000f280000300800 */
[----:B------:R-:W4:Y:S04]  /*57830*/  LDL.LU R42, [R1+0x3628] ;  /* 0x00362800012a7983 */ /* 0x000f280000300800 */
[----:B------:R-:W4:Y:S01]  /*57840*/  LDL.LU R18, [R1+0x13f0] ;  /* 0x0013f00001127983 */ /* 0x000f220000300800 */
[----:B------:R-:W-:Y:S02]  /*57850*/  IMAD.MOV.U32 R76, RZ, RZ, R15 ;  /* 0x000000ffff4c7224 */ /* 0x000fe400078e000f */
[----:B------:R-:W-:Y:S01]  /*57860*/  IMAD.MOV.U32 R77, RZ, RZ, R47 ;  /* 0x000000ffff4d7224 */ /* 0x000fe200078e002f */
[----:B------:R-:W0:Y:S04]  /*57870*/  LDL.LU R46, [R1+0x362c] ;  /* 0x00362c00012e7983 */ /* 0x000e280000300800 */
[----:B------:R-:W-:Y:S04]  /*57880*/  STL.64 [R1+0x1398], R76 ;  /* 0x0013984c01007387 */ /* 0x000fe80000100a00 */
[----:B------:R-:W-:Y:S01]  /*57890*/  STL.64 [R1+0x51d0], R76 ;  /* 0x0051d04c01007387 */ /* 0x000fe20000100a00 */
[----:B--2---:R-:W-:-:S02]  /*578a0*/  IMAD.MOV.U32 R69, RZ, RZ, R89 ;  /* 0x000000ffff457224 */ /* 0x004fc400078e0059 */
[----:B---3--:R-:W-:Y:S01]  /*578b0*/  IMAD.MOV.U32 R68, RZ, RZ, R87 ;  /* 0x000000ffff447224 */ /* 0x008fe200078e0057 */
[----:B------:R-:W2:Y:S04]  /*578c0*/  LDL.LU R89, [R1+0x13f8] ;  /* 0x0013f80001597983 */ /* 0x000ea80000300800 */
[----:B------:R-:W3:Y:S04]  /*578d0*/  LDL.LU R87, [R1+0x3630] ;  /* 0x0036300001577983 */ /* 0x000ee80000300800 */
[----:B------:R-:W3:Y:S04]  /*578e0*/  LDL.LU R47, [R1+0x1410] ;  /* 0x00141000012f7983 */ /* 0x000ee80000300800 */
[----:B------:R-:W3:Y:S01]  /*578f0*/  LDL.LU R15, [R1+0x363c] ;  /* 0x00363c00010f7983 */ /* 0x000ee20000300800 */
[----:B----4-:R-:W-:-:S02]  /*57900*/  IMAD.MOV.U32 R7, RZ, RZ, R85 ;  /* 0x000000ffff077224 */ /* 0x010fc400078e0055 */
        /* <DEDUP_REMOVED lines=8> */
[----:B------:R-:W-:Y:S01]  /*57990*/  STL.64 [R1+0x51e8], R6 ;  /* 0x0051e80601007387 */ /* 0x000fe20000100a00 */
[----:B------:R-:W-:-:S02]  /*579a0*/  IMAD.MOV.U32 R75, RZ, RZ, R55 ;  /* 0x000000ffff4b7224 */ /* 0x000fc400078e0037 */
[----:B------:R-:W-:Y:S02]  /*579b0*/  IMAD.MOV.U32 R74, RZ, RZ, R23 ;  /* 0x000000ffff4a7224 */ /* 0x000fe400078e0017 */
[----:B------:R-:W-:Y:S02]  /*579c0*/  IMAD.MOV.U32 R91, RZ, RZ, R22 ;  /* 0x000000ffff5b7224 */ /* 0x000fe400078e0016 */
[----:B------:R-:W-:Y:S02]  /*579d0*/  IMAD.MOV.U32 R90, RZ, RZ, R50 ;  /* 0x000000ffff5a7224 */ /* 0x000fe400078e0032 */
[----:B------:R-:W-:Y:S02]  /*579e0*/  IMAD.MOV.U32 R73, RZ, RZ, R43 ;  /* 0x000000ffff497224 */ /* 0x000fe400078e002b */
[----:B------:R-:W-:Y:S01]  /*579f0*/  IMAD.MOV.U32 R72, RZ, RZ, R11 ;  /* 0x000000ffff487224 */ /* 0x000fe200078e000b */
[----:B------:R-:W4:Y:S04]  /*57a00*/  LDL.LU R43, [R1+0x1420] ;  /* 0x00142000012b7983 */ /* 0x000f280000300800 */
[----:B------:R-:W4:Y:S04]  /*57a10*/  LDL.LU R11, [R1+0x35dc] ;  /* 0x0035dc00010b7983 */ /* 0x000f280000300800 */
[----:B------:R-:W-:Y:S04]  /*57a20*/  STL.64 [R1+0x13c8], R74 ;  /* 0x0013c84a01007387 */ /* 0x000fe80000100a00 */
[----:B------:R-:W-:Y:S04]  /*57a30*/  STL.64 [R1+0x51f0], R74 ;  /* 0x0051f04a01007387 */ /* 0x000fe80000100a00 */
[----:B------:R-:W-:Y:S01]  /*57a40*/  STL.64 [R1+0x13d0], R90 ;  /* 0x0013d05a01007387 */ /* 0x000fe20000100a00 */
[----:B------:R-:W-:-:S03]  /*57a50*/  IMAD.MOV.U32 R81, RZ, RZ, R51 ;  /* 0x000000ffff517224 */ /* 0x000fc600078e0033 */
[----:B------:R-:W-:Y:S04]  /*57a60*/  STL.64 [R1+0x51f8], R90 ;  /* 0x0051f85a01007387 */ /* 0x000fe80000100a00 */
[----:B------:R-:W-:Y:S04]  /*57a70*/  STL.64 [R1+0x13d8], R72 ;  /* 0x0013d84801007387 */ /* 0x000fe80000100a00 */
[----:B------:R-:W-:Y:S01]  /*57a80*/  STL.64 [R1+0x5200], R72 ;  /* 0x0052004801007387 */ /* 0x000fe20000100a00 */
[----:B------:R-:W-:Y:S02]  /*57a90*/  IMAD.MOV.U32 R80, RZ, RZ, R19 ;  /* 0x000000ffff507224 */ /* 0x000fe400078e0013 */
[----:B------:R-:W-:Y:S01]  /*57aa0*/  IMAD.MOV.U32 R79, RZ, RZ, R14 ;  /* 0x000000ffff4f7224 */ /* 0x000fe200078e000e */
[----:B------:R-:W-:Y:S01]  /*57ab0*/  MOV R78, R42 ;  /* 0x0000002a004e7202 */ /* 0x000fe20000000f00 */
[----:B------:R-:W4:Y:S04]  /*57ac0*/  LDL.LU R14, [R1+0x1428] ;  /* 0x00142800010e7983 */ /* 0x000f280000300800 */
[----:B------:R-:W4:Y:S01]  /*57ad0*/  LDL.LU R42, [R1+0x35e0] ;  /* 0x0035e000012a7983 */ /* 0x000f220000300800 */
[----:B0-----:R-:W-:-:S02]  /*57ae0*/  IMAD.MOV.U32 R2, RZ, RZ, R46 ;  /* 0x000000ffff027224 */ /* 0x001fc400078e002e */
[----:B------:R-:W-:Y:S01]  /*57af0*/  IMAD.MOV.U32 R3, RZ, RZ, R18 ;  /* 0x000000ffff037224 */ /* 0x000fe200078e0012 */
[----:B------:R-:W-:Y:S04]  /*57b00*/  STL.64 [R1+0x13e0], R80 ;  /* 0x0013e05001007387 */ /* 0x000fe80000100a00 */
[----:B------:R-:W-:Y:S04]  /*57b10*/  STL.64 [R1+0x5208], R80 ;  /* 0x0052085001007387 */ /* 0x000fe80000100a00 */
[----:B------:R-:W4:Y:S04]  /*57b20*/  LDL.LU R55, [R1+0x1430] ;  /* 0x0014300001377983 */ /* 0x000f280000300800 */
[----:B------:R-:W4:Y:S04]  /*57b30*/  LDL.LU R23, [R1+0x35e4] ;  /* 0x0035e40001177983 */ /* 0x000f280000300800 */
[----:B------:R2:W-:Y:S04]  /*57b40*/  STL.64 [R1+0x13f0], R2 ;  /* 0x0013f00201007387 */ /* 0x0005e80000100a00 */
[----:B------:R-:W4:Y:S04]  /*57b50*/  LDL.LU R22, [R1+0x1438] ;  /* 0x0014380001167983 */ /* 0x000f280000300800 */
[----:B------:R-:W4:Y:S01]  /*57b60*/  LDL.LU R50, [R1+0x35e8] ;  /* 0x0035e80001327983 */ /* 0x000f220000300800 */
[----:B--2---:R-:W-:-:S02]  /*57b70*/  IMAD.MOV.U32 R3, RZ, RZ, R89 ;  /* 0x000000ffff037224 */ /* 0x004fc400078e0059 */
[----:B---3--:R-:W-:Y:S01]  /*57b80*/  IMAD.MOV.U32 R2, RZ, RZ, R87 ;  /* 0x000000ffff027224 */ /* 0x008fe200078e0057 */
[----:B------:R-:W2:Y:S04]  /*57b90*/  LDL.LU R89, [R1+0x1440] ;  /* 0x0014400001597983 */ /* 0x000ea80000300800 */
[----:B------:R-:W3:Y:S04]  /*57ba0*/  LDL.LU R87, [R1+0x35ec] ;  /* 0x0035ec0001577983 */ /* 0x000ee80000300800 */
[----:B------:R-:W-:Y:S04]  /*57bb0*/  STL.64 [R1+0x13e8], R78 ;  /* 0x0013e84e01007387 */ /* 0x000fe80000100a00 */
[----:B------:R-:W-:Y:S04]  /*57bc0*/  STL.64 [R1+0x5210], R78 ;  /* 0x0052104e01007387 */ /* 0x000fe80000100a00 */
[----:B------:R-:W3:Y:S04]  /*57bd0*/  LDL.LU R51, [R1+0x1448] ;  /* 0x0014480001337983 */ /* 0x000ee80000300800 */
[----:B------:R-:W3:Y:S04]  /*57be0*/  LDL.LU R19, [R1+0x35f0] ;  /* 0x0035f00001137983 */ /* 0x000ee80000300800 */
[----:B------:R-:W3:Y:S04]  /*57bf0*/  LDL.LU R18, [R1+0x1450] ;  /* 0x0014500001127983 */ /* 0x000ee80000300800 */
[----:B------:R-:W3:Y:S01]  /*57c00*/  LDL.LU R46, [R1+0x35f4] ;  /* 0x0035f400012e7983 */ /* 0x000ee20000300800 */
[----:B----4-:R-:W-:-:S02]  /*57c10*/  IMAD.MOV.U32 R71, RZ, RZ, R85 ;  /* 0x000000ffff477224 */ /* 0x010fc400078e0055 */
[----:B------:R-:W-:Y:S01]  /*57c20*/  IMAD.MOV.U32 R70, RZ, RZ, R83 ;  /* 0x000000ffff467224 */ /* 0x000fe200078e0053 */
[----:B------:R-:W4:Y:S04]  /*57c30*/  LDL.LU R85, [R1+0x1458] ;  /* 0x0014580001557983 */ /* 0x000f280000300800 */
[----:B------:R-:W4:Y:S04]  /*57c40*/  LDL.LU R83, [R1+0x35f8] ;  /* 0x0035f80001537983 */ /* 0x000f280000300800 */
[----:B------:R-:W-:Y:S01]  /*57c50*/  STL.64 [R1+0x13f8], R2 ;  /* 0x0013f80201007387 */ /* 0x000fe20000100a00 */
[----:B------:R-:W-:-:S03]  /*57c60*/  IMAD.MOV.U32 R77, RZ, RZ, R47 ;  /* 0x000000ffff4d7224 */ /* 0x000fc600078e002f */
        /* <DEDUP_REMOVED lines=11> */
[----:B------:R-:W-:Y:S01]  /*57d20*/  STL.64 [R1+0x5228], R70 ;  /* 0x0052284601007387 */ /* 0x000fe20000100a00 */
[----:B------:R-:W-:-:S02]  /*57d30*/  IMAD.MOV.U32 R7, RZ, RZ, R14 ;  /* 0x000000ffff077224 */ /* 0x000fc400078e000e */
[----:B------:R-:W-:Y:S01]  /*57d40*/  IMAD.MOV.U32 R6, RZ, RZ, R42 ;  /* 0x000000ffff067224 */ /* 0x000fe200078e002a */
[----:B------:R-:W4:Y:S04]  /*57d50*/  LDL.LU R14, [R1+0x1480] ;  /* 0x00148000010e7983 */ /* 0x000f280000300800 */
[----:B------:R-:W4:Y:S04]  /*57d60*/  LDL.LU R42, [R1+0x35a4] ;  /* 0x0035a400012a7983 */ /* 0x000f280000300800 */
[----:B------:R-:W-:Y:S04]  /*57d70*/  STL.64 [R1+0x1420], R68 ;  /* 0x0014204401007387 */ /* 0x000fe80000100a00 */
[----:B------:R-:W-:Y:S04]  /*57d80*/  STL.64 [R1+0x5230], R68 ;  /* 0x0052304401007387 */ /* 0x000fe80000100a00 */
[----:B------:R-:W-:Y:S04]  /*57d90*/  STL.64 [R1+0x1428], R6 ;  /* 0x0014280601007387 */ /* 0x000fe80000100a00 */
[----:B------:R-:W-:Y:S01]  /*57da0*/  STL.64 [R1+0x5238], R6 ;  /* 0x0052380601007387 */ /* 0x000fe20000100a00 */
[----:B------:R-:W-:Y:S01]  /*57db0*/  MOV R74, R23 ;  /* 0x00000017004a7202 */ /* 0x000fe20000000f00 */
[----:B------:R-:W-:-:S02]  /*57dc0*/  IMAD.MOV.U32 R75, RZ, RZ, R55 ;  /* 0x000000ffff4b7224 */ /* 0x000fc400078e0037 */
[----:B------:R-:W-:Y:S02]  /*57dd0*/  IMAD.MOV.U32 R90, RZ, RZ, R50 ;  /* 0x000000ffff5a7224 */ /* 0x000fe400078e0032 */
[----:B------:R-:W-:Y:S02]  /*57de0*/  IMAD.MOV.U32 R91, RZ, RZ, R22 ;  /* 0x000000ffff5b7224 */ /* 0x000fe400078e0016 */
[----:B--2---:R-:W-:Y:S02]  /*57df0*/  IMAD.MOV.U32 R73, RZ, RZ, R89 ;  /* 0x000000ffff497224 */ /* 0x004fe400078e0059 */
[----:B---3--:R-:W-:Y:S01]  /*57e00*/  IMAD.MOV.U32 R72, RZ, RZ, R87 ;  /* 0x000000ffff487224 */ /* 0x008fe200078e0057 */
[----:B------:R-:W2:Y:S04]  /*57e10*/  LDL.LU R89, [R1+0x1488] ;  /* 0x0014880001597983 */ /* 0x000ea80000300800 */
[----:B------:R-:W3:Y:S04]  /*57e20*/  LDL.LU R87, [R1+0x35a8] ;  /* 0x0035a80001577983 */ /* 0x000ee80000300800 */
[----:B------:R-:W-:Y:S04]  /*57e30*/  STL.64 [R1+0x1430], R74 ;  /* 0x0014304a01007387 */ /* 0x000fe80000100a00 */
[----:B------:R-:W-:Y:S04]  /*57e40*/  STL.64 [R1+0x5240], R74 ;  /* 0x0052404a01007387 */ /* 0x000fe80000100a00 */
[----:B------:R-:W-:Y:S01]  /*57e50*/  STL.64 [R1+0x1438], R90 ;  /* 0x0014385a01007387 */ /* 0x000fe20000100a00 */
[----:B0-----:R-:W-:-:S02]  /*57e60*/  IMAD.MOV.U32 R2, RZ, RZ, R46 ;  /* 0x000000ffff027224 */ /* 0x001fc400078e002e */
[----:B------:R-:W-:Y:S01]  /*57e70*/  IMAD.MOV.U32 R3, RZ, RZ, R18 ;  /* 0x000000ffff037224 */ /* 0x000fe200078e0012 */
[----:B------:R-:W-:Y:S04]  /*57e80*/  STL.64 [R1+0x5248], R90 ;  /* 0x0052485a01007387 */ /* 0x000fe80000100a00 */
[----:B------:R-:W-:Y:S04]  /*57e90*/  STL.64 [R1+0x1440], R72 ;  /* 0x0014404801007387 */ /* 0x000fe80000100a00 */
[----:B------:R-:W-:Y:S01]  /*57ea0*/  STL.64 [R1+0x5258], R72 ;  /* 0x0052584801007387 */ /* 0x000fe20000100a00 */
[----:B----4-:R-:W-:-:S02]  /*57eb0*/  IMAD.MOV.U32 R79, RZ, RZ, R85 ;  /* 0x000000ffff4f7224 */ /* 0x010fc400078e0055 */
[----:B------:R-:W-:Y:S01]  /*57ec0*/  IMAD.MOV.U32 R78, RZ, RZ, R83 ;  /* 0x000000ffff4e7224 */ /* 0x000fe200078e0053 */
[----:B------:R-:W4:Y:S04]  /*57ed0*/  LDL.LU R85, [R1+0x1490] ;  /* 0x0014900001557983 */ /* 0x000f280000300800 */
[----:B------:R0:W-:Y:S04]  /*57ee0*/  STL.64 [R1+0x1450], R2 ;  /* 0x0014500201007387 */ /* 0x0001e80000100a00 */
[----:B------:R-:W4:Y:S01]  /*57ef0*/  LDL.LU R83, [R1+0x35ac] ;  /* 0x0035ac0001537983 */ /* 0x000f220000300800 */
[----:B------:R-:W-:-:S02]  /*57f00*/  IMAD.MOV.U32 R80, RZ, RZ, R19 ;  /* 0x000000ffff507224 */ /* 0x000fc400078e0013 */
[----:B------:R-:W-:Y:S01]  /*57f10*/  IMAD.MOV.U32 R81, RZ, RZ, R51 ;  /* 0x000000ffff517224 */ /* 0x000fe200078e0033 */
[----:B------:R-:W4:Y:S04]  /*57f20*/  LDL.LU R55, [R1+0x1498] ;  /* 0x0014980001377983 */ /* 0x000f280000300800 */
[----:B------:R-:W4:Y:S04]  /*57f30*/  LDL.LU R23, [R1+0x35b0] ;  /* 0x0035b00001177983 */ /* 0x000f280000300800 */
[----:B------:R-:W4:Y:S04]  /*57f40*/  LDL.LU R22, [R1+0x14a0] ;  /* 0x0014a00001167983 */ /* 0x000f280000300800 */
[----:B------:R-:W4:Y:S04]  /*57f50*/  LDL.LU R50, [R1+0x35b4] ;  /* 0x0035b40001327983 */ /* 0x000f280000300800 */
[----:B------:R-:W-:Y:S04]  /*57f60*/  STL.64 [R1+0x1448], R80 ;  /* 0x0014485001007387 */ /* 0x000fe80000100a00 */
[----:B------:R-:W-:Y:S01]  /*57f70*/  STL.64 [R1+0x5268], R80 ;  /* 0x0052685001007387 */ /* 0x000fe20000100a00 */
[----:B-1----:R-:W-:Y:S01]  /*57f80*/  IMAD.MOV.U32 R77, RZ, RZ, R43 ;  /* 0x000000ffff4d7224 */ /* 0x002fe200078e002b */
[----:B------:R-:W-:-:S02]  /*57f90*/  MOV R76, R11 ;  /* 0x0000000b004c7202 */ /* 0x000fc40000000f00 */
[----:B------:R-:W4:Y:S04]  /*57fa0*/  LDL.LU R43, [R1+0x14a8] ;  /* 0x0014a800012b7983 */ /* 0x000f280000300800 */
[----:B------:R-:W4:Y:S04]  /*57fb0*/  LDL.LU R11, [R1+0x35b8] ;  /* 0x0035b800010b7983 */ /* 0x000f280000300800 */
[----:B------:R-:W-:Y:S04]  /*57fc0*/  STL.64 [R1+0x1458], R78 ;  /* 0x0014584e01007387 */ /* 0x000fe80000100a00 */
[----:B------:R-:W-:Y:S04]  /*57fd0*/  STL.64 [R1+0x5270], R78 ;  /* 0x0052704e01007387 */ /* 0x000fe80000100a00 */
        /* <DEDUP_REMOVED lines=9> */
[----:B------:R-:W-:Y:S01]  /*58070*/  STL.64 [R1+0x5280], R76 ;  /* 0x0052804c01007387 */ /* 0x000fe20000100a00 */
[----:B------:R-:W-:-:S02]  /*58080*/  IMAD.MOV.U32 R71, RZ, RZ, R14 ;  /* 0x000000ffff477224 */ /* 0x000fc400078e000e */
[----:B------:R-:W-:Y:S02]  /*58090*/  IMAD.MOV.U32 R70, RZ, RZ, R42 ;  /* 0x000000ffff467224 */ /* 0x000fe400078e002a */
[----:B--2---:R-:W-:Y:S02]  /*580a0*/  IMAD.MOV.U32 R69, RZ, RZ, R89 ;  /* 0x000000ffff457224 */ /* 0x004fe400078e0059 */
[----:B---3--:R-:W-:Y:S01]  /*580b0*/  IMAD.MOV.U32 R68, RZ, RZ, R87 ;  /* 0x000000ffff447224 */ /* 0x008fe200078e0057 */
[----:B------:R-:W2:Y:S04]  /*580c0*/  LDL.LU R89, [R1+0x14d0] ;  /* 0x0014d00001597983 */ /* 0x000ea80000300800 */
[----:B------:R-:W3:Y:S04]  /*580d0*/  LDL.LU R87, [R1+0x35cc] ;  /* 0x0035cc0001577983 */ /* 0x000ee80000300800 */
[----:B------:R-:W3:Y:S04]  /*580e0*/  LDL.LU R18, [R1+0x14d8] ;  /* 0x0014d80001127983 */ /* 0x000ee80000300800 */
[----:B------:R-:W3:Y:S04]  /*580f0*/  LDL.LU R46, [R1+0x3568] ;  /* 0x00356800012e7983 */ /* 0x000ee80000300800 */
[----:B------:R-:W3:Y:S04]  /*58100*/  LDL.LU R14, [R1+0x14e0] ;  /* 0x0014e000010e7983 */ /* 0x000ee80000300800 */
[----:B------:R-:W3:Y:S04]  /*58110*/  LDL.LU R42, [R1+0x356c] ;  /* 0x00356c00012a7983 */ /* 0x000ee80000300800 */
[----:B------:R-:W-:Y:S04]  /*58120*/  STL.64 [R1+0x1480], R70 ;  /* 0x0014804601007387 */ /* 0x000fe80000100a00 */
[----:B------:R-:W-:Y:S01]  /*58130*/  STL.64 [R1+0x5288], R70 ;  /* 0x0052884601007387 */ /* 0x000fe20000100a00 */
[----:B----4-:R-:W-:-:S03]  /*58140*/  IMAD.MOV.U32 R7, RZ, RZ, R85 ;  /* 0x000000ffff077224 */ /* 0x010fc600078e0055 */
[----:B------:R-:W4:Y:S01]  /*58150*/  LDL.LU R85, [R1+0x14e8] ;  /* 0x0014e80001557983 */ /* 0x000f220000300800 */
[----:B------:R-:W-:-:S03]  /*58160*/  IMAD.MOV.U32 R6, RZ, RZ, R83 ;  /* 0x000000ffff067224 */ /* 0x000fc600078e0053 */
[----:B------:R-:W4:Y:S01]  /*58170*/  LDL.LU R83, [R1+0x3570] ;  /* 0x0035700001537983 */ /* 0x000f220000300800 */
[----:B------:R-:W-:Y:S02]  /*58180*/  IMAD.MOV.U32 R75, RZ, RZ, R55 ;  /* 0x000000ffff4b7224 */ /* 0x000fe400078e0037 */
[----:B------:R-:W-:Y:S01]  /*58190*/  IMAD.MOV.U32 R74, RZ, RZ, R23 ;  /* 0x000000ffff4a7224 */ /* 0x000fe200078e0017 */
[----:B------:R-:W-:Y:S04]  /*581a0*/  STL.64 [R1+0x1488], R68 ;  /* 0x0014884401007387 */ /* 0x000fe80000100a00 */
[----:B------:R-:W-:Y:S04]  /*581b0*/  STL.64 [R1+0x5290], R68 ;  /* 0x0052904401007387 */ /* 0x000fe80000100a00 */
[----:B------:R-:W-:Y:S01]  /*581c0*/  STL.64 [R1+0x1490], R6 ;  /* 0x0014900601007387 */ /* 0x000fe20000100a00 */
[----:B------:R-:W-:-:S02]  /*581d0*/  IMAD.MOV.U32 R90, RZ, RZ, R50 ;  /* 0x000000ffff5a7224 */ /* 0x000fc400078e0032 */
[----:B------:R-:W-:Y:S01]  /*581e0*/  IMAD.MOV.U32 R91, RZ, RZ, R22 ;  /* 0x000000ffff5b7224 */ /* 0x000fe200078e0016 */
[----:B------:R-:W-:Y:S04]  /*581f0*/  STL.64 [R1+0x5298], R6 ;  /* 0x0052980601007387 */ /* 0x000fe80000100a00 */
[----:B------:R-:W-:Y:S04]  /*58200*/  STL.64 [R1+0x1498], R74 ;  /* 0x0014984a01007387 */ /* 0x000fe80000100a00 */
[----:B------:R-:W-:Y:S01]  /*58210*/  STL.64 [R1+0x52a0], R74 ;  /* 0x0052a04a01007387 */ /* 0x000fe20000100a00 */
[----:B------:R-:W-:-:S02]  /*58220*/  IMAD.MOV.U32 R37, RZ, RZ, R43 ;  /* 0x000000ffff257224 */ /* 0x000fc400078e002b */
[----:B------:R-:W-:Y:S01]  /*58230*/  IMAD.MOV.U32 R36, RZ, RZ, R11 ;  /* 0x000000ffff247224 */ /* 0x000fe200078e000b */
[----:B------:R-:W4:Y:S04]  /*58240*/  LDL.LU R43, [R1+0x14f0] ;  /* 0x0014f000012b7983 */ /* 0x000f280000300800 */
[----:B------:R-:W4:Y:S04]  /*58250*/  LDL.LU R11, [R1+0x3574] ;  /* 0x00357400010b7983 */ /* 0x000f280000300800 */
[----:B------:R-:W-:Y:S04]  /*58260*/  STL.64 [R1+0x14a0], R90 ;  /* 0x0014a05a01007387 */ /* 0x000fe80000100a00 */
[----:B------:R-:W-:Y:S01]  /*58270*/  STL.64 [R1+0x52a8], R90 ;  /* 0x0052a85a01007387 */ /* 0x000fe20000100a00 */
[----:B0-----:R-:W-:-:S03]  /*58280*/  IMAD.MOV.U32 R3, RZ, RZ, R47 ;  /* 0x000000ffff037224 */ /* 0x001fc600078e002f */
[----:B------:R-:W4:Y:S04]  /*58290*/  LDL.LU R55, [R1+0x14f8] ;  /* 0x0014f80001377983 */ /* 0x000f280000300800 */
[----:B------:R-:W4:Y:S01]  /*582a0*/  LDL.LU R23, [R1+0x3578] ;  /* 0x0035780001177983 */ /* 0x000f220000300800 */
[----:B------:R-:W-:-:S05]  /*582b0*/  IMAD.MOV.U32 R2, RZ, RZ, R15 ;  /* 0x000000ffff027224 */ /* 0x000fca00078e000f */
[----:B------:R4:W-:Y:S04]  /*582c0*/  STL.64 [R1+0x14b8], R2 ;  /* 0x0014b80201007387 */ /* 0x0009e80000100a00 */
[----:B------:R-:W4:Y:S04]  /*582d0*/  LDL.LU R47, [R1+0x1500] ;  /* 0x00150000012f7983 */ /* 0x000f280000300800 */
[----:B------:R-:W4:Y:S04]  /*582e0*/  LDL.LU R15, [R1+0x357c] ;  /* 0x00357c00010f7983 */ /* 0x000f280000300800 */
[----:B------:R-:W-:Y:S04]  /*582f0*/  STL.64 [R1+0x14a8], R36 ;  /* 0x0014a82401007387 */ /* 0x000fe80000100a00 */
[----:B------:R-:W-:Y:S01]  /*58300*/  STL.64 [R1+0x52b0], R36 ;  /* 0x0052b02401007387 */ /* 0x000fe20000100a00 */
[----:B------:R-:W-:Y:S01]  /*58310*/  MOV R72, R19 ;  /* 0x0000001300487202 */ /* 0x000fe20000000f00 */
[----:B------:R-:W-:-:S02]  /*58320*/  IMAD.MOV.U32 R73, RZ, RZ, R51 ;  /* 0x000000ffff497224 */ /* 0x000fc400078e0033 */
[----:B--2---:R-:W-:Y:S02]  /*58330*/  IMAD.MOV.U32 R65, RZ, RZ, R89 ;  /* 0x000000ffff417224 */ /* 0x004fe400078e0059 */
[----:B---3--:R-:W-:Y:S01]  /*58340*/  IMAD.MOV.U32 R64, RZ, RZ, R87 ;  /* 0x000000ffff407224 */ /* 0x008fe200078e0057 */
[----:B------:R-:W2:Y:S04]  /*58350*/  LDL.LU R89, [R1+0x1508] ;  /* 0x0015080001597983 */ /* 0x000ea80000300800 */
[----:B------:R-:W3:Y:S04]  /*58360*/  LDL.LU R87, [R1+0x3580] ;  /* 0x0035800001577983 */ /* 0x000ee80000300800 */
[----:B------:R-:W-:Y:S04]  /*58370*/  STL.64 [R1+0x14b0], R72 ;  /* 0x0014b04801007387 */ /* 0x000fe80000100a00 */
[----:B------:R-:W-:Y:S04]  /*58380*/  STL.64 [R1+0x52b8], R72 ;  /* 0x0052b84801007387 */ /* 0x000fe80000100a00 */
[----:B------:R-:W-:Y:S04]  /*58390*/  STL.64 [R1+0x14d0], R64 ;  /* 0x0014d04001007387 */ /* 0x000fe80000100a00 */
[----:B------:R-:W-:Y:S04]  /*583a0*/  STL.64 [R1+0x52c0], R64 ;  /* 0x0052c04001007387 */ /* 0x000fe80000100a00 */
[----:B------:R-:W3:Y:S04]  /*583b0*/  LDL.LU R22, [R1+0x1510] ;  /* 0x0015100001167983 */ /* 0x000ee80000300800 */
[----:B------:R-:W3:Y:S04]  /*583c0*/  LDL.LU R50, [R1+0x3584] ;  /* 0x0035840001327983 */ /* 0x000ee80000300800 */
[----:B------:R-:W3:Y:S01]  /*583d0*/  LDL.LU R51, [R1+0x1518] ;  /* 0x0015180001337983 */ /* 0x000ee20000300800 */
[----:B------:R-:W-:-:S03]  /*583e0*/  IMAD.MOV.U32 R79, RZ, RZ, R14 ;  /* 0x000000ffff4f7224 */ /* 0x000fc600078e000e */
[----:B------:R-:W3:Y:S01]  /*583f0*/  LDL.LU R19, [R1+0x3588] ;  /* 0x0035880001137983 */ /* 0x000ee20000300800 */
[----:B------:R-:W-:-:S03]  /*58400*/  IMAD.MOV.U32 R78, RZ, RZ, R42 ;  /* 0x000000ffff4e7224 */ /* 0x000fc600078e002a */
[----:B------:R-:W3:Y:S04]  /*58410*/  LDL.LU R14, [R1+0x1530] ;  /* 0x00153000010e7983 */ /* 0x000ee80000300800 */
[----:B------:R-:W3:Y:S01]  /*58420*/  LDL.LU R42, [R1+0x3594] ;  /* 0x00359400012a7983 */ /* 0x000ee20000300800 */
[----:B----4-:R-:W-:Y:S02]  /*58430*/  IMAD.MOV.U32 R3, RZ, RZ, R85 ;  /* 0x000000ffff037224 */ /* 0x010fe400078e0055 */
[----:B------:R-:W-:Y:S01]  /*58440*/  IMAD.MOV.U32 R2, RZ, RZ, R83 ;  /* 0x000000ffff027224 */ /* 0x000fe200078e0053 */
[----:B------:R-:W4:Y:S04]  /*58450*/  LDL.LU R85, [R1+0x1538] ;  /* 0x0015380001557983 */ /* 0x000f280000300800 */
[----:B------:R-:W4:Y:S01]  /*58460*/  LDL.LU R83, [R1+0x3530] ;  /* 0x0035300001537983 */ /* 0x000f220000300800 */
[----:B------:R-:W-:-:S02]  /*58470*/  IMAD.MOV.U32 R80, RZ, RZ, R46 ;  /* 0x000000ffff507224 */ /* 0x000fc400078e002e */
[----:B------:R-:W-:-:S05]  /*58480*/  IMAD.MOV.U32 R81, RZ, RZ, R18 ;  /* 0x000000ffff517224 */ /* 0x000fca00078e0012 */
[----:B------:R-:W-:Y:S04]  /*58490*/  STL.64 [R1+0x14d8], R80 ;  /* 0x0014d85001007387 */ /* 0x000fe80000100a00 */
[----:B------:R-:W-:Y:S04]  /*584a0*/  STL.64 [R1+0x52c8], R80 ;  /* 0x0052c85001007387 */ /* 0x000fe80000100a00 */
[----:B------:R-:W-:Y:S04]  /*584b0*/  STL.64 [R1+0x14e0], R78 ;  /* 0x0014e04e01007387 */ /* 0x000fe80000100a00 */
[----:B------:R-:W-:Y:S04]  /*584c0*/  STL.64 [R1+0x52d0], R78 ;  /* 0x0052d04e01007387 */ /* 0x000fe80000100a00 */
[----:B------:R-:W4:Y:S01]  /*584d0*/  LDL.LU R18, [R1+0x1540] ;  /* 0x0015400001127983 */ /* 0x000f220000300800 */
[----:B------:R-:W-:-:S03]  /*584e0*/  IMAD.MOV.U32 R77, RZ, RZ, R43 ;  /* 0x000000ffff4d7224 */ /* 0x000fc600078e002b */
[----:B------:R-:W4:Y:S01]  /*584f0*/  LDL.LU R46, [R1+0x3534] ;  /* 0x00353400012e7983 */ /* 0x000f220000300800 */
[----:B------:R-:W-:-:S03]  /*58500*/  IMAD.MOV.U32 R76, RZ, RZ, R11 ;  /* 0x000000ffff4c7224 */ /* 0x000fc600078e000b */
[----:B------:R-:W4:Y:S04]  /*58510*/  LDL.LU R43, [R1+0x1548] ;  /* 0x00154800012b7983 */ /* 0x000f280000300800 */
[----:B------:R-:W4:Y:S04]  /*58520*/  LDL.LU R11, [R1+0x3538] ;  /* 0x00353800010b7983 */ /* 0x000f280000300800 */
[----:B------:R-:W-:Y:S04]  /*58530*/  STL.64 [R1+0x14e8], R2 ;  /* 0x0014e80201007387 */ /* 0x000fe80000100a00 */
[----:B------:R0:W-:Y:S01]  /*58540*/  STL.64 [R1+0x52d8], R2 ;  /* 0x0052d80201007387 */ /* 0x0001e20000100a00 */
[----:B------:R-:W-:-:S02]  /*58550*/  IMAD.MOV.U32 R69, RZ, RZ, R47 ;  /* 0x000000ffff457224 */ /* 0x000fc400078e002f */
[----:B------:R-:W-:Y:S01]  /*58560*/  IMAD.MOV.U32 R68, RZ, RZ, R15 ;  /* 0x000000ffff447224 */ /* 0x000fe200078e000f */
        /* <DEDUP_REMOVED lines=11> */
[----:B------:R-:W-:Y:S01]  /*58620*/  STL.64 [R1+0x52e8], R70 ;  /* 0x0052e84601007387 */ /* 0x000fe20000100a00 */
[----:B------:R-:W-:-:S02]  /*58630*/  IMAD.MOV.U32 R74, RZ, RZ, R50 ;  /* 0x000000ffff4a7224 */ /* 0x000fc400078e0032 */
[----:B------:R-:W-:Y:S01]  /*58640*/  IMAD.MOV.U32 R75, RZ, RZ, R22 ;  /* 0x000000ffff4b7224 */ /* 0x000fe200078e0016 */
[----:B------:R-:W-:Y:S04]  /*58650*/  STL.64 [R1+0x1500], R68 ;  /* 0x0015004401007387 */ /* 0x000fe80000100a00 */
[----:B------:R-:W-:Y:S01]  /*58660*/  STL.64 [R1+0x52f0], R68 ;  /* 0x0052f04401007387 */ /* 0x000fe20000100a00 */
[----:B0-----:R-:W-:-:S03]  /*58670*/  IMAD.MOV.U32 R3, RZ, RZ, R14 ;  /* 0x000000ffff037224 */ /* 0x001fc600078e000e */
[----:B------:R-:W-:Y:S01]  /*58680*/  STL.64 [R1+0x1508], R6 ;  /* 0x0015080601007387 */ /* 0x000fe20000100a00 */
[----:B------:R-:W-:-:S03]  /*58690*/  IMAD.MOV.U32 R2, RZ, RZ, R42 ;  /* 0x000000ffff027224 */ /* 0x000fc600078e002a */
[----:B------:R-:W-:Y:S04]  /*586a0*/  STL.64 [R1+0x52f8], R6 ;  /* 0x0052f80601007387 */ /* 0x000fe80000100a00 */
[----:B------:R-:W-:Y:S04]  /*586b0*/  STL.64 [R1+0x1510], R74 ;  /* 0x0015104a01007387 */ /* 0x000fe80000100a00 */
[----:B------:R-:W-:Y:S01]  /*586c0*/  STL.64 [R1+0x5300], R74 ;  /* 0x0053004a01007387 */ /* 0x000fe20000100a00 */
[----:B----4-:R-:W-:-:S03]  /*586d0*/  IMAD.MOV.U32 R37, RZ, RZ, R85 ;  /* 0x000000ffff257224 */ /* 0x010fc600078e0055 */
[----:B------:R0:W-:Y:S01]  /*586e0*/  STL.64 [R1+0x1530], R2 ;  /* 0x0015300201007387 */ /* 0x0001e20000100a00 */
[----:B------:R-:W-:-:S03]  /*586f0*/  IMAD.MOV.U32 R36, RZ, RZ, R83 ;  /* 0x000000ffff247224 */ /* 0x000fc600078e0053 */
[----:B------:R-:W0:Y:S04]  /*58700*/  LDL.LU R85, [R1+0x1560] ;  /* 0x0015600001557983 */ /* 0x000e280000300800 */
[----:B------:R-:W4:Y:S04]  /*58710*/  LDL.LU R83, [R1+0x3544] ;  /* 0x0035440001537983 */ /* 0x000f280000300800 */
[----:B------:R-:W4:Y:S04]  /*58720*/  LDL.LU R22, [R1+0x1568] ;  /* 0x0015680001167983 */ /* 0x000f280000300800 */
[----:B------:R-:W4:Y:S01]  /*58730*/  LDL.LU R50, [R1+0x3548] ;  /* 0x0035480001327983 */ /* 0x000f220000300800 */
[----:B------:R-:W-:-:S02]  /*58740*/  IMAD.MOV.U32 R90, RZ, RZ, R19 ;  /* 0x000000ffff5a7224 */ /* 0x000fc400078e0013 */
[----:B------:R-:W-:Y:S01]  /*58750*/  IMAD.MOV.U32 R91, RZ, RZ, R51 ;  /* 0x000000ffff5b7224 */ /* 0x000fe200078e0033 */
[----:B------:R-:W4:Y:S04]  /*58760*/  LDL.LU R14, [R1+0x1570] ;  /* 0x00157000010e7983 */ /* 0x000f280000300800 */
[----:B------:R-:W4:Y:S01]  /*58770*/  LDL.LU R42, [R1+0x354c] ;  /* 0x00354c00012a7983 */ /* 0x000f220000300800 */
[----:B------:R-:W-:-:S03]  /*58780*/  IMAD.MOV.U32 R73, RZ, RZ, R18 ;  /* 0x000000ffff497224 */ /* 0x000fc600078e0012 */
[----:B------:R-:W-:Y:S04]  /*58790*/  STL.64 [R1+0x1518], R90 ;  /* 0x0015185a01007387 */ /* 0x000fe80000100a00 */
[----:B------:R-:W-:Y:S01]  /*587a0*/  STL.64 [R1+0x5318], R90 ;  /* 0x0053185a01007387 */ /* 0x000fe20000100a00 */
[----:B------:R-:W-:Y:S01]  /*587b0*/  MOV R72, R46 ;  /* 0x0000002e00487202 */ /* 0x000fe20000000f00 */
[----:B------:R-:W-:Y:S02]  /*587c0*/  IMAD.MOV.U32 R65, RZ, RZ, R43 ;  /* 0x000000ffff417224 */ /* 0x000fe400078e002b */
        /* <DEDUP_REMOVED lines=24> */
[----:B------:R-:W-:Y:S01]  /*58950*/  STL.64 [R1+0x5338], R80 ;  /* 0x0053385001007387 */ /* 0x000fe20000100a00 */
[----:B0-----:R-:W-:-:S02]  /*58960*/  IMAD.MOV.U32 R3, RZ, RZ, R85 ;  /* 0x000000ffff037224 */ /* 0x001fc400078e0055 */
[----:B----4-:R-:W-:Y:S01]  /*58970*/  IMAD.MOV.U32 R2, RZ, RZ, R83 ;  /* 0x000000ffff027224 */ /* 0x010fe200078e0053 */
[----:B------:R-:W4:Y:S04]  /*58980*/  LDL.LU R85, [R1+0x15b8] ;  /* 0x0015b80001557983 */ /* 0x000f280000300800 */
[----:B------:R-:W4:Y:S01]  /*58990*/  LDL.LU R83, [R1+0x3508] ;  /* 0x0035080001537983 */ /* 0x000f220000300800 */
[----:B------:R-:W-:Y:S02]  /*589a0*/  IMAD.MOV.U32 R76, RZ, RZ, R50 ;  /* 0x000000ffff4c7224 */ /* 0x000fe400078e0032 */
[----:B------:R-:W-:Y:S01]  /*589b0*/  IMAD.MOV.U32 R77, RZ, RZ, R22 ;  /* 0x000000ffff4d7224 */ /* 0x000fe200078e0016 */
        /* <DEDUP_REMOVED lines=8> */
[----:B------:R-:W-:-:S02]  /*58a40*/  IMAD.MOV.U32 R70, RZ, RZ, R42 ;  /* 0x000000ffff467224 */ /* 0x000fc400078e002a */
[----:B------:R-:W-:Y:S02]  /*58a50*/  IMAD.MOV.U32 R71, RZ, RZ, R14 ;  /* 0x000000ffff477224 */ /* 0x000fe400078e000e */
[----:B------:R-:W-:Y:S01]  /*58a60*/  IMAD.MOV.U32 R69, RZ, RZ, R43 ;  /* 0x000000ffff457224 */ /* 0x000fe200078e002b */
[----:B------:R-:W4:Y:S04]  /*58a70*/  LDL.LU R14, [R1+0x15c8] ;  /* 0x0015c800010e7983 */ /* 0x000f280000300800 */
[----:B------:R-:W4:Y:S01]  /*58a80*/  LDL.LU R42, [R1+0x3510] ;  /* 0x00351000012a7983 */ /* 0x000f220000300800 */
[----:B------:R-:W-:-:S03]  /*58a90*/  MOV R68, R11 ;  /* 0x0000000b00447202 */ /* 0x000fc60000000f00 */
[----:B------:R-:W4:Y:S04]  /*58aa0*/  LDL.LU R43, [R1+0x15d0] ;  /* 0x0015d000012b7983 */ /* 0x000f280000300800 */
[----:B------:R-:W4:Y:S04]  /*58ab0*/  LDL.LU R11, [R1+0x3514] ;  /* 0x00351400010b7983 */ /* 0x000f280000300800 */
[----:B------:R-:W-:Y:S04]  /*58ac0*/  STL.64 [R1+0x1570], R70 ;  /* 0x0015704601007387 */ /* 0x000fe80000100a00 */
[----:B------:R-:W-:Y:S01]  /*58ad0*/  STL.64 [R1+0x5358], R70 ;  /* 0x0053584601007387 */ /* 0x000fe20000100a00 */
[----:B--2---:R-:W-:-:S02]  /*58ae0*/  IMAD.MOV.U32 R7, RZ, RZ, R89 ;  /* 0x000000ffff077224 */ /* 0x004fc400078e0059 */
[----:B---3--:R-:W-:Y:S02]  /*58af0*/  IMAD.MOV.U32 R6, RZ, RZ, R87 ;  /* 0x000000ffff067224 */ /* 0x008fe400078e0057 */
[----:B0-----:R-:W-:Y:S02]  /*58b00*/  IMAD.MOV.U32 R3, RZ, RZ, R55 ;  /* 0x000000ffff037224 */ /* 0x001fe400078e0037 */
[----:B------:R-:W-:Y:S01]  /*58b10*/  IMAD.MOV.U32 R2, RZ, RZ, R23 ;  /* 0x000000ffff027224 */ /* 0x000fe200078e0017 */
[----:B------:R-:W2:Y:S04]  /*58b20*/  LDL.LU R89, [R1+0x15d8] ;  /* 0x0015d80001597983 */ /* 0x000ea80000300800 */
[----:B------:R-:W3:Y:S04]  /*58b30*/  LDL.LU R87, [R1+0x3518] ;  /* 0x0035180001577983 */ /* 0x000ee80000300800 */
[----:B------:R-:W-:Y:S01]  /*58b40*/  STL.64 [R1+0x1578], R68 ;  /* 0x0015784401007387 */ /* 0x000fe20000100a00 */
[----:B------:R-:W-:-:S02]  /*58b50*/  IMAD.MOV.U32 R74, RZ, RZ, R19 ;  /* 0x000000ffff4a7224 */ /* 0x000fc400078e0013 */
[----:B------:R-:W-:Y:S01]  /*58b60*/  IMAD.MOV.U32 R75, RZ, RZ, R51 ;  /* 0x000000ffff4b7224 */ /* 0x000fe200078e0033 */
[----:B------:R-:W-:Y:S04]  /*58b70*/  STL.64 [R1+0x5360], R68 ;  /* 0x0053604401007387 */ /* 0x000fe80000100a00 */
[----:B------:R0:W-:Y:S04]  /*58b80*/  STL.64 [R1+0x1598], R2 ;  /* 0x0015980201007387 */ /* 0x0001e80000100a00 */
[----:B------:R-:W-:Y:S04]  /*58b90*/  STL.64 [R1+0x1590], R6 ;  /* 0x0015900601007387 */ /* 0x000fe80000100a00 */
[----:B------:R-:W-:Y:S04]  /*58ba0*/  STL.64 [R1+0x5368], R6 ;  /* 0x0053680601007387 */ /* 0x000fe80000100a00 */
[----:B------:R-:W-:Y:S04]  /*58bb0*/  STL.64 [R1+0x15a0], R74 ;  /* 0x0015a04a01007387 */ /* 0x000fe80000100a00 */
[----:B------:R-:W-:Y:S04]  /*58bc0*/  STL.64 [R1+0x5370], R74 ;  /* 0x0053704a01007387 */ /* 0x000fe80000100a00 */
[----:B------:R-:W3:Y:S04]  /*58bd0*/  LDL.LU R51, [R1+0x15f0] ;  /* 0x0015f00001337983 */ /* 0x000ee80000300800 */
[----:B------:R-:W3:Y:S01]  /*58be0*/  LDL.LU R19, [R1+0x3524] ;  /* 0x0035240001137983 */ /* 0x000ee20000300800 */
[----:B------:R-:W-:-:S02]  /*58bf0*/  IMAD.MOV.U32 R33, RZ, RZ, R18 ;  /* 0x000000ffff217224 */ /* 0x000fc400078e0012 */
[----:B------:R-:W-:Y:S01]  /*58c00*/  IMAD.MOV.U32 R32, RZ, RZ, R46 ;  /* 0x000000ffff207224 */ /* 0x000fe200078e002e */
[----:B------:R-:W0:Y:S01]  /*58c10*/  LDL.LU R18, [R1+0x15f8] ;  /* 0x0015f80001127983 */ /* 0x000e220000300800 */
[----:B------:R-:W-:-:S03]  /*58c20*/  IMAD.MOV.U32 R61, RZ, RZ, R47 ;  /* 0x000000ffff3d7224 */ /* 0x000fc600078e002f */
[----:B------:R-:W3:Y:S01]  /*58c30*/  LDL.LU R46, [R1+0x34c0] ;  /* 0x0034c000012e7983 */ /* 0x000ee20000300800 */
[----:B------:R-:W-:-:S03]  /*58c40*/  IMAD.MOV.U32 R60, RZ, RZ, R15 ;  /* 0x000000ffff3c7224 */ /* 0x000fc600078e000f */
[----:B------:R-:W3:Y:S01]  /*58c50*/  LDL.LU R47, [R1+0x1600] ;  /* 0x00160000012f7983 */ /* 0x000ee20000300800 */
[----:B----4-:R-:W-:-:S03]  /*58c60*/  IMAD.MOV.U32 R91, RZ, RZ, R85 ;  /* 0x000000ffff5b7224 */ /* 0x010fc600078e0055 */
[----:B------:R-:W4:Y:S01]  /*58c70*/  LDL.LU R15, [R1+0x34c4] ;  /* 0x0034c400010f7983 */ /* 0x000f220000300800 */
[----:B------:R-:W-:-:S03]  /*58c80*/  IMAD.MOV.U32 R90, RZ, RZ, R83 ;  /* 0x000000ffff5a7224 */ /* 0x000fc600078e0053 */
[----:B------:R-:W4:Y:S04]  /*58c90*/  LDL.LU R85, [R1+0x1608] ;  /* 0x0016080001557983 */ /* 0x000f280000300800 */
[----:B------:R-:W4:Y:S04]  /*58ca0*/  LDL.LU R83, [R1+0x34c8] ;  /* 0x0034c80001537983 */ /* 0x000f280000300800 */
[----:B------:R-:W-:Y:S04]  /*58cb0*/  STL.64 [R1+0x15a8], R32 ;  /* 0x0015a82001007387 */ /* 0x000fe80000100a00 */
[----:B------:R-:W-:Y:S01]  /*58cc0*/  STL.64 [R1+0x5378], R32 ;  /* 0x0053782001007387 */ /* 0x000fe20000100a00 */
[----:B------:R-:W-:Y:S01]  /*58cd0*/  MOV R36, R50 ;  /* 0x0000003200247202 */ /* 0x000fe20000000f00 */
[----:B------:R-:W-:-:S02]  /*58ce0*/  IMAD.MOV.U32 R37, RZ, RZ, R22 ;  /* 0x000000ffff257224 */ /* 0x000fc400078e0016 */
[----:B------:R-:W-:Y:S04]  /*58cf0*/  STL.64 [R1+0x15b0], R60 ;  /* 0x0015b03c01007387 */ /* 0x000fe80000100a00 */
[----:B------:R-:W-:Y:S04]  /*58d00*/  STL.64 [R1+0x5380], R60 ;  /* 0x0053803c01007387 */ /* 0x000fe80000100a00 */
[----:B------:R-:W-:Y:S04]  /*58d10*/  STL.64 [R1+0x15b8], R90 ;  /* 0x0015b85a01007387 */ /* 0x000fe80000100a00 */
[----:B------:R-:W-:Y:S04]  /*58d20*/  STL.64 [R1+0x5388], R90 ;  /* 0x0053885a01007387 */ /* 0x000fe80000100a00 */
        /* <DEDUP_REMOVED lines=9> */
[----:B------:R-:W-:-:S03]  /*58dc0*/  IMAD.MOV.U32 R65, RZ, RZ, R43 ;  /* 0x000000ffff417224 */ /* 0x000fc600078e002b */
[----:B------:R-:W4:Y:S01]  /*58dd0*/  LDL.LU R42, [R1+0x34d4] ;  /* 0x0034d400012a7983 */ /* 0x000f220000300800 */
[----:B------:R-:W-:-:S03]  /*58de0*/  IMAD.MOV.U32 R64, RZ, RZ, R11 ;  /* 0x000000ffff407224 */ /* 0x000fc600078e000b */
[----:B------:R-:W4:Y:S04]  /*58df0*/  LDL.LU R43, [R1+0x1628] ;  /* 0x00162800012b7983 */ /* 0x000f280000300800 */
[----:B------:R-:W4:Y:S01]  /*58e00*/  LDL.LU R11, [R1+0x34d8] ;  /* 0x0034d800010b7983 */ /* 0x000f220000300800 */
        /* <DEDUP_REMOVED lines=8> */
[----:B------:R-:W-:Y:S01]  /*58e90*/  STL.64 [R1+0x15d8], R80 ;  /* 0x0015d85001007387 */ /* 0x000fe20000100a00 */
[----:B------:R-:W-:-:S02]  /*58ea0*/  IMAD.MOV.U32 R79, RZ, RZ, R51 ;  /* 0x000000ffff4f7224 */ /* 0x000fc400078e0033 */
[----:B------:R-:W-:Y:S01]  /*58eb0*/  IMAD.MOV.U32 R78, RZ, RZ, R19 ;  /* 0x000000ffff4e7224 */ /* 0x000fe200078e0013 */
[----:B------:R-:W-:Y:S04]  /*58ec0*/  STL.64 [R1+0x53a8], R80 ;  /* 0x0053a85001007387 */ /* 0x000fe80000100a00 */
[----:B------:R-:W-:Y:S04]  /*58ed0*/  STL.64 [R1+0x15f0], R78 ;  /* 0x0015f04e01007387 */ /* 0x000fe80000100a00 */
[----:B------:R-:W-:Y:S04]  /*58ee0*/  STL.64 [R1+0x53b0], R78 ;  /* 0x0053b04e01007387 */ /* 0x000fe80000100a00 */
[----:B------:R-:W3:Y:S04]  /*58ef0*/  LDL.LU R51, [R1+0x1638] ;  /* 0x0016380001337983 */ /* 0x000ee80000300800 */
[----:B------:R-:W3:Y:S01]  /*58f00*/  LDL.LU R19, [R1+0x34e0] ;  /* 0x0034e00001137983 */ /* 0x000ee20000300800 */
[----:B0-----:R-:W-:-:S02]  /*58f10*/  IMAD.MOV.U32 R3, RZ, RZ, R18 ;  /* 0x000000ffff037224 */ /* 0x001fc400078e0012 */
[----:B------:R-:W-:Y:S01]  /*58f20*/  IMAD.MOV.U32 R2, RZ, RZ, R46 ;  /* 0x000000ffff027224 */ /* 0x000fe200078e002e */
[----:B------:R-:W3:Y:S01]  /*58f30*/  LDL.LU R18, [R1+0x1650] ;  /* 0x0016500001127983 */ /* 0x000ee20000300800 */
[----:B------:R-:W-:-:S03]  /*58f40*/  IMAD.MOV.U32 R77, RZ, RZ, R47 ;  /* 0x000000ffff4d7224 */ /* 0x000fc600078e002f */
[----:B------:R-:W3:Y:S01]  /*58f50*/  LDL.LU R46, [R1+0x34ec] ;  /* 0x0034ec00012e7983 */ /* 0x000ee20000300800 */
[----:B----4-:R-:W-:-:S03]  /*58f60*/  IMAD.MOV.U32 R76, RZ, RZ, R15 ;  /* 0x000000ffff4c7224 */ /* 0x010fc600078e000f */
[----:B------:R-:W4:Y:S01]  /*58f70*/  LDL.LU R47, [R1+0x1658] ;  /* 0x00165800012f7983 */ /* 0x000f220000300800 */
[----:B------:R-:W-:-:S03]  /*58f80*/  IMAD.MOV.U32 R71, RZ, RZ, R85 ;  /* 0x000000ffff477224 */ /* 0x000fc600078e0055 */
[----:B------:R-:W4:Y:S01]  /*58f90*/  LDL.LU R15, [R1+0x3488] ;  /* 0x00348800010f7983 */ /* 0x000f220000300800 */
[----:B------:R-:W-:-:S03]  /*58fa0*/  MOV R70, R83 ;  /* 0x0000005300467202 */ /* 0x000fc60000000f00 */
        /* <DEDUP_REMOVED lines=8> */
[----:B------:R-:W-:-:S02]  /*59030*/  IMAD.MOV.U32 R69, RZ, RZ, R22 ;  /* 0x000000ffff457224 */ /* 0x000fc400078e0016 */
[----:B------:R-:W-:Y:S02]  /*59040*/  IMAD.MOV.U32 R68, RZ, RZ, R50 ;  /* 0x000000ffff447224 */ /* 0x000fe400078e0032 */
[----:B0-----:R-:W-:Y:S02]  /*59050*/  IMAD.MOV.U32 R2, RZ, RZ, R23 ;  /* 0x000000ffff027224 */ /* 0x001fe400078e0017 */
        /* <DEDUP_REMOVED lines=14> */
[----:B------:R-:W0:Y:S04]  /*59140*/  LDL.LU R89, [R1+0x1680] ;  /* 0x0016800001597983 */ /* 0x000e280000300800 */
[----:B------:R-:W2:Y:S04]  /*59150*/  LDL.LU R87, [R1+0x349c] ;  /* 0x00349c0001577983 */ /* 0x000ea80000300800 */
        /* <DEDUP_REMOVED lines=12> */
[----:B------:R-:W3:Y:S04]  /*59220*/  LDL.LU R51, [R1+0x1690] ;  /* 0x0016900001337983 */ /* 0x000ee80000300800 */
[----:B------:R-:W3:Y:S01]  /*59230*/  LDL.LU R19, [R1+0x34a4] ;  /* 0x0034a40001137983 */ /* 0x000ee20000300800 */
[----:B------:R-:W-:Y:S01]  /*59240*/  IMAD.MOV.U32 R91, RZ, RZ, R18 ;  /* 0x000000ffff5b7224 */ /* 0x000fe200078e0012 */
[----:B------:R-:W-:Y:S02]  /*59250*/  MOV R90, R46 ;  /* 0x0000002e005a7202 */ /* 0x000fe40000000f00 */
[----:B------:R-:W3:Y:S01]  /*59260*/  LDL.LU R18, [R1+0x1698] ;  /* 0x0016980001127983 */ /* 0x000ee20000300800 */
[----:B----4-:R-:W-:-:S03]  /*59270*/  IMAD.MOV.U32 R37, RZ, RZ, R47 ;  /* 0x000000ffff257224 */ /* 0x010fc600078e002f */
        /* <DEDUP_REMOVED lines=16> */
[----:B------:R-:W-:-:S02]  /*59380*/  IMAD.MOV.U32 R65, RZ, RZ, R22 ;  /* 0x000000ffff417224 */ /* 0x000fc400078e0016 */
[----:B------:R-:W-:Y:S01]  /*59390*/  IMAD.MOV.U32 R64, RZ, RZ, R50 ;  /* 0x000000ffff407224 */ /* 0x000fe200078e0032 */
        /* <DEDUP_REMOVED lines=10> */
[----:B0-----:R-:W-:Y:S02]  /*59440*/  IMAD.MOV.U32 R3, RZ, RZ, R89 ;  /* 0x000000ffff037224 */ /* 0x001fe400078e0059 */
[----:B--2---:R-:W-:Y:S01]  /*59450*/  IMAD.MOV.U32 R2, RZ, RZ, R87 ;  /* 0x000000ffff027224 */ /* 0x004fe200078e0057 */
[----:B------:R-:W2:Y:S04]  /*59460*/  LDL.LU R89, [R1+0x16d8] ;  /* 0x0016d80001597983 */ /* 0x000ea80000300800 */
        /* <DEDUP_REMOVED lines=9> */
[----:B---3--:R-:W-:Y:S01]  /*59500*/  MOV R76, R23 ;  /* 0x00000017004c7202 */ /* 0x008fe20000000f00 */
[----:B------:R-:W-:-:S02]  /*59510*/  IMAD.MOV.U32 R77, RZ, RZ, R55 ;  /* 0x000000ffff4d7224 */ /* 0x000fc400078e0037 */
[----:B0-----:R-:W-:Y:S02]  /*59520*/  IMAD.MOV.U32 R2, RZ, RZ, R19 ;  /* 0x000000ffff027224 */ /* 0x001fe400078e0013 */
[----:B------:R-:W-:-:S05]  /*59530*/  IMAD.MOV.U32 R3, RZ, RZ, R51 ;  /* 0x000000ffff037224 */ /* 0x000fca00078e0033 */
[----:B------:R0:W-:Y:S04]  /*59540*/  STL.64 [R1+0x1690], R2 ;  /* 0x0016900201007387 */ /* 0x0001e80000100a00 */
[----:B------:R-:W-:Y:S04]  /*59550*/  STL.64 [R1+0x1688], R76 ;  /* 0x0016884c01007387 */ /* 0x000fe80000100a00 */
[----:B------:R-:W-:Y:S04]  /*59560*/  STL.64 [R1+0x5440], R76 ;  /* 0x0054404c01007387 */ /* 0x000fe80000100a00 */
[----:B------:R-:W3:Y:S04]  /*59570*/  LDL.LU R51, [R1+0x16e0] ;  /* 0x0016e00001337983 */ /* 0x000ee80000300800 */
[----:B------:R-:W3:Y:S01]  /*59580*/  LDL.LU R19, [R1+0x3464] ;  /* 0x0034640001137983 */ /* 0x000ee20000300800 */
[----:B------:R-:W-:-:S02]  /*59590*/  IMAD.MOV.U32 R71, RZ, RZ, R18 ;  /* 0x000000ffff477224 */ /* 0x000fc400078e0012 */
[----:B----4-:R-:W-:Y:S01]  /*595a0*/  IMAD.MOV.U32 R70, RZ, RZ, R46 ;  /* 0x000000ffff467224 */ /* 0x010fe200078e002e */
[----:B------:R-:W4:Y:S01]  /*595b0*/  LDL.LU R18, [R1+0x16e8] ;  /* 0x0016e80001127983 */ /* 0x000f220000300800 */
[----:B------:R-:W-:-:S03]  /*595c0*/  IMAD.MOV.U32 R29, RZ, RZ, R47 ;  /* 0x000000ffff1d7224 */ /* 0x000fc600078e002f */
        /* <DEDUP_REMOVED lines=11> */
[----:B------:R-:W-:-:S03]  /*59680*/  IMAD.MOV.U32 R69, RZ, RZ, R22 ;  /* 0x000000ffff457224 */ /* 0x000fc600078e0016 */
[----:B------:R-:W-:Y:S01]  /*59690*/  STL.64 [R1+0x5450], R28 ;  /* 0x0054501c01007387 */ /* 0x000fe20000100a00 */
[----:B------:R-:W-:-:S03]  /*596a0*/  IMAD.MOV.U32 R68, RZ, RZ, R50 ;  /* 0x000000ffff447224 */ /* 0x000fc600078e0032 */
[----:B------:R-:W-:Y:S04]  /*596b0*/  STL.64 [R1+0x16b8], R56 ;  /* 0x0016b83801007387 */ /* 0x000fe80000100a00 */
[----:B------:R-:W-:Y:S04]  /*596c0*/  STL.64 [R1+0x5458], R56 ;  /* 0x0054583801007387 */ /* 0x000fe80000100a00 */
[----:B------:R-:W-:Y:S04]  /*596d0*/  STL.64 [R1+0x16c0], R68 ;  /* 0x0016c04401007387 */ /* 0x000fe80000100a00 */
[----:B------:R-:W-:Y:S04]  /*596e0*/  STL.64 [R1+0x5460], R68 ;  /* 0x0054604401007387 */ /* 0x000fe80000100a00 */
[----:B------:R-:W4:Y:S04]  /*596f0*/  LDL.LU R22, [R1+0x1710] ;  /* 0x0017100001167983 */ /* 0x000f280000300800 */
[----:B------:R-:W4:Y:S01]  /*59700*/  LDL.LU R50, [R1+0x347c] ;  /* 0x00347c0001327983 */ /* 0x000f220000300800 */
[----:B------:R-:W-:-:S02]  /*59710*/  IMAD.MOV.U32 R7, RZ, RZ, R14 ;  /* 0x000000ffff077224 */ /* 0x000fc400078e000e */
[----:B------:R-:W-:Y:S01]  /*59720*/  IMAD.MOV.U32 R6, RZ, RZ, R42 ;  /* 0x000000ffff067224 */ /* 0x000fe200078e002a */
[----:B------:R-:W4:Y:S01]  /*59730*/  LDL.LU R14, [R1+0x1718] ;  /* 0x00171800010e7983 */ /* 0x000f220000300800 */
[----:B------:R-:W-:-:S03]  /*59740*/  IMAD.MOV.U32 R75, RZ, RZ, R43 ;  /* 0x000000ffff4b7224 */ /* 0x000fc600078e002b */
[----:B------:R-:W4:Y:S01]  /*59750*/  LDL.LU R42, [R1+0x3418] ;  /* 0x00341800012a7983 */ /* 0x000f220000300800 */
[----:B------:R-:W-:-:S03]  /*59760*/  MOV R74, R11 ;  /* 0x0000000b004a7202 */ /* 0x000fc60000000f00 */
[----:B------:R-:W4:Y:S04]  /*59770*/  LDL.LU R43, [R1+0x1720] ;  /* 0x00172000012b7983 */ /* 0x000f280000300800 */
[----:B------:R-:W4:Y:S01]  /*59780*/  LDL.LU R11, [R1+0x341c] ;  /* 0x00341c00010b7983 */ /* 0x000f220000300800 */
[----:B--2---:R-:W-:Y:S02]  /*59790*/  IMAD.MOV.U32 R33, RZ, RZ, R89 ;  /* 0x000000ffff217224 */ /* 0x004fe400078e0059 */
[----:B------:R-:W-:Y:S01]  /*597a0*/  IMAD.MOV.U32 R32, RZ, RZ, R87 ;  /* 0x000000ffff207224 */ /* 0x000fe200078e0057 */
[----:B------:R-:W0:Y:S04]  /*597b0*/  LDL.LU R89, [R1+0x1728] ;  /* 0x0017280001597983 */ /* 0x000e280000300800 */
[----:B------:R-:W2:Y:S04]  /*597c0*/  LDL.LU R87, [R1+0x3420] ;  /* 0x0034200001577983 */ /* 0x000ea80000300800 */
[----:B------:R-:W-:Y:S04]  /*597d0*/  STL.64 [R1+0x16c8], R6 ;  /* 0x0016c80601007387 */ /* 0x000fe80000100a00 */
[----:B------:R1:W-:Y:S04]  /*597e0*/  STL.64 [R1+0x5468], R6 ;  /* 0x0054680601007387 */ /* 0x0003e80000100a00 */
[----:B------:R-:W-:Y:S04]  /*597f0*/  STL.64 [R1+0x16d0], R74 ;  /* 0x0016d04a01007387 */ /* 0x000fe80000100a00 */
[----:B------:R-:W-:Y:S04]  /*59800*/  STL.64 [R1+0x5470], R74 ;  /* 0x0054704a01007387 */ /* 0x000fe80000100a00 */
[----:B------:R-:W-:Y:S04]  /*59810*/  STL.64 [R1+0x16d8], R32 ;  /* 0x0016d82001007387 */ /* 0x000fe80000100a00 */
[----:B------:R-:W-:Y:S01]  /*59820*/  STL.64 [R1+0x5478], R32 ;  /* 0x0054782001007387 */ /* 0x000fe20000100a00 */
[----:B---3--:R-:W-:-:S02]  /*59830*/  IMAD.MOV.U32 R61, RZ, RZ, R51 ;  /* 0x000000ffff3d7224 */ /* 0x008fc400078e0033 */
[----:B------:R-:W-:-:S05]  /*59840*/  IMAD.MOV.U32 R60, RZ, RZ, R19 ;  /* 0x000000ffff3c7224 */ /* 0x000fca00078e0013 */
[----:B------:R-:W-:Y:S04]  /*59850*/  STL.64 [R1+0x16e0], R60 ;  /* 0x0016e03c01007387 */ /* 0x000fe80000100a00 */
[----:B------:R-:W-:Y:S04]  /*59860*/  STL.64 [R1+0x5480], R60 ;  /* 0x0054803c01007387 */ /* 0x000fe80000100a00 */
[----:B------:R-:W1:Y:S04]  /*59870*/  LDL.LU R55, [R1+0x1730] ;  /* 0x0017300001377983 */ /* 0x000e680000300800 */
[----:B------:R-:W3:Y:S04]  /*59880*/  LDL.LU R23, [R1+0x3424] ;  /* 0x0034240001177983 */ /* 0x000ee80000300800 */
[----:B------:R-:W3:Y:S04]  /*59890*/  LDL.LU R51, [R1+0x1738] ;  /* 0x0017380001337983 */ /* 0x000ee80000300800 */
[----:B------:R-:W3:Y:S01]  /*598a0*/  LDL.LU R19, [R1+0x3428] ;  /* 0x0034280001137983 */ /* 0x000ee20000300800 */
[----:B----4-:R-:W-:-:S02]  /*598b0*/  IMAD.MOV.U32 R91, RZ, RZ, R18 ;  /* 0x000000ffff5b7224 */ /* 0x010fc400078e0012 */
[----:B------:R-:W-:Y:S01]  /*598c0*/  IMAD.MOV.U32 R90, RZ, RZ, R46 ;  /* 0x000000ffff5a7224 */ /* 0x000fe200078e002e */
        /* <DEDUP_REMOVED lines=11> */
[----:B------:R-:W-:Y:S01]  /*59980*/  STL.64 [R1+0x5488], R90 ;  /* 0x0054885a01007387 */ /* 0x000fe20000100a00 */
[----:B------:R-:W-:-:S02]  /*59990*/  IMAD.MOV.U32 R64, RZ, RZ, R50 ;  /* 0x000000ffff407224 */ /* 0x000fc400078e0032 */
        /* <DEDUP_REMOVED lines=8> */
[----:B------:R-:W-:-:S03]  /*59a20*/  IMAD.MOV.U32 R81, RZ, RZ, R14 ;  /* 0x000000ffff517224 */ /* 0x000fc600078e000e */
[----:B------:R-:W4:Y:S01]  /*59a30*/  LDL.LU R50, [R1+0x3438] ;  /* 0x0034380001327983 */ /* 0x000f220000300800 */
[----:B------:R-:W-:-:S03]  /*59a40*/  MOV R80, R42 ;  /* 0x0000002a00507202 */ /* 0x000fc60000000f00 */
        /* <DEDUP_REMOVED lines=15> */
[----:B------:R-:W-:Y:S01]  /*59b40*/  STL.64 [R1+0x54c8], R2 ;  /* 0x0054c80201007387 */ /* 0x000fe20000100a00 */
[----:B-1----:R-:W-:-:S02]  /*59b50*/  IMAD.MOV.U32 R7, RZ, RZ, R55 ;  /* 0x000000ffff077224 */ /* 0x002fc400078e0037 */
[----:B---3--:R-:W-:Y:S02]  /*59b60*/  IMAD.MOV.U32 R6, RZ, RZ, R23 ;  /* 0x000000ffff067224 */ /* 0x008fe400078e0017 */
[----:B------:R-:W-:Y:S02]  /*59b70*/  IMAD.MOV.U32 R77, RZ, RZ, R51 ;  /* 0x000000ffff4d7224 */ /* 0x000fe400078e0033 */
[----:B------:R-:W-:Y:S01]  /*59b80*/  IMAD.MOV.U32 R76, RZ, RZ, R19 ;  /* 0x000000ffff4c7224 */ /* 0x000fe200078e0013 */
[----:B------:R0:W-:Y:S04]  /*59b90*/  STL.64 [R1+0x1730], R6 ;  /* 0x0017300601007387 */ /* 0x0001e80000100a00 */
        /* <DEDUP_REMOVED lines=11> */
[----:B------:R-:W-:-:S03]  /*59c50*/  MOV R56, R83 ;  /* 0x0000005300387202 */ /* 0x000fc60000000f00 */
        /* <DEDUP_REMOVED lines=21> */
[----:B------:R-:W4:Y:S01]  /*59db0*/  LDL.LU R11, [R1+0x3400] ;  /* 0x00340000010b7983 */ /* 0x000f220000300800 */
[----:B--2---:R-:W-:Y:S02]  /*59dc0*/  IMAD.MOV.U32 R33, RZ, RZ, R89 ;  /* 0x000000ffff217224 */ /* 0x004fe400078e0059 */
[----:B------:R-:W-:Y:S01]  /*59dd0*/  IMAD.MOV.U32 R32, RZ, RZ, R87 ;  /* 0x000000ffff207224 */ /* 0x000fe200078e0057 */
[----:B------:R-:W2:Y:S04]  /*59de0*/  LDL.LU R89, [R1+0x17d0] ;  /* 0x0017d00001597983 */ /* 0x000ea80000300800 */
[----:B------:R-:W2:Y:S04]  /*59df0*/  LDL.LU R87, [R1+0x340c] ;  /* 0x00340c0001577983 */ /* 0x000ea80000300800 */
[----:B------:R-:W-:Y:S04]  /*59e00*/  STL.64 [R1+0x1758], R68 ;  /* 0x0017584401007387 */ /* 0x000fe80000100a00 */
[----:B------:R-:W-:Y:S04]  /*59e10*/  STL.64 [R1+0x54f0], R68 ;  /* 0x0054f04401007387 */ /* 0x000fe80000100a00 */
[----:B------:R-:W-:Y:S04]  /*59e20*/  STL.64 [R1+0x1770], R6 ;  /* 0x0017700601007387 */ /* 0x000fe80000100a00 */
[----:B------:R0:W-:Y:S04]  /*59e30*/  STL.64 [R1+0x54f8], R6 ;  /* 0x0054f80601007387 */ /* 0x0001e80000100a00 */
[----:B------:R-:W-:Y:S04]  /*59e40*/  STL.64 [R1+0x1778], R74 ;  /* 0x0017784a01007387 */ /* 0x000fe80000100a00 */
[----:B------:R-:W-:Y:S04]  /*59e50*/  STL.64 [R1+0x5500], R74 ;  /* 0x0055004a01007387 */ /* 0x000fe80000100a00 */
[----:B------:R-:W-:Y:S04]  /*59e60*/  STL.64 [R1+0x1780], R32 ;  /* 0x0017802001007387 */ /* 0x000fe80000100a00 */
[----:B------:R-:W-:Y:S04]  /*59e70*/  STL.64 [R1+0x5508], R32 ;  /* 0x0055082001007387 */ /* 0x000fe80000100a00 */
[----:B------:R-:W2:Y:S04]  /*59e80*/  LDL.LU R55, [R1+0x17d8] ;  /* 0x0017d80001377983 */ /* 0x000ea80000300800 */
[----:B------:R-:W2:Y:S01]  /*59e90*/  LDL.LU R23, [R1+0x33a8] ;  /* 0x0033a80001177983 */ /* 0x000ea20000300800 */
[----:B---3--:R-:W-:-:S02]  /*59ea0*/  IMAD.MOV.U32 R61, RZ, RZ, R51 ;  /* 0x000000ffff3d7224 */ /* 0x008fc400078e0033 */
[----:B------:R-:W-:Y:S01]  /*59eb0*/  IMAD.MOV.U32 R60, RZ, RZ, R19 ;  /* 0x000000ffff3c7224 */ /* 0x000fe200078e0013 */
[----:B------:R-:W0:Y:S04]  /*59ec0*/  LDL.LU R51, [R1+0x17e0] ;  /* 0x0017e00001337983 */ /* 0x000e280000300800 */
[----:B------:R-:W3:Y:S01]  /*59ed0*/  LDL.LU R19, [R1+0x33ac] ;  /* 0x0033ac0001137983 */ /* 0x000ee20000300800 */
[----:B----4-:R-:W-:Y:S02]  /*59ee0*/  IMAD.MOV.U32 R91, RZ, RZ, R18 ;  /* 0x000000ffff5b7224 */ /* 0x010fe400078e0012 */
[----:B------:R-:W-:Y:S01]  /*59ef0*/  IMAD.MOV.U32 R90, RZ, RZ, R46 ;  /* 0x000000ffff5a7224 */ /* 0x000fe200078e002e */
        /* <DEDUP_REMOVED lines=26> */
[----:B------:R-:W-:Y:S02]  /*5a0a0*/  IMAD.MOV.U32 R81, RZ, RZ, R43 ;  /* 0x000000ffff517224 */ /* 0x000fe400078e002b */
[----:B------:R-:W-:Y:S02]  /*5a0b0*/  IMAD.MOV.U32 R80, RZ, RZ, R11 ;  /* 0x000000ffff507224 */ /* 0x000fe400078e000b */
[----:B--2---:R-:W-:Y:S02]  /*5a0c0*/  IMAD.MOV.U32 R53, RZ, RZ, R89 ;  /* 0x000000ffff357224 */ /* 0x004fe400078e0059 */
[----:B------:R-:W-:Y:S01]  /*5a0d0*/  IMAD.MOV.U32 R52, RZ, RZ, R87 ;  /* 0x000000ffff347224 */ /* 0x000fe200078e0057 */
[----:B------:R-:W2:Y:S04]  /*5a0e0*/  LDL.LU R89, [R1+0x1810] ;  /* 0x0018100001597983 */ /* 0x000ea80000300800 */
[----:B------:R-:W2:Y:S04]  /*5a0f0*/  LDL.LU R87, [R1+0x33c4] ;  /* 0x0033c40001577983 */ /* 0x000ea80000300800 */
        /* <DEDUP_REMOVED lines=11> */
[----:B------:R-:W-:Y:S01]  /*5a1b0*/  STL.64 [R1+0x5548], R52 ;  /* 0x0055483401007387 */ /* 0x000fe20000100a00 */
[----:B0-----:R-:W-:Y:S01]  /*5a1c0*/  IMAD.MOV.U32 R7, RZ, RZ, R51 ;  /* 0x000000ffff077224 */ /* 0x001fe200078e0033 */
[----:B---3--:R-:W-:-:S05]  /*5a1d0*/  MOV R6, R19 ;  /* 0x0000001300067202 */ /* 0x008fca0000000f00 */
[----:B------:R0:W-:Y:S04]  /*5a1e0*/  STL.64 [R1+0x17e0], R6 ;  /* 0x0017e00601007387 */ /* 0x0001e80000100a00 */
[----:B------:R-:W3:Y:S04]  /*5a1f0*/  LDL.LU R51, [R1+0x1830] ;  /* 0x0018300001337983 */ /* 0x000ee80000300800 */
[----:B------:R-:W3:Y:S04]  /*5a200*/  LDL.LU R19, [R1+0x33d4] ;  /* 0x0033d40001137983 */ /* 0x000ee80000300800 */
[----:B------:R-:W-:Y:S01]  /*5a210*/  STL.64 [R1+0x17d8], R78 ;  /* 0x0017d84e01007387 */ /* 0x000fe20000100a00 */
[----:B----4-:R-:W-:-:S03]  /*5a220*/  IMAD.MOV.U32 R3, RZ, RZ, R18 ;  /* 0x000000ffff037224 */ /* 0x010fc600078e0012 */
[----:B------:R-:W-:Y:S01]  /*5a230*/  STL.64 [R1+0x5550], R78 ;  /* 0x0055504e01007387 */ /* 0x000fe20000100a00 */
        /* <DEDUP_REMOVED lines=21> */
[----:B--2---:R-:W-:Y:S02]  /*5a390*/  IMAD.MOV.U32 R69, RZ, RZ, R89 ;  /* 0x000000ffff457224 */ /* 0x004fe400078e0059 */
[----:B------:R-:W-:Y:S01]  /*5a3a0*/  IMAD.MOV.U32 R68, RZ, RZ, R87 ;  /* 0x000000ffff447224 */ /* 0x000fe200078e0057 */
[----:B------:R-:W2:Y:S04]  /*5a3b0*/  LDL.LU R89, [R1+0x1850] ;  /* 0x0018500001597983 */ /* 0x000ea80000300800 */
[----:B------:R-:W2:Y:S04]  /*5a3c0*/  LDL.LU R87, [R1+0x337c] ;  /* 0x00337c0001577983 */ /* 0x000ea80000300800 */
[----:B------:R-:W-:Y:S04]  /*5a3d0*/  STL.64 [R1+0x1800], R28 ;  /* 0x0018001c01007387 */ /* 0x000fe80000100a00 */
[----:B------:R-:W-:Y:S04]  /*5a3e0*/  STL.64 [R1+0x5580], R28 ;  /* 0x0055801c01007387 */ /* 0x000fe80000100a00 */
[----:B------:R-:W2:Y:S01]  /*5a3f0*/  LDL.LU R14, [R1+0x1858] ;  /* 0x00185800010e7983 */ /* 0x000ea20000300800 */
[----:B0-----:R-:W-:-:S03]  /*5a400*/  IMAD.MOV.U32 R7, RZ, RZ, R43 ;  /* 0x000000ffff077224 */ /* 0x001fc600078e002b */
[----:B------:R-:W2:Y:S01]  /*5a410*/  LDL.LU R42, [R1+0x3380] ;  /* 0x00338000012a7983 */ /* 0x000ea20000300800 */
[----:B------:R-:W-:-:S03]  /*5a420*/  MOV R6, R11 ;  /* 0x0000000b00067202 */ /* 0x000fc60000000f00 */
[----:B------:R-:W2:Y:S04]  /*5a430*/  LDL.LU R43, [R1+0x1860] ;  /* 0x00186000012b7983 */ /* 0x000ea80000300800 */
[----:B------:R-:W2:Y:S04]  /*5a440*/  LDL.LU R11, [R1+0x3384] ;  /* 0x00338400010b7983 */ /* 0x000ea80000300800 */
[----:B------:R-:W-:Y:S04]  /*5a450*/  STL.64 [R1+0x1808], R56 ;  /* 0x0018083801007387 */ /* 0x000fe80000100a00 */
[----:B------:R-:W-:Y:S04]  /*5a460*/  STL.64 [R1+0x5588], R56 ;  /* 0x0055883801007387 */ /* 0x000fe80000100a00 */
[----:B------:R-:W-:Y:S04]  /*5a470*/  STL.64 [R1+0x1810], R68 ;  /* 0x0018104401007387 */ /* 0x000fe80000100a00 */
[----:B------:R-:W-:Y:S04]  /*5a480*/  STL.64 [R1+0x5590], R68 ;  /* 0x0055904401007387 */ /* 0x000fe80000100a00 */
[----:B------:R-:W2:Y:S04]  /*5a490*/  LDL.LU R22, [R1+0x1868] ;  /* 0x0018680001167983 */ /* 0x000ea80000300800 */
[----:B------:R-:W2:Y:S04]  /*5a4a0*/  LDL.LU R50, [R1+0x3388] ;  /* 0x0033880001327983 */ /* 0x000ea80000300800 */
[----:B------:R-:W-:Y:S04]  /*5a4b0*/  STL.64 [R1+0x1818], R6 ;  /* 0x0018180601007387 */ /* 0x000fe80000100a00 */
[----:B------:R-:W-:Y:S01]  /*5a4c0*/  STL.64 [R1+0x5598], R6 ;  /* 0x0055980601007387 */ /* 0x000fe20000100a00 */
[----:B---3--:R-:W-:-:S02]  /*5a4d0*/  IMAD.MOV.U32 R61, RZ, RZ, R85 ;  /* 0x000000ffff3d7224 */ /* 0x008fc400078e0055 */
[----:B----4-:R-:W-:Y:S01]  /*5a4e0*/  IMAD.MOV.U32 R60, RZ, RZ, R83 ;  /* 0x000000ffff3c7224 */ /* 0x010fe200078e0053 */
[----:B------:R-:W3:Y:S04]  /*5a4f0*/  LDL.LU R85, [R1+0x1870] ;  /* 0x0018700001557983 */ /* 0x000ee80000300800 */
[----:B------:R-:W4:Y:S01]  /*5a500*/  LDL.LU R83, [R1+0x338c] ;  /* 0x00338c0001537983 */ /* 0x000f220000300800 */
[----:B------:R-:W-:Y:S02]  /*5a510*/  IMAD.MOV.U32 R74, RZ, RZ, R19 ;  /* 0x000000ffff4a7224 */ /* 0x000fe400078e0013 */
[----:B------:R-:W-:Y:S02]  /*5a520*/  IMAD.MOV.U32 R75, RZ, RZ, R51 ;  /* 0x000000ffff4b7224 */ /* 0x000fe400078e0033 */
[----:B------:R-:W-:-:S03]  /*5a530*/  IMAD.MOV.U32 R91, RZ, RZ, R47 ;  /* 0x000000ffff5b7224 */ /* 0x000fc600078e002f */
[----:B------:R-:W-:Y:S04]  /*5a540*/  STL.64 [R1+0x1830], R74 ;  /* 0x0018304a01007387 */ /* 0x000fe80000100a00 */
[----:B------:R-:W-:Y:S04]  /*5a550*/  STL.64 [R1+0x55a0], R74 ;  /* 0x0055a04a01007387 */ /* 0x000fe80000100a00 */
[----:B------:R-:W4:Y:S04]  /*5a560*/  LDL.LU R51, [R1+0x1878] ;  /* 0x0018780001337983 */ /* 0x000f280000300800 */
[----:B------:R-:W4:Y:S01]  /*5a570*/  LDL.LU R19, [R1+0x3390] ;  /* 0x0033900001137983 */ /* 0x000f220000300800 */
[----:B------:R-:W-:-:S03]  /*5a580*/  IMAD.MOV.U32 R90, RZ, RZ, R15 ;  /* 0x000000ffff5a7224 */ /* 0x000fc600078e000f */
[----:B------:R-:W4:Y:S04]  /*5a590*/  LDL.LU R47, [R1+0x1890] ;  /* 0x00189000012f7983 */ /* 0x000f280000300800 */
[----:B------:R-:W1:Y:S01]  /*5a5a0*/  LDL.LU R15, [R1+0x339c] ;  /* 0x00339c00010f7983 */ /* 0x000e620000300800 */
[----:B------:R-:W-:Y:S02]  /*5a5b0*/  IMAD.MOV.U32 R32, RZ, RZ, R46 ;  /* 0x000000ffff207224 */ /* 0x000fe400078e002e */
[----:B------:R-:W-:-:S05]  /*5a5c0*/  IMAD.MOV.U32 R33, RZ, RZ, R18 ;  /* 0x000000ffff217224 */ /* 0x000fca00078e0012 */
[----:B------:R-:W-:Y:S04]  /*5a5d0*/  STL.64 [R1+0x1838], R32 ;  /* 0x0018382001007387 */ /* 0x000fe80000100a00 */
[----:B------:R-:W-:Y:S04]  /*5a5e0*/  STL.64 [R1+0x55a8], R32 ;  /* 0x0055a82001007387 */ /* 0x000fe80000100a00 */
[----:B------:R-:W-:Y:S04]  /*5a5f0*/  STL.64 [R1+0x1840], R60 ;  /* 0x0018403c01007387 */ /* 0x000fe80000100a00 */
[----:B------:R-:W-:Y:S01]  /*5a600*/  STL.64 [R1+0x55b0], R60 ;  /* 0x0055b03c01007387 */ /* 0x000fe20000100a00 */
[----:B--2---:R-:W-:-:S02]  /*5a610*/  IMAD.MOV.U32 R37, RZ, RZ, R89 ;  /* 0x000000ffff257224 */ /* 0x004fc400078e0059 */
[----:B------:R-:W-:Y:S01]  /*5a620*/  IMAD.MOV.U32 R36, RZ, RZ, R87 ;  /* 0x000000ffff247224 */ /* 0x000fe200078e0057 */
[----:B------:R-:W2:Y:S04]  /*5a630*/  LDL.LU R89, [R1+0x1898] ;  /* 0x0018980001597983 */ /* 0x000ea80000300800 */
[----:B------:R-:W2:Y:S04]  /*5a640*/  LDL.LU R87, [R1+0x3338] ;  /* 0x0033380001577983 */ /* 0x000ea80000300800 */
[----:B------:R-:W-:Y:S04]  /*5a650*/  STL.64 [R1+0x1848], R90 ;  /* 0x0018485a01007387 */ /* 0x000fe80000100a00 */
[----:B------:R-:W-:Y:S04]  /*5a660*/  STL.64 [R1+0x55b8], R90 ;  /* 0x0055b85a01007387 */ /* 0x000fe80000100a00 */
[----:B------:R-:W2:Y:S01]  /*5a670*/  LDL.LU R18, [R1+0x18a0] ;  /* 0x0018a00001127983 */ /* 0x000ea20000300800 */
[----:B------:R-:W-:-:S03]  /*5a680*/  IMAD.MOV.U32 R25, RZ, RZ, R14 ;  /* 0x000000ffff197224 */ /* 0x000fc600078e000e */
[----:B------:R-:W2:Y:S01]  /*5a690*/  LDL.LU R46, [R1+0x333c] ;  /* 0x00333c00012e7983 */ /* 0x000ea20000300800 */
[----:B------:R-:W-:-:S03]  /*5a6a0*/  IMAD.MOV.U32 R24, RZ, RZ, R42 ;  /* 0x000000ffff187224 */ /* 0x000fc600078e002a */
[----:B------:R-:W2:Y:S01]  /*5a6b0*/  LDL.LU R14, [R1+0x18a8] ;  /* 0x0018a800010e7983 */ /* 0x000ea20000300800 */
[----:B------:R-:W-:-:S03]  /*5a6c0*/  IMAD.MOV.U32 R73, RZ, RZ, R43 ;  /* 0x000000ffff497224 */ /* 0x000fc600078e002b */
        /* <DEDUP_REMOVED lines=10> */
[----:B---3--:R-:W-:-:S02]  /*5a770*/  IMAD.MOV.U32 R81, RZ, RZ, R85 ;  /* 0x000000ffff517224 */ /* 0x008fc400078e0055 */
[----:B----4-:R-:W-:Y:S01]  /*5a780*/  IMAD.MOV.U32 R80, RZ, RZ, R83 ;  /* 0x000000ffff507224 */ /* 0x010fe200078e0053 */
[----:B------:R-:W3:Y:S04]  /*5a790*/  LDL.LU R85, [R1+0x18b8] ;  /* 0x0018b80001557983 */ /* 0x000ee80000300800 */
[----:B------:R-:W4:Y:S01]  /*5a7a0*/  LDL.LU R83, [R1+0x3348] ;  /* 0x0033480001537983 */ /* 0x000f220000300800 */
[----:B------:R-:W-:Y:S02]  /*5a7b0*/  IMAD.MOV.U32 R64, RZ, RZ, R50 ;  /* 0x000000ffff407224 */ /* 0x000fe400078e0032 */
[----:B------:R-:W-:-:S05]  /*5a7c0*/  IMAD.MOV.U32 R65, RZ, RZ, R22 ;  /* 0x000000ffff417224 */ /* 0x000fca00078e0016 */
[----:B------:R-:W-:Y:S04]  /*5a7d0*/  STL.64 [R1+0x1868], R64 ;  /* 0x0018684001007387 */ /* 0x000fe80000100a00 */
[----:B------:R-:W-:Y:S01]  /*5a7e0*/  STL.64 [R1+0x55d8], R64 ;  /* 0x0055d84001007387 */ /* 0x000fe20000100a00 */
[----:B-1----:R-:W-:Y:S02]  /*5a7f0*/  IMAD.MOV.U32 R2, RZ, RZ, R15 ;  /* 0x000000ffff027224 */ /* 0x002fe400078e000f */
[----:B------:R-:W-:Y:S01]  /*5a800*/  IMAD.MOV.U32 R3, RZ, RZ, R47 ;  /* 0x000000ffff037224 */ /* 0x000fe200078e002f */
[----:B------:R-:W4:Y:S04]  /*5a810*/  LDL.LU R22, [R1+0x18c0] ;  /* 0x0018c00001167983 */ /* 0x000f280000300800 */
[----:B------:R-:W4:Y:S01]  /*5a820*/  LDL.LU R50, [R1+0x334c] ;  /* 0x00334c0001327983 */ /* 0x000f220000300800 */
[----:B------:R-:W-:-:S02]  /*5a830*/  IMAD.MOV.U32 R53, RZ, RZ, R51 ;  /* 0x000000ffff357224 */ /* 0x000fc400078e0033 */
[----:B------:R-:W-:Y:S01]  /*5a840*/  IMAD.MOV.U32 R52, RZ, RZ, R19 ;  /* 0x000000ffff347224 */ /* 0x000fe200078e0013 */
[----:B------:R0:W-:Y:S04]  /*5a850*/  STL.64 [R1+0x1890], R2 ;  /* 0x0018900201007387 */ /* 0x0001e80000100a00 */
[----:B------:R-:W4:Y:S04]  /*5a860*/  LDL.LU R51, [R1+0x18c8] ;  /* 0x0018c80001337983 */ /* 0x000f280000300800 */
[----:B------:R-:W4:Y:S04]  /*5a870*/  LDL.LU R19, [R1+0x3350] ;  /* 0x0033500001137983 */ /* 0x000f280000300800 */
[----:B------:R-:W4:Y:S04]  /*5a880*/  LDL.LU R47, [R1+0x18d0] ;  /* 0x0018d000012f7983 */ /* 0x000f280000300800 */
[----:B------:R-:W4:Y:S04]  /*5a890*/  LDL.LU R15, [R1+0x3354] ;  /* 0x00335400010f7983 */ /* 0x000f280000300800 */
        /* <DEDUP_REMOVED lines=8> */
[----:B------:R-:W-:Y:S01]  /*5a920*/  STL.64 [R1+0x1898], R78 ;  /* 0x0018984e01007387 */ /* 0x000fe20000100a00 */
[----:B0-----:R-:W-:-:S03]  /*5a930*/  IMAD.MOV.U32 R3, RZ, RZ, R18 ;  /* 0x000000ffff037224 */ /* 0x001fc600078e0012 */
[----:B------:R-:W-:Y:S01]  /*5a940*/  STL.64 [R1+0x55f0], R78 ;  /* 0x0055f04e01007387 */ /* 0x000fe20000100a00 */
[----:B------:R-:W-:-:S03]  /*5a950*/  IMAD.MOV.U32 R2, RZ, RZ, R46 ;  /* 0x000000ffff027224 */ /* 0x000fc600078e002e */
[----:B------:R-:W2:Y:S01]  /*5a960*/  LDL.LU R18, [R1+0x18f0] ;  /* 0x0018f00001127983 */ /* 0x000ea20000300800 */
[----:B------:R-:W-:-:S03]  /*5a970*/  IMAD.MOV.U32 R77, RZ, RZ, R14 ;  /* 0x000000ffff4d7224 */ /* 0x000fc600078e000e */
[----:B------:R-:W2:Y:S01]  /*5a980*/  LDL.LU R46, [R1+0x3364] ;  /* 0x00336400012e7983 */ /* 0x000ea20000300800 */
[----:B------:R-:W-:-:S03]  /*5a990*/  MOV R76, R42 ;  /* 0x0000002a004c7202 */ /* 0x000fc60000000f00 */
[----:B------:R-:W2:Y:S01]  /*5a9a0*/  LDL.LU R14, [R1+0x18f8] ;  /* 0x0018f800010e7983 */ /* 0x000ea20000300800 */
[----:B------:R-:W-:-:S03]  /*5a9b0*/  IMAD.MOV.U32 R21, RZ, RZ, R43 ;  /* 0x000000ffff157224 */ /* 0x000fc600078e002b */
[----:B------:R-:W2:Y:S01]  /*5a9c0*/  LDL.LU R42, [R1+0x3300] ;  /* 0x00330000012a7983 */ /* 0x000ea20000300800 */
[----:B------:R-:W-:-:S03]  /*5a9d0*/  IMAD.MOV.U32 R20, RZ, RZ, R11 ;  /* 0x000000ffff147224 */ /* 0x000fc600078e000b */
[----:B------:R-:W2:Y:S04]  /*5a9e0*/  LDL.LU R43, [R1+0x1900] ;  /* 0x00190000012b7983 */ /* 0x000ea80000300800 */
[----:B------:R-:W2:Y:S04]  /*5a9f0*/  LDL.LU R11, [R1+0x3304] ;  /* 0x00330400010b7983 */ /* 0x000ea80000300800 */
[----:B------:R-:W-:Y:S04]  /*5aa00*/  STL.64 [R1+0x18a0], R2 ;  /* 0x0018a00201007387 */ /* 0x000fe80000100a00 */
[----:B------:R0:W-:Y:S04]  /*5aa10*/  STL.64 [R1+0x55f8], R2 ;  /* 0x0055f80201007387 */ /* 0x0001e80000100a00 */
[----:B------:R-:W-:Y:S04]  /*5aa20*/  STL.64 [R1+0x18a8], R76 ;  /* 0x0018a84c01007387 */ /* 0x000fe80000100a00 */
[----:B------:R-:W-:Y:S01]  /*5aa30*/  STL.64 [R1+0x5600], R76 ;  /* 0x0056004c01007387 */ /* 0x000fe20000100a00 */
[----:B---3--:R-:W-:-:S02]  /*5aa40*/  IMAD.MOV.U32 R49, RZ, RZ, R85 ;  /* 0x000000ffff317224 */ /* 0x008fc400078e0055 */
[----:B----4-:R-:W-:Y:S01]  /*5aa50*/  IMAD.MOV.U32 R48, RZ, RZ, R83 ;  /* 0x000000ffff307224 */ /* 0x010fe200078e0053 */
[----:B------:R-:W3:Y:S04]  /*5aa60*/  LDL.LU R85, [R1+0x1908] ;  /* 0x0019080001557983 */ /* 0x000ee80000300800 */
[----:B------:R-:W4:Y:S04]  /*5aa70*/  LDL.LU R83, [R1+0x3308] ;  /* 0x0033080001537983 */ /* 0x000f280000300800 */
[----:B------:R-:W-:Y:S04]  /*5aa80*/  STL.64 [R1+0x18b0], R20 ;  /* 0x0018b01401007387 */ /* 0x000fe80000100a00 */
[----:B------:R-:W-:Y:S04]  /*5aa90*/  STL.64 [R1+0x5608], R20 ;  /* 0x0056081401007387 */ /* 0x000fe80000100a00 */
[----:B------:R-:W-:Y:S04]  /*5aaa0*/  STL.64 [R1+0x18b8], R48 ;  /* 0x0018b83001007387 */ /* 0x000fe80000100a00 */
[----:B------:R-:W-:Y:S01]  /*5aab0*/  STL.64 [R1+0x5610], R48 ;  /* 0x0056103001007387 */ /* 0x000fe20000100a00 */
[----:B------:R-:W-:-:S02]  /*5aac0*/  IMAD.MOV.U32 R71, RZ, RZ, R22 ;  /* 0x000000ffff477224 */ /* 0x000fc400078e0016 */
[----:B------:R-:W-:Y:S02]  /*5aad0*/  IMAD.MOV.U32 R70, RZ, RZ, R50 ;  /* 0x000000ffff467224 */ /* 0x000fe400078e0032 */
[----:B------:R-:W-:Y:S02]  /*5aae0*/  IMAD.MOV.U32 R29, RZ, RZ, R51 ;  /* 0x000000ffff1d7224 */ /* 0x000fe400078e0033 */
[----:B------:R-:W-:Y:S01]  /*5aaf0*/  IMAD.MOV.U32 R28, RZ, RZ, R19 ;  /* 0x000000ffff1c7224 */ /* 0x000fe200078e0013 */
[----:B------:R-:W-:Y:S04]  /*5ab00*/  STL.64 [R1+0x18c0], R70 ;  /* 0x0018c04601007387 */ /* 0x000fe80000100a00 */
[----:B------:R-:W-:Y:S04]  /*5ab10*/  STL.64 [R1+0x5618], R70 ;  /* 0x0056184601007387 */ /* 0x000fe80000100a00 */
[----:B------:R-:W-:Y:S04]  /*5ab20*/  STL.64 [R1+0x18c8], R28 ;  /* 0x0018c81c01007387 */ /* 0x000fe80000100a00 */
[----:B------:R-:W-:Y:S01]  /*5ab30*/  STL.64 [R1+0x5620], R28 ;  /* 0x0056201c01007387 */ /* 0x000fe20000100a00 */
[----:B------:R-:W-:-:S02]  /*5ab40*/  IMAD.MOV.U32 R56, RZ, RZ, R15 ;  /* 0x000000ffff387224 */ /* 0x000fc400078e000f */
[----:B------:R-:W-:Y:S02]  /*5ab50*/  IMAD.MOV.U32 R57, RZ, RZ, R47 ;  /* 0x000000ffff397224 */ /* 0x000fe400078e002f */
[----:B--2---:R-:W-:Y:S02]  /*5ab60*/  IMAD.MOV.U32 R69, RZ, RZ, R89 ;  /* 0x000000ffff457224 */ /* 0x004fe400078e0059 */
[----:B------:R-:W-:Y:S01]  /*5ab70*/  IMAD.MOV.U32 R68, RZ, RZ, R87 ;  /* 0x000000ffff447224 */ /* 0x000fe200078e0057 */
[----:B------:R-:W2:Y:S04]  /*5ab80*/  LDL.LU R89, [R1+0x1910] ;  /* 0x0019100001597983 */ /* 0x000ea80000300800 */
[----:B------:R-:W2:Y:S04]  /*5ab90*/  LDL.LU R87, [R1+0x330c] ;  /* 0x00330c0001577983 */ /* 0x000ea80000300800 */
[----:B------:R-:W2:Y:S04]  /*5aba0*/  LDL.LU R22, [R1+0x1918] ;  /* 0x0019180001167983 */ /* 0x000ea80000300800 */
[----:B------:R-:W2:Y:S04]  /*5abb0*/  LDL.LU R50, [R1+0x3310] ;  /* 0x0033100001327983 */ /* 0x000ea80000300800 */
[----:B------:R-:W2:Y:S04]  /*5abc0*/  LDL.LU R47, [R1+0x1920] ;  /* 0x00192000012f7983 */ /* 0x000ea80000300800 */
[----:B------:R-:W2:Y:S04]  /*5abd0*/  LDL.LU R15, [R1+0x3314] ;  /* 0x00331400010f7983 */ /* 0x000ea80000300800 */
[----:B------:R-:W-:Y:S04]  /*5abe0*/  STL.64 [R1+0x18d0], R56 ;  /* 0x0018d03801007387 */ /* 0x000fe80000100a00 */
[----:B------:R-:W-:Y:S01]  /*5abf0*/  STL.64 [R1+0x5628], R56 ;  /* 0x0056283801007387 */ /* 0x000fe20000100a00 */
[----:B------:R-:W-:Y:S01]  /*5ac00*/  MOV R6, R46 ;  /* 0x0000002e00067202 */ /* 0x000fe20000000f00 */
[----:B------:R-:W-:-:S02]  /*5ac10*/  IMAD.MOV.U32 R7, RZ, RZ, R18 ;  /* 0x000000ffff077224 */ /* 0x000fc400078e0012 */
[----:B------:R-:W-:Y:S02]  /*5ac20*/  IMAD.MOV.U32 R75, RZ, RZ, R14 ;  /* 0x000000ffff4b7224 */ /* 0x000fe400078e000e */
[----:B------:R-:W-:Y:S01]  /*5ac30*/  IMAD.MOV.U32 R74, RZ, RZ, R42 ;  /* 0x000000ffff4a7224 */ /* 0x000fe200078e002a */
        /* <DEDUP_REMOVED lines=11> */
[----:B------:R-:W4:Y:S04]  /*5acf0*/  LDL.LU R83, [R1+0x331c] ;  /* 0x00331c0001537983 */ /* 0x000f280000300800 */
[----:B------:R-:W4:Y:S04]  /*5ad00*/  LDL.LU R55, [R1+0x1938] ;  /* 0x0019380001377983 */ /* 0x000f280000300800 */
[----:B------:R-:W0:Y:S04]  /*5ad10*/  LDL.LU R23, [R1+0x3320] ;  /* 0x0033200001177983 */ /* 0x000e280000300800 */
[----:B------:R-:W4:Y:S04]  /*5ad20*/  LDL.LU R51, [R1+0x1950] ;  /* 0x0019500001337983 */ /* 0x000f280000300800 */
        /* <DEDUP_REMOVED lines=12> */
[----:B------:R-:W2:Y:S01]  /*5adf0*/  LDL.LU R87, [R1+0x32d0] ;  /* 0x0032d00001577983 */ /* 0x000ea20000300800 */
        /* <DEDUP_REMOVED lines=8> */
[----:B------:R-:W2:Y:S04]  /*5ae80*/  LDL.LU R22, [R1+0x1970] ;  /* 0x0019700001167983 */ /* 0x000ea80000300800 */
[----:B------:R-:W2:Y:S01]  /*5ae90*/  LDL.LU R50, [R1+0x32d4] ;  /* 0x0032d40001327983 */ /* 0x000ea20000300800 */
[----:B------:R-:W-:-:S02]  /*5aea0*/  IMAD.MOV.U32 R24, RZ, RZ, R15 ;  /* 0x000000ffff187224 */ /* 0x000fc400078e000f */
[----:B------:R-:W-:Y:S02]  /*5aeb0*/  IMAD.MOV.U32 R25, RZ, RZ, R47 ;  /* 0x000000ffff197224 */ /* 0x000fe400078e002f */
[----:B------:R-:W-:Y:S01]  /*5aec0*/  IMAD.MOV.U32 R73, RZ, RZ, R14 ;  /* 0x000000ffff497224 */ /* 0x000fe200078e000e */
[----:B------:R-:W2:Y:S04]  /*5aed0*/  LDL.LU R47, [R1+0x1978] ;  /* 0x00197800012f7983 */ /* 0x000ea80000300800 */
[----:B------:R-:W2:Y:S01]  /*5aee0*/  LDL.LU R15, [R1+0x32d8] ;  /* 0x0032d800010f7983 */ /* 0x000ea20000300800 */
[----:B------:R-:W-:-:S03]  /*5aef0*/  MOV R72, R42 ;  /* 0x0000002a00487202 */ /* 0x000fc60000000f00 */
        /* <DEDUP_REMOVED lines=8> */
[----:B0-----:R-:W-:Y:S02]  /*5af80*/  IMAD.MOV.U32 R2, RZ, RZ, R23 ;  /* 0x000000ffff027224 */ /* 0x001fe400078e0017 */
[----:B------:R-:W-:Y:S01]  /*5af90*/  IMAD.MOV.U32 R3, RZ, RZ, R55 ;  /* 0x000000ffff037224 */ /* 0x000fe200078e0037 */
        /* <DEDUP_REMOVED lines=26> */
[----:B------:R-:W-:Y:S01]  /*5b140*/  STL.64 [R1+0x56a0], R78 ;  /* 0x0056a04e01007387 */ /* 0x000fe20000100a00 */
[----:B------:R-:W-:Y:S01]  /*5b150*/  IMAD.MOV.U32 R77, RZ, RZ, R22 ;  /* 0x000000ffff4d7224 */ /* 0x000fe200078e0016 */
[----:B------:R-:W-:-:S02]  /*5b160*/  MOV R76, R50 ;  /* 0x00000032004c7202 */ /* 0x000fc40000000f00 */
[----:B------:R-:W-:Y:S04]  /*5b170*/  STL.64 [R1+0x1968], R2 ;  /* 0x0019680201007387 */ /* 0x000fe80000100a00 */
[----:B------:R0:W-:Y:S04]  /*5b180*/  STL.64 [R1+0x56a8], R2 ;  /* 0x0056a80201007387 */ /* 0x0001e80000100a00 */
[----:B------:R-:W-:Y:S04]  /*5b190*/  STL.64 [R1+0x1970], R76 ;  /* 0x0019704c01007387 */ /* 0x000fe80000100a00 */
[----:B------:R-:W-:Y:S04]  /*5b1a0*/  STL.64 [R1+0x56b0], R76 ;  /* 0x0056b04c01007387 */ /* 0x000fe80000100a00 */
[----:B------:R-:W2:Y:S04]  /*5b1b0*/  LDL.LU R22, [R1+0x19c0] ;  /* 0x0019c00001167983 */ /* 0x000ea80000300800 */
[----:B------:R-:W2:Y:S01]  /*5b1c0*/  LDL.LU R50, [R1+0x3294] ;  /* 0x0032940001327983 */ /* 0x000ea20000300800 */
[----:B------:R-:W-:-:S02]  /*5b1d0*/  IMAD.MOV.U32 R21, RZ, RZ, R47 ;  /* 0x000000ffff157224 */ /* 0x000fc400078e002f */
[----:B------:R-:W-:Y:S01]  /*5b1e0*/  IMAD.MOV.U32 R20, RZ, RZ, R15 ;  /* 0x000000ffff147224 */ /* 0x000fe200078e000f */
[----:B------:R-:W2:Y:S01]  /*5b1f0*/  LDL.LU R47, [R1+0x19c8] ;  /* 0x0019c800012f7983 */ /* 0x000ea20000300800 */
[----:B------:R-:W-:-:S03]  /*5b200*/  IMAD.MOV.U32 R49, RZ, RZ, R14 ;  /* 0x000000ffff317224 */ /* 0x000fc600078e000e */
[----:B------:R-:W2:Y:S01]  /*5b210*/  LDL.LU R15, [R1+0x3298] ;  /* 0x00329800010f7983 */ /* 0x000ea20000300800 */
[----:B------:R-:W-:-:S03]  /*5b220*/  IMAD.MOV.U32 R48, RZ, RZ, R42 ;  /* 0x000000ffff307224 */ /* 0x000fc600078e002a */
[----:B------:R-:W2:Y:S04]  /*5b230*/  LDL.LU R14, [R1+0x19d0] ;  /* 0x0019d000010e7983 */ /* 0x000ea80000300800 */
[----:B------:R-:W2:Y:S01]  /*5b240*/  LDL.LU R42, [R1+0x329c] ;  /* 0x00329c00012a7983 */ /* 0x000ea20000300800 */
[----:B---3--:R-:W-:Y:S02]  /*5b250*/  IMAD.MOV.U32 R71, RZ, RZ, R85 ;  /* 0x000000ffff477224 */ /* 0x008fe400078e0055 */
[----:B----4-:R-:W-:Y:S01]  /*5b260*/  IMAD.MOV.U32 R70, RZ, RZ, R83 ;  /* 0x000000ffff467224 */ /* 0x010fe200078e0053 */
[----:B------:R-:W3:Y:S04]  /*5b270*/  LDL.LU R85, [R1+0x19d8] ;  /* 0x0019d80001557983 */ /* 0x000ee80000300800 */
        /* <DEDUP_REMOVED lines=8> */
[----:B------:R-:W-:-:S05]  /*5b300*/  IMAD.MOV.U32 R28, RZ, RZ, R19 ;  /* 0x000000ffff1c7224 */ /* 0x000fca00078e0013 */
        /* <DEDUP_REMOVED lines=12> */
[----:B--2---:R-:W-:Y:S01]  /*5b3d0*/  IMAD.MOV.U32 R17, RZ, RZ, R89 ;  /* 0x000000ffff117224 */ /* 0x004fe200078e0059 */
[----:B------:R-:W-:Y:S02]  /*5b3e0*/  MOV R16, R87 ;  /* 0x0000005700107202 */ /* 0x000fe40000000f00 */
        /* <DEDUP_REMOVED lines=12> */
[----:B------:R-:W0:Y:S04]  /*5b4b0*/  LDL.LU R55, [R1+0x1a10] ;  /* 0x001a100001377983 */ /* 0x000e280000300800 */
[----:B------:R-:W2:Y:S04]  /*5b4c0*/  LDL.LU R23, [R1+0x32bc] ;  /* 0x0032bc0001177983 */ /* 0x000ea80000300800 */
[----:B------:R-:W2:Y:S01]  /*5b4d0*/  LDL.LU R22, [R1+0x1a18] ;  /* 0x001a180001167983 */ /* 0x000ea20000300800 */
[----:B------:R-:W-:-:S03]  /*5b4e0*/  IMAD.MOV.U32 R7, RZ, RZ, R47 ;  /* 0x000000ffff077224 */ /* 0x000fc600078e002f */
[----:B------:R-:W2:Y:S01]  /*5b4f0*/  LDL.LU R50, [R1+0x2580] ;  /* 0x0025800001327983 */ /* 0x000ea20000300800 */
[----:B------:R-:W-:-:S03]  /*5b500*/  IMAD.MOV.U32 R6, RZ, RZ, R15 ;  /* 0x000000ffff067224 */ /* 0x000fc600078e000f */
        /* <DEDUP_REMOVED lines=40> */
[----:B0-----:R-:W-:-:S02]  /*5b790*/  IMAD.MOV.U32 R3, RZ, RZ, R55 ;  /* 0x000000ffff037224 */ /* 0x001fc400078e0037 */
[----:B------:R-:W-:Y:S02]  /*5b7a0*/  IMAD.MOV.U32 R2, RZ, RZ, R23 ;  /* 0x000000ffff027224 */ /* 0x000fe400078e0017 */
[----:B------:R-:W-:Y:S02]  /*5b7b0*/  IMAD.MOV.U32 R73, RZ, RZ, R22 ;  /* 0x000000ffff497224 */ /* 0x000fe400078e0016 */
[----:B------:R-:W-:Y:S01]  /*5b7c0*/  IMAD.MOV.U32 R72, RZ, RZ, R50 ;  /* 0x000000ffff487224 */ /* 0x000fe200078e0032 */
[----:B------:R0:W-:Y:S04]  /*5b7d0*/  STL.64 [R1+0x1a10], R2 ;  /* 0x001a100201007387 */ /* 0x0001e80000100a00 */
        /* <DEDUP_REMOVED lines=22> */
[----:B------:R-:W-:Y:S01]  /*5b940*/  IMAD.MOV.U32 R79, RZ, RZ, R51 ;  /* 0x000000ffff4f7224 */ /* 0x000fe200078e0033 */
[----:B------:R-:W-:-:S02]  /*5b950*/  MOV R78, R19 ;  /* 0x00000013004e7202 */ /* 0x000fc40000000f00 */
[----:B------:R-:W4:Y:S04]  /*5b960*/  LDL.LU R51, [R1+0x1a88] ;  /* 0x001a880001337983 */ /* 0x000f280000300800 */
[----:B------:R-:W4:Y:S01]  /*5b970*/  LDL.LU R19, [R1+0x2550] ;  /* 0x0025500001137983 */ /* 0x000f220000300800 */
[----:B0-----:R-:W-:Y:S02]  /*5b980*/  IMAD.MOV.U32 R3, RZ, RZ, R18 ;  /* 0x000000ffff037224 */ /* 0x001fe400078e0012 */
        /* <DEDUP_REMOVED lines=27> */
[----:B---3--:R-:W-:Y:S01]  /*5bb40*/  IMAD.MOV.U32 R57, RZ, RZ, R85 ;  /* 0x000000ffff397224 */ /* 0x008fe200078e0055 */
[----:B----4-:R-:W-:Y:S02]  /*5bb50*/  MOV R56, R83 ;  /* 0x0000005300387202 */ /* 0x010fe40000000f00 */
[----:B------:R-:W3:Y:S04]  /*5bb60*/  LDL.LU R85, [R1+0x1ab8] ;  /* 0x001ab80001557983 */ /* 0x000ee80000300800 */
[----:B------:R-:W4:Y:S01]  /*5bb70*/  LDL.LU R83, [R1+0x2568] ;  /* 0x0025680001537983 */ /* 0x000f220000300800 */
[----:B------:R-:W-:-:S02]  /*5bb80*/  IMAD.MOV.U32 R48, RZ, RZ, R50 ;  /* 0x000000ffff307224 */ /* 0x000fc400078e0032 */
[----:B------:R-:W-:-:S05]  /*5bb90*/  IMAD.MOV.U32 R49, RZ, RZ, R22 ;  /* 0x000000ffff317224 */ /* 0x000fca00078e0016 */
        /* <DEDUP_REMOVED lines=12> */
[----:B------:R-:W-:-:S03]  /*5bc60*/  IMAD.MOV.U32 R17, RZ, RZ, R18 ;  /* 0x000000ffff117224 */ /* 0x000fc600078e0012 */
[----:B------:R-:W4:Y:S01]  /*5bc70*/  LDL.LU R18, [R1+0x1ad8] ;  /* 0x001ad80001127983 */ /* 0x000f220000300800 */
[----:B------:R-:W-:-:S03]  /*5bc80*/  IMAD.MOV.U32 R16, RZ, RZ, R46 ;  /* 0x000000ffff107224 */ /* 0x000fc600078e002e */
[----:B------:R-:W4:Y:S01]  /*5bc90*/  LDL.LU R46, [R1+0x2510] ;  /* 0x00251000012e7983 */ /* 0x000f220000300800 */
[----:B------:R-:W-:Y:S02]  /*5bca0*/  IMAD.MOV.U32 R69, RZ, RZ, R43 ;  /* 0x000000ffff457224 */ /* 0x000fe400078e002b */
[----:B------:R-:W-:Y:S01]  /*5bcb0*/  IMAD.MOV.U32 R68, RZ, RZ, R11 ;  /* 0x000000ffff447224 */ /* 0x000fe200078e000b */
        /* <DEDUP_REMOVED lines=14> */
[----:B------:R-:W0:Y:S04]  /*5bda0*/  LDL.LU R55, [R1+0x1af0] ;  /* 0x001af00001377983 */ /* 0x000e280000300800 */
[----:B------:R-:W2:Y:S04]  /*5bdb0*/  LDL.LU R23, [R1+0x251c] ;  /* 0x00251c0001177983 */ /* 0x000ea80000300800 */
        /* <DEDUP_REMOVED lines=39> */
[----:B------:R-:W-:Y:S01]  /*5c030*/  STL.64 [R1+0x57f0], R60 ;  /* 0x0057f03c01007387 */ /* 0x000fe20000100a00 */
[----:B0-----:R-:W-:-:S02]  /*5c040*/  IMAD.MOV.U32 R3, RZ, RZ, R55 ;  /* 0x000000ffff037224 */ /* 0x001fc400078e0037 */
[----:B------:R-:W-:Y:S02]  /*5c050*/  IMAD.MOV.U32 R2, RZ, RZ, R23 ;  /* 0x000000ffff027224 */ /* 0x000fe400078e0017 */
[----:B------:R-:W-:-:S03]  /*5c060*/  IMAD.MOV.U32 R25, RZ, RZ, R22 ;  /* 0x000000ffff197224 */ /* 0x000fc600078e0016 */
[----:B------:R0:W-:Y:S04]  /*5c070*/  STL.64 [R1+0x1af0], R2 ;  /* 0x001af00201007387 */ /* 0x0001e80000100a00 */
[----:B------:R-:W-:Y:S04]  /*5c080*/  STL.64 [R1+0x1ae0], R90 ;  /* 0x001ae05a01007387 */ /* 0x000fe80000100a00 */
[----:B------:R-:W-:Y:S04]  /*5c090*/  STL.64 [R1+0x57f8], R90 ;  /* 0x0057f85a01007387 */ /* 0x000fe80000100a00 */
[----:B------:R-:W-:Y:S04]  /*5c0a0*/  STL.64 [R1+0x1ae8], R36 ;  /* 0x001ae82401007387 */ /* 0x000fe80000100a00 */
[----:B------:R-:W-:Y:S01]  /*5c0b0*/  STL.64 [R1+0x5800], R36 ;  /* 0x0058002401007387 */ /* 0x000fe20000100a00 */
[----:B------:R-:W-:-:S03]  /*5c0c0*/  IMAD.MOV.U32 R24, RZ, RZ, R50 ;  /* 0x000000ffff187224 */ /* 0x000fc600078e0032 */
[----:B------:R-:W2:Y:S04]  /*5c0d0*/  LDL.LU R22, [R1+0x1b48] ;  /* 0x001b480001167983 */ /* 0x000ea80000300800 */
[----:B------:R-:W2:Y:S01]  /*5c0e0*/  LDL.LU R50, [R1+0x24e0] ;  /* 0x0024e00001327983 */ /* 0x000ea20000300800 */
[----:B------:R-:W-:Y:S01]  /*5c0f0*/  IMAD.MOV.U32 R73, RZ, RZ, R47 ;  /* 0x000000ffff497224 */ /* 0x000fe200078e002f */
[----:B------:R-:W-:Y:S02]  /*5c100*/  MOV R72, R15 ;  /* 0x0000000f00487202 */ /* 0x000fe40000000f00 */
        /* <DEDUP_REMOVED lines=53> */
[----:B------:R-:W4:Y:S01]  /*5c460*/  LDL.LU R83, [R1+0x24a8] ;  /* 0x0024a80001537983 */ /* 0x000f220000300800 */
[----:B------:R-:W-:Y:S01]  /*5c470*/  MOV R20, R50 ;  /* 0x0000003200147202 */ /* 0x000fe20000000f00 */
        /* <DEDUP_REMOVED lines=86> */
[----:B------:R-:W-:Y:S02]  /*5c9e0*/  IMAD.MOV.U32 R91, RZ, RZ, R47 ;  /* 0x000000ffff5b7224 */ /* 0x000fe400078e002f */
[----:B------:R-:W-:Y:S01]  /*5c9f0*/  IMAD.MOV.U32 R90, RZ, RZ, R15 ;  /* 0x000000ffff5a7224 */ /* 0x000fe200078e000f */
[----:B------:R-:W0:Y:S01]  /*5ca00*/  LDL.LU R47, [R1+0x1c30] ;  /* 0x001c3000012f7983 */ /* 0x000e220000300800 */
        /* <DEDUP_REMOVED lines=43> */
[----:B------:R-:W2:Y:S04]  /*5ccc0*/  LDL.LU R22, [R1+0x1c78] ;  /* 0x001c780001167983 */ /* 0x000ea80000300800 */
[----:B------:R-:W2:Y:S01]  /*5ccd0*/  LDL.LU R50, [R1+0x2440] ;  /* 0x0024400001327983 */ /* 0x000ea20000300800 */
[----:B0-----:R-:W-:Y:S02]  /*5cce0*/  IMAD.MOV.U32 R3, RZ, RZ, R47 ;  /* 0x000000ffff037224 */ /* 0x001fe400078e002f */
        /* <DEDUP_REMOVED lines=19> */
[----:B------:R-:W-:Y:S01]  /*5ce20*/  IMAD.MOV.U32 R49, RZ, RZ, R51 ;  /* 0x000000ffff317224 */ /* 0x000fe200078e0033 */
[----:B------:R-:W-:-:S02]  /*5ce30*/  MOV R48, R19 ;  /* 0x0000001300307202 */ /* 0x000fc40000000f00 */
        /* <DEDUP_REMOVED lines=25> */
[----:B------:R-:W-:Y:S01]  /*5cfd0*/  IMAD.MOV.U32 R44, RZ, RZ, R50 ;  /* 0x000000ffff2c7224 */ /* 0x000fe200078e0032 */
[----:B------:R-:W0:Y:S04]  /*5cfe0*/  LDL.LU R22, [R1+0x1cd0] ;  /* 0x001cd00001167983 */ /* 0x000e280000300800 */
[----:B------:R-:W2:Y:S01]  /*5cff0*/  LDL.LU R50, [R1+0x2404] ;  /* 0x0024040001327983 */ /* 0x000ea20000300800 */
[----:B------:R-:W-:Y:S02]  /*5d000*/  IMAD.MOV.U32 R17, RZ, RZ, R47 ;  /* 0x000000ffff117224 */ /* 0x000fe400078e002f */
        /* <DEDUP_REMOVED lines=45> */
[----:B0-----:R-:W-:-:S02]  /*5d2e0*/  IMAD.MOV.U32 R3, RZ, RZ, R22 ;  /* 0x000000ffff037224 */ /* 0x001fc400078e0016 */
[----:B------:R-:W-:-:S05]  /*5d2f0*/  IMAD.MOV.U32 R2, RZ, RZ, R50 ;  /* 0x000000ffff027224 */ /* 0x000fca00078e0032 */
[----:B------:R0:W-:Y:S04]  /*5d300*/  STL.64 [R1+0x1cd0], R2 ;  /* 0x001cd00201007387 */ /* 0x0001e80000100a00 */
[----:B------:R-:W-:Y:S04]  /*5d310*/  STL.64 [R1+0x1cc8], R8 ;  /* 0x001cc80801007387 */ /* 0x000fe80000100a00 */
[----:B------:R-:W-:Y:S04]  /*5d320*/  STL.64 [R1+0x59a0], R8 ;  /* 0x0059a00801007387 */ /* 0x000fe80000100a00 */
[----:B------:R-:W2:Y:S04]  /*5d330*/  LDL.LU R22, [R1+0x1d20] ;  /* 0x001d200001167983 */ /* 0x000ea80000300800 */
[----:B------:R-:W2:Y:S01]  /*5d340*/  LDL.LU R50, [R1+0x23c4] ;  /* 0x0023c40001327983 */ /* 0x000ea20000300800 */
[----:B------:R-:W-:Y:S01]  /*5d350*/  IMAD.MOV.U32 R33, RZ, RZ, R47 ;  /* 0x000000ffff217224 */ /* 0x000fe200078e002f */
[----:B------:R-:W-:-:S02]  /*5d360*/  MOV R32, R15 ;  /* 0x0000000f00207202 */ /* 0x000fc40000000f00 */
        /* <DEDUP_REMOVED lines=19> */
[----:B------:R-:W-:Y:S01]  /*5d4a0*/  STL.64 [R1+0x59c0], R60 ;  /* 0x0059c03c01007387 */ /* 0x000fe20000100a00 */
[----:B------:R-:W-:Y:S02]  /*5d4b0*/  IMAD.MOV.U32 R90, RZ, RZ, R46 ;  /* 0x000000ffff5a7224 */ /* 0x000fe400078e002e */
[----:B------:R-:W-:Y:S02]  /*5d4c0*/  IMAD.MOV.U32 R91, RZ, RZ, R18 ;  /* 0x000000ffff5b7224 */ /* 0x000fe400078e0012 */
[----:B------:R-:W-:Y:S02]  /*5d4d0*/  IMAD.MOV.U32 R36, RZ, RZ, R11 ;  /* 0x000000ffff247224 */ /* 0x000fe400078e000b */
[----:B------:R-:W-:-:S02]  /*5d4e0*/  IMAD.MOV.U32 R37, RZ, RZ, R43 ;  /* 0x000000ffff257224 */ /* 0x000fc400078e002b */
[----:B--2---:R-:W-:Y:S02]  /*5d4f0*/  IMAD.MOV.U32 R25, RZ, RZ, R89 ;  /* 0x000000ffff197224 */ /* 0x004fe400078e0059 */
[----:B------:R-:W-:Y:S01]  /*5d500*/  IMAD.MOV.U32 R24, RZ, RZ, R87 ;  /* 0x000000ffff187224 */ /* 0x000fe200078e0057 */
[----:B------:R-:W2:Y:S04]  /*5d510*/  LDL.LU R89, [R1+0x1d40] ;  /* 0x001d400001597983 */ /* 0x000ea80000300800 */
[----:B------:R-:W2:Y:S04]  /*5d520*/  LDL.LU R87, [R1+0x23d4] ;  /* 0x0023d40001577983 */ /* 0x000ea80000300800 */
[----:B------:R-:W0:Y:S04]  /*5d530*/  LDL.LU R51, [R1+0x1d48] ;  /* 0x001d480001337983 */ /* 0x000e280000300800 */
[----:B------:R-:W2:Y:S04]  /*5d540*/  LDL.LU R19, [R1+0x23d8] ;  /* 0x0023d80001137983 */ /* 0x000ea80000300800 */
        /* <DEDUP_REMOVED lines=10> */
[----:B------:R-:W-:Y:S01]  /*5d5f0*/  IMAD.MOV.U32 R73, RZ, RZ, R22 ;  /* 0x000000ffff497224 */ /* 0x000fe200078e0016 */
[----:B------:R-:W-:-:S05]  /*5d600*/  MOV R72, R50 ;  /* 0x0000003200487202 */ /* 0x000fca0000000f00 */
[----:B------:R-:W-:Y:S04]  /*5d610*/  STL.64 [R1+0x1d20], R72 ;  /* 0x001d204801007387 */ /* 0x000fe80000100a00 */
[----:B------:R-:W-:Y:S01]  /*5d620*/  STL.64 [R1+0x59e0], R72 ;  /* 0x0059e04801007387 */ /* 0x000fe20000100a00 */
[----:B---3--:R-:W-:Y:S02]  /*5d630*/  IMAD.MOV.U32 R53, RZ, RZ, R85 ;  /* 0x000000ffff357224 */ /* 0x008fe400078e0055 */
[----:B----4-:R-:W-:Y:S01]  /*5d640*/  IMAD.MOV.U32 R52, RZ, RZ, R83 ;  /* 0x000000ffff347224 */ /* 0x010fe200078e0053 */
[----:B------:R-:W3:Y:S04]  /*5d650*/  LDL.LU R85, [R1+0x1d70] ;  /* 0x001d700001557983 */ /* 0x000ee80000300800 */
[----:B------:R-:W4:Y:S04]  /*5d660*/  LDL.LU R83, [R1+0x23ec] ;  /* 0x0023ec0001537983 */ /* 0x000f280000300800 */
[----:B------:R-:W4:Y:S01]  /*5d670*/  LDL.LU R22, [R1+0x1d78] ;  /* 0x001d780001167983 */ /* 0x000f220000300800 */
[----:B------:R-:W-:-:S02]  /*5d680*/  IMAD.MOV.U32 R64, RZ, RZ, R15 ;  /* 0x000000ffff407224 */ /* 0x000fc400078e000f */
[----:B------:R-:W-:Y:S01]  /*5d690*/  IMAD.MOV.U32 R65, RZ, RZ, R47 ;  /* 0x000000ffff417224 */ /* 0x000fe200078e002f */
[----:B------:R-:W4:Y:S04]  /*5d6a0*/  LDL.LU R50, [R1+0x2388] ;  /* 0x0023880001327983 */ /* 0x000f280000300800 */
[----:B------:R-:W4:Y:S01]  /*5d6b0*/  LDL.LU R47, [R1+0x1d80] ;  /* 0x001d8000012f7983 */ /* 0x000f220000300800 */
[----:B------:R-:W-:Y:S02]  /*5d6c0*/  IMAD.MOV.U32 R80, RZ, RZ, R42 ;  /* 0x000000ffff507224 */ /* 0x000fe400078e002a */
[----:B------:R-:W-:Y:S01]  /*5d6d0*/  IMAD.MOV.U32 R81, RZ, RZ, R14 ;  /* 0x000000ffff517224 */ /* 0x000fe200078e000e */
        /* <DEDUP_REMOVED lines=22> */
[----:B------:R-:W-:Y:S02]  /*5d840*/  IMAD.MOV.U32 R76, RZ, RZ, R46 ;  /* 0x000000ffff4c7224 */ /* 0x000fe400078e002e */
[----:B------:R-:W-:Y:S01]  /*5d850*/  IMAD.MOV.U32 R77, RZ, RZ, R18 ;  /* 0x000000ffff4d7224 */ /* 0x000fe200078e0012 */
[----:B------:R-:W2:Y:S04]  /*5d860*/  LDL.LU R11, [R1+0x239c] ;  /* 0x00239c00010b7983 */ /* 0x000ea80000300800 */
        /* <DEDUP_REMOVED lines=9> */
[----:B------:R-:W4:Y:S01]  /*5d900*/  LDL.LU R83, [R1+0x23a4] ;  /* 0x0023a40001537983 */ /* 0x000f220000300800 */
[----:B------:R-:W-:Y:S02]  /*5d910*/  IMAD.MOV.U32 R70, RZ, RZ, R50 ;  /* 0x000000ffff467224 */ /* 0x000fe400078e0032 */
[----:B------:R-:W-:Y:S01]  /*5d920*/  IMAD.MOV.U32 R71, RZ, RZ, R22 ;  /* 0x000000ffff477224 */ /* 0x000fe200078e0016 */
        /* <DEDUP_REMOVED lines=22> */
[----:B------:R-:W-:-:S02]  /*5da90*/  IMAD.MOV.U32 R16, RZ, RZ, R19 ;  /* 0x000000ffff107224 */ /* 0x000fc400078e0013 */
[----:B------:R-:W-:Y:S02]  /*5daa0*/  IMAD.MOV.U32 R17, RZ, RZ, R51 ;  /* 0x000000ffff117224 */ /* 0x000fe400078e0033 */
[----:B------:R-:W-:Y:S02]  /*5dab0*/  IMAD.MOV.U32 R69, RZ, RZ, R43 ;  /* 0x000000ffff457224 */ /* 0x000fe400078e002b */
[----:B------:R-:W2:Y:S01]  /*5dac0*/  LDL.LU R43, [R1+0x1de0] ;  /* 0x001de000012b7983 */ /* 0x000ea20000300800 */
[----:B------:R-:W-:-:S03]  /*5dad0*/  MOV R68, R11 ;  /* 0x0000000b00447202 */ /* 0x000fc60000000f00 */
        /* <DEDUP_REMOVED lines=35> */
[----:B------:R-:W2:Y:S01]  /*5dd10*/  LDL.LU R47, [R1+0x1e18] ;  /* 0x001e1800012f7983 */ /* 0x000ea20000300800 */
[----:B------:R-:W-:-:S02]  /*5dd20*/  IMAD.MOV.U32 R34, RZ, RZ, R42 ;  /* 0x000000ffff227224 */ /* 0x000fc400078e002a */
[----:B------:R-:W-:Y:S01]  /*5dd30*/  IMAD.MOV.U32 R35, RZ, RZ, R14 ;  /* 0x000000ffff237224 */ /* 0x000fe200078e000e */
[----:B------:R-:W2:Y:S04]  /*5dd40*/  LDL.LU R15, [R1+0x2370] ;  /* 0x00237000010f7983 */ /* 0x000ea80000300800 */
[----:B------:R-:W2:Y:S01]  /*5dd50*/  LDL.LU R14, [R1+0x1e30] ;  /* 0x001e3000010e7983 */ /* 0x000ea20000300800 */
[----:B------:R-:W-:-:S03]  /*5dd60*/  IMAD.MOV.U32 R63, RZ, RZ, R43 ;  /* 0x000000ffff3f7224 */ /* 0x000fc600078e002b */
[----:B------:R-:W2:Y:S01]  /*5dd70*/  LDL.LU R42, [R1+0x237c] ;  /* 0x00237c00012a7983 */ /* 0x000ea20000300800 */
[----:B------:R-:W-:-:S03]  /*5dd80*/  IMAD.MOV.U32 R62, RZ, RZ, R11 ;  /* 0x000000ffff3e7224 */ /* 0x000fc600078e000b */
[----:B------:R-:W2:Y:S04]  /*5dd90*/  LDL.LU R43, [R1+0x1e38] ;  /* 0x001e3800012b7983 */ /* 0x000ea80000300800 */
[----:B------:R-:W2:Y:S04]  /*5dda0*/  LDL.LU R11, [R1+0x2318] ;  /* 0x00231800010b7983 */ /* 0x000ea80000300800 */
[----:B------:R-:W-:Y:S04]  /*5ddb0*/  STL.64 [R1+0x1dd8], R34 ;  /* 0x001dd82201007387 */ /* 0x000fe80000100a00 */
[----:B------:R-:W-:Y:S01]  /*5ddc0*/  STL.64 [R1+0x5a88], R34 ;  /* 0x005a882201007387 */ /* 0x000fe20000100a00 */
[----:B---3--:R-:W-:Y:S01]  /*5ddd0*/  IMAD.MOV.U32 R13, RZ, RZ, R85 ;  /* 0x000000ffff0d7224 */ /* 0x008fe200078e0055 */
[----:B----4-:R-:W-:-:S02]  /*5dde0*/  MOV R12, R83 ;  /* 0x00000053000c7202 */ /* 0x010fc40000000f00 */
[----:B------:R-:W3:Y:S04]  /*5ddf0*/  LDL.LU R85, [R1+0x1e40] ;  /* 0x001e400001557983 */ /* 0x000ee80000300800 */
[----:B------:R-:W4:Y:S01]  /*5de00*/  LDL.LU R83, [R1+0x231c] ;  /* 0x00231c0001537983 */ /* 0x000f220000300800 */
[----:B0-----:R-:W-:Y:S02]  /*5de10*/  IMAD.MOV.U32 R2, RZ, RZ, R23 ;  /* 0x000000ffff027224 */ /* 0x001fe400078e0017 */
[----:B------:R-:W-:Y:S01]  /*5de20*/  IMAD.MOV.U32 R3, RZ, RZ, R55 ;  /* 0x000000ffff037224 */ /* 0x000fe200078e0037 */
[----:B------:R-:W-:Y:S01]  /*5de30*/  STL.64 [R1+0x1de0], R62 ;  /* 0x001de03e01007387 */ /* 0x000fe20000100a00 */
[----:B------:R-:W-:Y:S02]  /*5de40*/  IMAD.MOV.U32 R8, RZ, RZ, R50 ;  /* 0x000000ffff087224 */ /* 0x000fe400078e0032 */
        /* <DEDUP_REMOVED lines=30> */
[----:B------:R-:W-:Y:S01]  /*5e030*/  STL.64 [R1+0x5ac8], R60 ;  /* 0x005ac83c01007387 */ /* 0x000fe20000100a00 */
[----:B---3--:R-:W-:Y:S02]  /*5e040*/  IMAD.MOV.U32 R25, RZ, RZ, R85 ;  /* 0x000000ffff197224 */ /* 0x008fe400078e0055 */
[----:B----4-:R-:W-:Y:S01]  /*5e050*/  IMAD.MOV.U32 R24, RZ, RZ, R83 ;  /* 0x000000ffff187224 */ /* 0x010fe200078e0053 */
[----:B------:R-:W3:Y:S04]  /*5e060*/  LDL.LU R85, [R1+0x1e68] ;  /* 0x001e680001557983 */ /* 0x000ee80000300800 */
[----:B------:R-:W4:Y:S04]  /*5e070*/  LDL.LU R83, [R1+0x2330] ;  /* 0x0023300001537983 */ /* 0x000f280000300800 */
[----:B------:R-:W0:Y:S01]  /*5e080*/  LDL.LU R47, [R1+0x1e70] ;  /* 0x001e7000012f7983 */ /* 0x000e220000300800 */
[----:B------:R-:W-:Y:S01]  /*5e090*/  MOV R90, R42 ;  /* 0x0000002a005a7202 */ /* 0x000fe20000000f00 */
[----:B------:R-:W-:-:S02]  /*5e0a0*/  IMAD.MOV.U32 R91, RZ, RZ, R14 ;  /* 0x000000ffff5b7224 */ /* 0x000fc400078e000e */
        /* <DEDUP_REMOVED lines=34> */
[----:B------:R-:W-:Y:S01]  /*5e2d0*/  STL.64 [R1+0x5af8], R80 ;  /* 0x005af85001007387 */ /* 0x000fe20000100a00 */
[----:B---3--:R-:W-:Y:S01]  /*5e2e0*/  IMAD.MOV.U32 R79, RZ, RZ, R85 ;  /* 0x000000ffff4f7224 */ /* 0x008fe200078e0055 */
[----:B----4-:R-:W-:-:S02]  /*5e2f0*/  MOV R78, R83 ;  /* 0x00000053004e7202 */ /* 0x010fc40000000f00 */
[----:B------:R-:W3:Y:S04]  /*5e300*/  LDL.LU R85, [R1+0x1eb8] ;  /* 0x001eb80001557983 */ /* 0x000ee80000300800 */
[----:B------:R-:W4:Y:S04]  /*5e310*/  LDL.LU R83, [R1+0x22f4] ;  /* 0x0022f40001537983 */ /* 0x000f280000300800 */
[----:B------:R-:W-:Y:S04]  /*5e320*/  STL.64 [R1+0x1e60], R52 ;  /* 0x001e603401007387 */ /* 0x000fe80000100a00 */
[----:B------:R-:W-:Y:S04]  /*5e330*/  STL.64 [R1+0x5b00], R52 ;  /* 0x005b003401007387 */ /* 0x000fe80000100a00 */
[----:B------:R-:W-:Y:S01]  /*5e340*/  STL.64 [R1+0x1e68], R78 ;  /* 0x001e684e01007387 */ /* 0x000fe20000100a00 */
[----:B0-----:R-:W-:-:S03]  /*5e350*/  IMAD.MOV.U32 R3, RZ, RZ, R47 ;  /* 0x000000ffff037224 */ /* 0x001fc600078e002f */
[----:B------:R-:W-:Y:S01]  /*5e360*/  STL.64 [R1+0x5b10], R78 ;  /* 0x005b104e01007387 */ /* 0x000fe20000100a00 */
[----:B------:R-:W-:-:S03]  /*5e370*/  IMAD.MOV.U32 R2, RZ, RZ, R15 ;  /* 0x000000ffff027224 */ /* 0x000fc600078e000f */
        /* <DEDUP_REMOVED lines=35> */
[----:B------:R-:W4:Y:S01]  /*5e5b0*/  LDL.LU R50, [R1+0x1eec] ;  /* 0x001eec0001327983 */ /* 0x000f220000300800 */
[----:B------:R-:W-:Y:S01]  /*5e5c0*/  MOV R28, R46 ;  /* 0x0000002e001c7202 */ /* 0x000fe20000000f00 */
[----:B------:R-:W-:-:S02]  /*5e5d0*/  IMAD.MOV.U32 R29, RZ, RZ, R18 ;  /* 0x000000ffff1d7224 */ /* 0x000fc400078e0012 */
[----:B------:R-:W4:Y:S04]  /*5e5e0*/  LDL.LU R51, [R1+0x1e24] ;  /* 0x001e240001337983 */ /* 0x000f280000300800 */
[----:B------:R-:W4:Y:S01]  /*5e5f0*/  LDL.LU R19, [R1+0x1f00] ;  /* 0x001f000001137983 */ /* 0x000f220000300800 */
[----:B------:R-:W-:Y:S02]  /*5e600*/  IMAD.MOV.U32 R56, RZ, RZ, R15 ;  /* 0x000000ffff387224 */ /* 0x000fe400078e000f */
[----:B------:R-:W-:Y:S01]  /*5e610*/  IMAD.MOV.U32 R57, RZ, RZ, R47 ;  /* 0x000000ffff397224 */ /* 0x000fe200078e002f */
[----:B------:R-:W-:Y:S04]  /*5e620*/  STL.64 [R1+0x1eb0], R28 ;  /* 0x001eb01c01007387 */ /* 0x000fe80000100a00 */
[----:B------:R-:W-:Y:S04]  /*5e630*/  STL.64 [R1+0x5b48], R28 ;  /* 0x005b481c01007387 */ /* 0x000fe80000100a00 */
[----:B------:R-:W4:Y:S01]  /*5e640*/  LDL.LU R18, [R1+0x1e28] ;  /* 0x001e280001127983 */ /* 0x000f220000300800 */
[----:B------:R-:W-:-:S02]  /*5e650*/  IMAD.MOV.U32 R44, RZ, RZ, R42 ;  /* 0x000000ffff2c7224 */ /* 0x000fc400078e002a */
[----:B------:R-:W-:Y:S01]  /*5e660*/  IMAD.MOV.U32 R45, RZ, RZ, R14 ;  /* 0x000000ffff2d7224 */ /* 0x000fe200078e000e */
        /* <DEDUP_REMOVED lines=27> */
[----:B------:R-:W-:Y:S01]  /*5e820*/  MOV R6, R50 ;  /* 0x0000003200067202 */ /* 0x000fe20000000f00 */
[----:B------:R-:W-:Y:S02]  /*5e830*/  IMAD.MOV.U32 R7, RZ, RZ, R22 ;  /* 0x000000ffff077224 */ /* 0x000fe400078e0016 */
[----:B------:R-:W-:Y:S04]  /*5e840*/  STL.64 [R1+0x1ed8], R68 ;  /* 0x001ed84401007387 */ /* 0x000fe80000100a00 */
[----:B------:R-:W-:Y:S04]  /*5e850*/  STL.64 [R1+0x5b88], R68 ;  /* 0x005b884401007387 */ /* 0x000fe80000100a00 */
[----:B------:R-:W-:Y:S04]  /*5e860*/  STL.64 [R1+0x1ef0], R30 ;  /* 0x001ef01e01007387 */ /* 0x000fe80000100a00 */
[----:B------:R-:W-:Y:S04]  /*5e870*/  STL.64 [R1+0x5b98], R30 ;  /* 0x005b981e01007387 */ /* 0x000fe80000100a00 */
        /* <DEDUP_REMOVED lines=13> */
[----:B------:R-:W-:Y:S01]  /*5e950*/  STL.64 [R1+0x5ba8], R74 ;  /* 0x005ba84a01007387 */ /* 0x000fe20000100a00 */
[----:B--2---:R-:W-:-:S02]  /*5e960*/  IMAD.MOV.U32 R35, RZ, RZ, R89 ;  /* 0x000000ffff237224 */ /* 0x004fc400078e0059 */
[----:B------:R-:W-:Y:S02]  /*5e970*/  IMAD.MOV.U32 R34, RZ, RZ, R87 ;  /* 0x000000ffff227224 */ /* 0x000fe400078e0057 */
[----:B0-----:R-:W-:Y:S02]  /*5e980*/  IMAD.MOV.U32 R3, RZ, RZ, R5 ;  /* 0x000000ffff037224 */ /* 0x001fe400078e0005 */
[----:B------:R-:W-:Y:S01]  /*5e990*/  IMAD.MOV.U32 R2, RZ, RZ, R23 ;  /* 0x000000ffff027224 */ /* 0x000fe200078e0017 */
[----:B------:R-:W2:Y:S04]  /*5e9a0*/  LDL.LU R89, [R1+0x1be8] ;  /* 0x001be80001597983 */ /* 0x000ea80000300800 */
[----:B------:R-:W2:Y:S04]  /*5e9b0*/  LDL.LU R87, [R1+0x1d04] ;  /* 0x001d040001577983 */ /* 0x000ea80000300800 */
        /* <DEDUP_REMOVED lines=16> */
[----:B------:R-:W-:-:S03]  /*5eac0*/  MOV R8, R11 ;  /* 0x0000000b00087202 */ /* 0x000fc60000000f00 */
        /* <DEDUP_REMOVED lines=40> */
[----:B------:R-:W0:Y:S01]  /*5ed50*/  LDL.LU R47, [R1+0x19a4] ;  /* 0x0019a400012f7983 */ /* 0x000e220000300800 */
        /* <DEDUP_REMOVED lines=43> */
[----:B0-----:R-:W-:Y:S01]  /*5f010*/  IMAD.MOV.U32 R3, RZ, RZ, R47 ;  /* 0x000000ffff037224 */ /* 0x001fe200078e002f */
[----:B------:R-:W-:Y:S01]  /*5f020*/  MOV R2, R15 ;  /* 0x0000000f00027202 */ /* 0x000fe20000000f00 */
[----:B---3--:R-:W-:-:S02]  /*5f030*/  IMAD.MOV.U32 R21, RZ, RZ, R85 ;  /* 0x000000ffff157224 */ /* 0x008fc400078e0055 */
[----:B----4-:R-:W-:Y:S01]  /*5f040*/  IMAD.MOV.U32 R20, RZ, RZ, R83 ;  /* 0x000000ffff147224 */ /* 0x010fe200078e0053 */
[----:B------:R-:W3:Y:S04]  /*5f050*/  LDL.LU R85, [R1+0x170c] ;  /* 0x00170c0001557983 */ /* 0x000ee80000300800 */
[----:B------:R-:W4:Y:S04]  /*5f060*/  LDL.LU R83, [R1+0x1b88] ;  /* 0x001b880001537983 */ /* 0x000f280000300800 */
[----:B------:R-:W-:Y:S04]  /*5f070*/  STL.64 [R1+0x1fc0], R2 ;  /* 0x001fc00201007387 */ /* 0x000fe80000100a00 */
[----:B------:R0:W-:Y:S04]  /*5f080*/  STL.64 [R1+0x5c48], R2 ;  /* 0x005c480201007387 */ /* 0x0001e80000100a00 */
[----:B------:R-:W4:Y:S04]  /*5f090*/  LDL.LU R47, [R1+0x1760] ;  /* 0x00176000012f7983 */ /* 0x000f280000300800 */
[----:B------:R-:W4:Y:S01]  /*5f0a0*/  LDL.LU R15, [R1+0x182c] ;  /* 0x00182c00010f7983 */ /* 0x000f220000300800 */
[----:B------:R-:W-:-:S02]  /*5f0b0*/  IMAD.MOV.U32 R77, RZ, RZ, R14 ;  /* 0x000000ffff4d7224 */ /* 0x000fc400078e000e */
[----:B------:R-:W-:Y:S01]  /*5f0c0*/  IMAD.MOV.U32 R76, RZ, RZ, R42 ;  /* 0x000000ffff4c7224 */ /* 0x000fe200078e002a */
[----:B------:R-:W4:Y:S01]  /*5f0d0*/  LDL.LU R14, [R1+0x1764] ;  /* 0x00176400010e7983 */ /* 0x000f220000300800 */
[----:B------:R-:W-:-:S03]  /*5f0e0*/  IMAD.MOV.U32 R49, RZ, RZ, R43 ;  /* 0x000000ffff317224 */ /* 0x000fc600078e002b */
[----:B------:R-:W4:Y:S04]  /*5f0f0*/  LDL.LU R42, [R1+0x1880] ;  /* 0x00188000012a7983 */ /* 0x000f280000300800 */
[----:B------:R-:W4:Y:S01]  /*5f100*/  LDL.LU R43, [R1+0x1768] ;  /* 0x00176800012b7983 */ /* 0x000f220000300800 */
[----:B------:R-:W-:-:S03]  /*5f110*/  IMAD.MOV.U32 R48, RZ, RZ, R11 ;  /* 0x000000ffff307224 */ /* 0x000fc600078e000b */
[----:B------:R-:W4:Y:S04]  /*5f120*/  LDL.LU R11, [R1+0x1884] ;  /* 0x00188400010b7983 */ /* 0x000f280000300800 */
[----:B------:R-:W-:Y:S04]  /*5f130*/  STL.64 [R1+0x1fc8], R76 ;  /* 0x001fc84c01007387 */ /* 0x000fe80000100a00 */
[----:B------:R1:W-:Y:S04]  /*5f140*/  STL.64 [R1+0x5c50], R76 ;  /* 0x005c504c01007387 */ /* 0x0003e80000100a00 */
        /* <DEDUP_REMOVED lines=12> */
[----:B------:R-:W4:Y:S04]  /*5f210*/  LDL.LU R22, [R1+0x17c0] ;  /* 0x0017c00001167983 */ /* 0x000f280000300800 */
[----:B------:R-:W4:Y:S01]  /*5f220*/  LDL.LU R19, [R1+0x188c] ;  /* 0x00188c0001137983 */ /* 0x000f220000300800 */
[----:B------:R-:W-:Y:S02]  /*5f230*/  IMAD.MOV.U32 R28, RZ, RZ, R46 ;  /* 0x000000ffff1c7224 */ /* 0x000fe400078e002e */
[----:B------:R-:W-:Y:S02]  /*5f240*/  IMAD.MOV.U32 R29, RZ, RZ, R18 ;  /* 0x000000ffff1d7224 */ /* 0x000fe400078e0012 */
[----:B--2---:R-:W-:Y:S01]  /*5f250*/  IMAD.MOV.U32 R55, RZ, RZ, R89 ;  /* 0x000000ffff377224 */ /* 0x004fe200078e0059 */
[----:B------:R-:W-:Y:S01]  /*5f260*/  MOV R54, R87 ;  /* 0x0000005700367202 */ /* 0x000fe20000000f00 */
[----:B------:R-:W2:Y:S04]  /*5f270*/  LDL.LU R89, [R1+0x17c4] ;  /* 0x0017c40001597983 */ /* 0x000ea80000300800 */
[----:B------:R-:W2:Y:S04]  /*5f280*/  LDL.LU R87, [R1+0x18e0] ;  /* 0x0018e00001577983 */ /* 0x000ea80000300800 */
[----:B------:R-:W-:Y:S04]  /*5f290*/  STL.64 [R1+0x1fe8], R26 ;  /* 0x001fe81a01007387 */ /* 0x000fe80000100a00 */
[----:B------:R-:W-:Y:S04]  /*5f2a0*/  STL [R1+0x5c90], R26 ;  /* 0x005c901a01007387 */ /* 0x000fe80000100800 */
[----:B------:R-:W-:Y:S04]  /*5f2b0*/  STL [R1+0x5c80], R27 ;  /* 0x005c801b01007387 */ /* 0x000fe80000100800 */
        /* <DEDUP_REMOVED lines=9> */
[----:B------:R-:W-:Y:S04]  /*5f350*/  STL [R1+0x5cb0], R56 ;  /* 0x005cb03801007387 */ /* 0x000fe80000100800 */
[----:B------:R-:W-:Y:S04]  /*5f360*/  STL [R1+0x5ca0], R57 ;  /* 0x005ca03901007387 */ /* 0x000fe80000100800 */
[----:B------:R-:W4:Y:S04]  /*5f370*/  LDL.LU R0, [R1+0x17cc] ;  /* 0x0017cc0001007983 */ /* 0x000f280000300800 */
[----:B------:R-:W0:Y:S04]  /*5f380*/  LDL.LU R93, [R1+0x18e8] ;  /* 0x0018e800015d7983 */ /* 0x000e280000300800 */
[----:B------:R-:W4:Y:S01]  /*5f390*/  LDL.LU R18, [R1+0x1820] ;  /* 0x0018200001127983 */ /* 0x000f220000300800 */
[----:B------:R-:W-:-:S03]  /*5f3a0*/  IMAD.MOV.U32 R45, RZ, RZ, R47 ;  /* 0x000000ffff2d7224 */ /* 0x000fc600078e002f */
        /* <DEDUP_REMOVED lines=13> */
[----:B------:R-:W-:Y:S04]  /*5f480*/  STL.64 [R1+0x5ca8], R44 ;  /* 0x005ca82c01007387 */ /* 0x000fe80000100a00 */
[----:B------:R-:W-:Y:S01]  /*5f490*/  STL.64 [R1+0x2020], R16 ;  /* 0x0020201001007387 */ /* 0x000fe20000100a00 */
[----:B------:R-:W-:-:S02]  /*5f4a0*/  IMAD.MOV.U32 R30, RZ, RZ, R23 ;  /* 0x000000ffff1e7224 */ /* 0x000fc400078e0017 */
[----:B------:R-:W-:Y:S01]  /*5f4b0*/  IMAD.MOV.U32 R31, RZ, RZ, R5 ;  /* 0x000000ffff1f7224 */ /* 0x000fe200078e0005 */
[----:B------:R-:W-:Y:S04]  /*5f4c0*/  STL.64 [R1+0x5cb8], R16 ;  /* 0x005cb81001007387 */ /* 0x000fe80000100a00 */
[----:B------:R-:W-:Y:S04]  /*5f4d0*/  STL.64 [R1+0x2028], R68 ;  /* 0x0020284401007387 */ /* 0x000fe80000100a00 */
[----:B------:R-:W-:Y:S04]  /*5f4e0*/  STL [R1+0x5d88], R68 ;  /* 0x005d884401007387 */ /* 0x000fe80000100800 */
[----:B------:R-:W-:Y:S04]  /*5f4f0*/  STL [R1+0x5cc0], R69 ;  /* 0x005cc04501007387 */ /* 0x000fe80000100800 */
[----:B------:R-:W-:Y:S04]  /*5f500*/  STL.64 [R1+0x2030], R30 ;  /* 0x0020301e01007387 */ /* 0x000fe80000100a00 */
[----:B------:R-:W-:Y:S04]  /*5f510*/  STL.64 [R1+0x5cc8], R30 ;  /* 0x005cc81e01007387 */ /* 0x000fe80000100a00 */
        /* <DEDUP_REMOVED lines=9> */
[----:B------:R-:W2:Y:S01]  /*5f5b0*/  LDL.LU R87, [R1+0x164c] ;  /* 0x00164c0001577983 */ /* 0x000ea20000300800 */
[----:B---3--:R-:W-:-:S02]  /*5f5c0*/  IMAD.MOV.U32 R59, RZ, RZ, R85 ;  /* 0x000000ffff3b7224 */ /* 0x008fc400078e0055 */
[----:B----4-:R-:W-:Y:S01]  /*5f5d0*/  IMAD.MOV.U32 R58, RZ, RZ, R83 ;  /* 0x000000ffff3a7224 */ /* 0x010fe200078e0053 */
[----:B------:R-:W3:Y:S04]  /*5f5e0*/  LDL.LU R85, [R1+0x1584] ;  /* 0x0015840001557983 */ /* 0x000ee80000300800 */
[----:B------:R-:W4:Y:S04]  /*5f5f0*/  LDL.LU R83, [R1+0x16a0] ;  /* 0x0016a00001537983 */ /* 0x000f280000300800 */
[----:B------:R-:W-:Y:S04]  /*5f600*/  STL.64 [R1+0x2038], R6 ;  /* 0x0020380601007387 */ /* 0x000fe80000100a00 */
[----:B------:R-:W-:Y:S01]  /*5f610*/  STL.64 [R1+0x5cd0], R6 ;  /* 0x005cd00601007387 */ /* 0x000fe20000100a00 */
[----:B0-----:R-:W-:-:S02]  /*5f620*/  IMAD.MOV.U32 R2, RZ, RZ, R93 ;  /* 0x000000ffff027224 */ /* 0x001fc400078e005d */
[----:B------:R-:W-:Y:S01]  /*5f630*/  IMAD.MOV.U32 R3, RZ, RZ, R0 ;  /* 0x000000ffff037224 */ /* 0x000fe200078e0000 */
[----:B------:R-:W-:Y:S04]  /*5f640*/  STL.64 [R1+0x2040], R74 ;  /* 0x0020404a01007387 */ /* 0x000fe80000100a00 */
[----:B------:R-:W-:Y:S04]  /*5f650*/  STL.64 [R1+0x5cd8], R74 ;  /* 0x005cd84a01007387 */ /* 0x000fe80000100a00 */
[----:B------:R-:W-:Y:S04]  /*5f660*/  STL.64 [R1+0x2048], R58 ;  /* 0x0020483a01007387 */ /* 0x000fe80000100a00 */
[----:B------:R-:W-:Y:S04]  /*5f670*/  STL.64 [R1+0x5ce0], R58 ;  /* 0x005ce03a01007387 */ /* 0x000fe80000100a00 */
[----:B------:R0:W-:Y:S01]  /*5f680*/  STL.64 [R1+0x2050], R2 ;  /* 0x0020500201007387 */ /* 0x0001e20000100a00 */
        /* <DEDUP_REMOVED lines=23> */
[----:B------:R0:W-:Y:S04]  /*5f800*/  STL.64 [R1+0x5d08], R8 ;  /* 0x005d080801007387 */ /* 0x0001e80000100a00 */
[----:B------:R-:W4:Y:S04]  /*5f810*/  LDL.LU R24, [R1+0x12e0] ;  /* 0x0012e00001187983 */ /* 0x000f280000300800 */
[----:B------:R-:W4:Y:S04]  /*5f820*/  LDL.LU R25, [R1+0x13ac] ;  /* 0x0013ac0001197983 */ /* 0x000f280000300800 */
[----:B------:R-:W4:Y:S04]  /*5f830*/  LDL.LU R0, [R1+0x12e4] ;  /* 0x0012e40001007983 */ /* 0x000f280000300800 */
[----:B------:R-:W4:Y:S01]  /*5f840*/  LDL.LU R93, [R1+0x1400] ;  /* 0x00140000015d7983 */ /* 0x000f220000300800 */
[----:B------:R-:W-:Y:S01]  /*5f850*/  MOV R32, R23 ;  /* 0x0000001700207202 */ /* 0x000fe20000000f00 */
[----:B------:R-:W-:-:S02]  /*5f860*/  IMAD.MOV.U32 R33, RZ, RZ, R5 ;  /* 0x000000ffff217224 */ /* 0x000fc400078e0005 */
[----:B------:R-:W-:Y:S02]  /*5f870*/  IMAD.MOV.U32 R66, RZ, RZ, R19 ;  /* 0x000000ffff427224 */ /* 0x000fe400078e0013 */
[----:B------:R-:W-:Y:S02]  /*5f880*/  IMAD.MOV.U32 R67, RZ, RZ, R22 ;  /* 0x000000ffff437224 */ /* 0x000fe400078e0016 */
[----:B--2---:R-:W-:Y:S02]  /*5f890*/  IMAD.MOV.U32 R41, RZ, RZ, R89 ;  /* 0x000000ffff297224 */ /* 0x004fe400078e0059 */
[----:B------:R-:W-:Y:S01]  /*5f8a0*/  IMAD.MOV.U32 R40, RZ, RZ, R87 ;  /* 0x000000ffff287224 */ /* 0x000fe200078e0057 */
[----:B------:R-:W2:Y:S04]  /*5f8b0*/  LDL.LU R89, [R1+0x12e8] ;  /* 0x0012e80001597983 */ /* 0x000ea80000300800 */
[----:B------:R-:W2:Y:S01]  /*5f8c0*/  LDL.LU R87, [R1+0x1404] ;  /* 0x0014040001577983 */ /* 0x000ea20000300800 */
[----:B---3--:R-:W-:-:S02]  /*5f8d0*/  IMAD.MOV.U32 R61, RZ, RZ, R85 ;  /* 0x000000ffff3d7224 */ /* 0x008fc400078e0055 */
[----:B----4-:R-:W-:Y:S01]  /*5f8e0*/  IMAD.MOV.U32 R60, RZ, RZ, R83 ;  /* 0x000000ffff3c7224 */ /* 0x010fe200078e0053 */
[----:B------:R-:W3:Y:S04]  /*5f8f0*/  LDL.LU R85, [R1+0x12ec] ;  /* 0x0012ec0001557983 */ /* 0x000ee80000300800 */
[----:B------:R-:W4:Y:S04]  /*5f900*/  LDL.LU R83, [R1+0x1408] ;  /* 0x0014080001537983 */ /* 0x000f280000300800 */
[----:B------:R-:W-:Y:S04]  /*5f910*/  STL.64 [R1+0x2088], R32 ;  /* 0x0020882001007387 */ /* 0x000fe80000100a00 */
[----:B------:R0:W-:Y:S04]  /*5f920*/  STL.64 [R1+0x5d10], R32 ;  /* 0x005d102001007387 */ /* 0x0001e80000100a00 */
        /* <DEDUP_REMOVED lines=16> */
[----:B------:R-:W4:Y:S04]  /*5fa30*/  LDL.LU R42, [R1+0x1464] ;  /* 0x00146400012a7983 */ /* 0x000f280000300800 */
[----:B------:R-:W0:Y:S01]  /*5fa40*/  LDL.LU R43, [R1+0x134c] ;  /* 0x00134c00012b7983 */ /* 0x000e220000300800 */
[----:B------:R-:W-:-:S03]  /*5fa50*/  IMAD.MOV.U32 R36, RZ, RZ, R11 ;  /* 0x000000ffff247224 */ /* 0x000fc600078e000b */
[----:B------:R-:W4:Y:S01]  /*5fa60*/  LDL.LU R11, [R1+0x1468] ;  /* 0x00146800010b7983 */ /* 0x000f220000300800 */
[----:B------:R-:W-:-:S04]  /*5fa70*/  LOP3.LUT R47, R47, R46, RZ, 0x3c, !PT ;  /* 0x0000002e2f2f7212 */ /* 0x000fc800078e3cff */
[----:B------:R-:W-:-:S04]  /*5fa80*/  LOP3.LUT R46, R47, R46, RZ, 0x3c, !PT ;  /* 0x0000002e2f2e7212 */ /* 0x000fc800078e3cff */
[----:B------:R-:W-:-:S05]  /*5fa90*/  LOP3.LUT R47, R47, R46, RZ, 0x3c, !PT ;  /* 0x0000002e2f2f7212 */ /* 0x000fca00078e3cff */
        /* <DEDUP_REMOVED lines=8> */
[----:B-1----:R-:W4:Y:S04]  /*5fb20*/  LDL.LU R76, [R1+0x13a0] ;  /* 0x0013a000014c7983 */ /* 0x002f280000300800 */
[----:B------:R-:W4:Y:S01]  /*5fb30*/  LDL.LU R77, [R1+0x146c] ;  /* 0x00146c00014d7983 */ /* 0x000f220000300800 */
[----:B------:R-:W-:Y:S01]  /*5fb40*/  IMAD.MOV.U32 R73, RZ, RZ, R0 ;  /* 0x000000ffff497224 */ /* 0x000fe200078e0000 */
[----:B------:R-:W-:-:S02]  /*5fb50*/  MOV R72, R93 ;  /* 0x0000005d00487202 */ /* 0x000fc40000000f00 */
[----:B------:R-:W4:Y:S04]  /*5fb60*/  LDL.LU R0, [R1+0x104c] ;  /* 0x00104c0001007983 */ /* 0x000f280000300800 */
[----:B------:R-:W4:Y:S01]  /*5fb70*/  LDL.LU R93, [R1+0x14c8] ;  /* 0x0014c800015d7983 */ /* 0x000f220000300800 */
[----:B------:R-:W-:-:S04]  /*5fb80*/  LOP3.LUT R25, R25, R24, RZ, 0x3c, !PT ;  /* 0x0000001819197212 */ /* 0x000fc800078e3cff */
[----:B------:R-:W-:-:S04]  /*5fb90*/  LOP3.LUT R24, R25, R24, RZ, 0x3c, !PT ;  /* 0x0000001819187212 */ /* 0x000fc800078e3cff */
[----:B------:R-:W-:Y:S01]  /*5fba0*/  LOP3.LUT R25, R25, R24, RZ, 0x3c, !PT ;  /* 0x0000001819197212 */ /* 0x000fe200078e3cff */
[----:B--2---:R-:W-:Y:S02]  /*5fbb0*/  IMAD.MOV.U32 R65, RZ, RZ, R89 ;  /* 0x000000ffff417224 */ /* 0x004fe400078e0059 */
[----:B------:R-:W-:Y:S01]  /*5fbc0*/  IMAD.MOV.U32 R64, RZ, RZ, R87 ;  /* 0x000000ffff407224 */ /* 0x000fe200078e0057 */
        /* <DEDUP_REMOVED lines=20> */
[----:B------:R-:W4:Y:S04]  /*5fd10*/  LDL.LU R18, [R1+0x10ac] ;  /* 0x0010ac0001127983 */ /* 0x000f280000300800 */
[----:B------:R-:W4:Y:S01]  /*5fd20*/  LDL.LU R15, [R1+0x11c8] ;  /* 0x0011c800010f7983 */ /* 0x000f220000300800 */
[----:B------:R-:W-:-:S03]  /*5fd30*/  IMAD.MOV.U32 R79, RZ, RZ, R14 ;  /* 0x000000ffff4f7224 */ /* 0x000fc600078e000e */
[----:B------:R-:W4:Y:S01]  /*5fd40*/  LDL.LU R14, [R1+0x1100] ;  /* 0x00110000010e7983 */ /* 0x000f220000300800 */
[----:B------:R-:W-:Y:S02]  /*5fd50*/  IMAD.MOV.U32 R78, RZ, RZ, R42 ;  /* 0x000000ffff4e7224 */ /* 0x000fe400078e002a */
[----:B0-----:R-:W-:Y:S01]  /*5fd60*/  IMAD.MOV.U32 R3, RZ, RZ, R43 ;  /* 0x000000ffff037224 */ /* 0x001fe200078e002b */
        /* <DEDUP_REMOVED lines=9> */
[----:B------:R-:W-:Y:S04]  /*5fe00*/  STL [R1+0x5d98], R79 ;  /* 0x005d984f01007387 */ /* 0x000fe80000100800 */
[----:B------:R-:W-:Y:S04]  /*5fe10*/  STL.64 [R1+0x2110], R2 ;  /* 0x0021100201007387 */ /* 0x000fe80000100a00 */
[----:B------:R0:W-:Y:S04]  /*5fe20*/  STL.64 [R1+0x5da0], R2 ;  /* 0x005da00201007387 */ /* 0x0001e80000100a00 */
[----:B------:R-:W4:Y:S04]  /*5fe30*/  LDL.LU R20, [R1+0x1108] ;  /* 0x0011080001147983 */ /* 0x000f280000300800 */
[----:B------:R-:W4:Y:S04]  /*5fe40*/  LDL.LU R21, [R1+0x1224] ;  /* 0x0012240001157983 */ /* 0x000f280000300800 */
[----:B------:R-:W4:Y:S01]  /*5fe50*/  LDL.LU R49, [R1+0x110c] ;  /* 0x00110c0001317983 */ /* 0x000f220000300800 */
[----:B------:R-:W-:Y:S01]  /*5fe60*/  LOP3.LUT R77, R77, R76, RZ, 0x3c, !PT ;  /* 0x0000004c4d4d7212 */ /* 0x000fe200078e3cff */
[----:B------:R-:W-:-:S03]  /*5fe70*/  IMAD.MOV.U32 R71, RZ, RZ, R0 ;  /* 0x000000ffff477224 */ /* 0x000fc600078e0000 */
[C---:B------:R-:W-:Y:S01]  /*5fe80*/  LOP3.LUT R76, R77.reuse, R76, RZ, 0x3c, !PT ;  /* 0x0000004c4d4c7212 */ /* 0x040fe200078e3cff */
[----:B------:R-:W4:Y:S01]  /*5fe90*/  LDL.LU R0, [R1+0x1228] ;  /* 0x0012280001007983 */ /* 0x000f220000300800 */
[----:B------:R-:W-:Y:S02]  /*5fea0*/  MOV R70, R93 ;  /* 0x0000005d00467202 */ /* 0x000fe40000000f00 */
[----:B------:R-:W-:Y:S01]  /*5feb0*/  LOP3.LUT R77, R77, R76, RZ, 0x3c, !PT ;  /* 0x0000004c4d4d7212 */ /* 0x000fe200078e3cff */
        /* <DEDUP_REMOVED lines=15> */
[----:B------:R-:W-:Y:S04]  /*5ffb0*/  STL.64 [R1+0x5dc0], R54 ;  /* 0x005dc03601007387 */ /* 0x000fe80000100a00 */
[----:B------:R-:W0:Y:S04]  /*5ffc0*/  LDL.LU R68, [R1+0xe60] ;  /* 0x000e600001447983 */ /* 0x000e280000300800 */
        /* <DEDUP_REMOVED lines=34> */
[----:B------:R-:W-:Y:S02]  /*601f0*/  LOP3.LUT R21, R21, R20, RZ, 0x3c, !PT ;  /* 0x0000001415157212 */ /* 0x000fe400078e3cff */
[----:B------:R-:W-:Y:S02]  /*60200*/  MOV R26, R0 ;  /* 0x00000000001a7202 */ /* 0x000fe40000000f00 */
[----:B------:R-:W4:Y:S01]  /*60210*/  LDL.LU R0, [R1+0xcec] ;  /* 0x000cec0001007983 */ /* 0x000f220000300800 */
        /* <DEDUP_REMOVED lines=12> */
[----:B------:R-:W-:Y:S01]  /*602e0*/  STL.64 [R1+0x2178], R48 ;  /* 0x0021783001007387 */ /* 0x000fe20000100a00 */
[----:B0-----:R-:W-:-:S02]  /*602f0*/  IMAD.MOV.U32 R3, RZ, RZ, R68 ;  /* 0x000000ffff037224 */ /* 0x001fc400078e0044 */
[----:B------:R-:W-:Y:S01]  /*60300*/  IMAD.MOV.U32 R2, RZ, RZ, R93 ;  /* 0x000000ffff027224 */ /* 0x000fe200078e005d */
[----:B------:R-:W-:Y:S04]  /*60310*/  STL.64 [R1+0x2190], R74 ;  /* 0x0021904a01007387 */ /* 0x000fe80000100a00 */
[----:B------:R0:W-:Y:S04]  /*60320*/  STL.64 [R1+0x2198], R2 ;  /* 0x0021980201007387 */ /* 0x0001e80000100a00 */
[----:B------:R-:W3:Y:S04]  /*60330*/  LDL.LU R68, [R1+0xc2c] ;  /* 0x000c2c0001447983 */ /* 0x000ee80000300800 */
[----:B------:R-:W3:Y:S01]  /*60340*/  LDL.LU R93, [R1+0xd48] ;  /* 0x000d4800015d7983 */ /* 0x000ee20000300800 */
[----:B------:R-:W-:-:S02]  /*60350*/  IMAD.MOV.U32 R59, RZ, RZ, R5 ;  /* 0x000000ffff3b7224 */ /* 0x000fc400078e0005 */
[----:B------:R-:W-:Y:S01]  /*60360*/  IMAD.MOV.U32 R58, RZ, RZ, R19 ;  /* 0x000000ffff3a7224 */ /* 0x000fe200078e0013 */
[----:B------:R-:W3:Y:S04]  /*60370*/  LDL.LU R5, [R1+0xc80] ;  /* 0x000c800001057983 */ /* 0x000ee80000300800 */
[----:B------:R-:W3:Y:S01]  /*60380*/  LDL.LU R19, [R1+0xd4c] ;  /* 0x000d4c0001137983 */ /* 0x000ee20000300800 */
[----:B------:R-:W-:Y:S02]  /*60390*/  IMAD.MOV.U32 R35, RZ, RZ, R18 ;  /* 0x000000ffff237224 */ /* 0x000fe400078e0012 */
[----:B------:R-:W-:Y:S01]  /*603a0*/  IMAD.MOV.U32 R34, RZ, RZ, R15 ;  /* 0x000000ffff227224 */ /* 0x000fe200078e000f */
[----:B------:R-:W3:Y:S04]  /*603b0*/  LDL.LU R18, [R1+0xc84] ;  /* 0x000c840001127983 */ /* 0x000ee80000300800 */
[----:B------:R-:W3:Y:S01]  /*603c0*/  LDL.LU R15, [R1+0xda0] ;  /* 0x000da000010f7983 */ /* 0x000ee20000300800 */
[----:B------:R-:W-:-:S02]  /*603d0*/  IMAD.MOV.U32 R63, RZ, RZ, R14 ;  /* 0x000000ffff3f7224 */ /* 0x000fc400078e000e */
[----:B------:R-:W-:Y:S01]  /*603e0*/  IMAD.MOV.U32 R62, RZ, RZ, R11 ;  /* 0x000000ffff3e7224 */ /* 0x000fe200078e000b */
[----:B------:R-:W3:Y:S04]  /*603f0*/  LDL.LU R14, [R1+0xc88] ;  /* 0x000c8800010e7983 */ /* 0x000ee80000300800 */
[----:B------:R-:W3:Y:S01]  /*60400*/  LDL.LU R11, [R1+0xda4] ;  /* 0x000da400010b7983 */ /* 0x000ee20000300800 */
[----:B------:R-:W-:Y:S02]  /*60410*/  LOP3.LUT R43, R43, R42, RZ, 0x3c, !PT ;  /* 0x0000002a2b2b7212 */ /* 0x000fe400078e3cff */
[----:B------:R-:W-:Y:S02]  /*60420*/  LOP3.LUT R13, R13, R12, RZ, 0x3c, !PT ;  /* 0x0000000c0d0d7212 */ /* 0x000fe400078e3cff */
[----:B------:R-:W-:-:S02]  /*60430*/  LOP3.LUT R42, R43, R42, RZ, 0x3c, !PT ;  /* 0x0000002a2b2a7212 */ /* 0x000fc400078e3cff */
[----:B------:R-:W-:Y:S02]  /*60440*/  LOP3.LUT R9, R9, R8, RZ, 0x3c, !PT ;  /* 0x0000000809097212 */ /* 0x000fe400078e3cff */
[----:B------:R-:W-:Y:S02]  /*60450*/  LOP3.LUT R12, R13, R12, RZ, 0x3c, !PT ;  /* 0x0000000c0d0c7212 */ /* 0x000fe400078e3cff */
[----:B------:R-:W-:Y:S02]  /*60460*/  LOP3.LUT R33, R33, R32, RZ, 0x3c, !PT ;  /* 0x0000002021217212 */ /* 0x000fe400078e3cff */
[----:B------:R-:W-:Y:S02]  /*60470*/  LOP3.LUT R8, R9, R8, RZ, 0x3c, !PT ;  /* 0x0000000809087212 */ /* 0x000fe400078e3cff */
[----:B------:R-:W-:Y:S02]  /*60480*/  LOP3.LUT R43, R43, R42, RZ, 0x3c, !PT ;  /* 0x0000002a2b2b7212 */ /* 0x000fe400078e3cff */
[----:B------:R-:W-:-:S02]  /*60490*/  LOP3.LUT R13, R13, R12, RZ, 0x3c, !PT ;  /* 0x0000000c0d0d7212 */ /* 0x000fc400078e3cff */
[----:B------:R-:W-:Y:S01]  /*604a0*/  LOP3.LUT R32, R33, R32, RZ, 0x3c, !PT ;  /* 0x0000002021207212 */ /* 0x000fe200078e3cff */
[----:B------:R-:W-:Y:S01]  /*604b0*/  STL.64 [R1+0x21a0], R58 ;  /* 0x0021a03a01007387 */ /* 0x000fe20000100a00 */
[----:B------:R-:W-:-:S03]  /*604c0*/  LOP3.LUT R9, R9, R8, RZ, 0x3c, !PT ;  /* 0x0000000809097212 */ /* 0x000fc600078e3cff */
[----:B------:R-:W-:Y:S04]  /*604d0*/  STL.64 [R1+0x21a8], R34 ;  /* 0x0021a82201007387 */ /* 0x000fe80000100a00 */
[----:B------:R-:W-:Y:S01]  /*604e0*/  STL.64 [R1+0x21b0], R42 ;  /* 0x0021b02a01007387 */ /* 0x000fe20000100a00 */
[----:B------:R-:W-:-:S03]  /*604f0*/  LOP3.LUT R33, R33, R32, RZ, 0x3c, !PT ;  /* 0x0000002021217212 */ /* 0x000fc600078e3cff */
[----:B------:R-:W-:Y:S01]  /*60500*/  STL.64 [R1+0x21b8], R62 ;  /* 0x0021b83e01007387 */ /* 0x000fe20000100a00 */
[----:B------:R-:W-:-:S03]  /*60510*/  LOP3.LUT R67, R67, R66, RZ, 0x3c, !PT ;  /* 0x0000004243437212 */ /* 0x000fc600078e3cff */
[----:B------:R-:W-:Y:S04]  /*60520*/  STL.64 [R1+0x21c0], R12 ;  /* 0x0021c00c01007387 */ /* 0x000fe80000100a00 */
[----:B------:R-:W-:Y:S04]  /*60530*/  STL.64 [R1+0x21c8], R8 ;  /* 0x0021c80801007387 */ /* 0x000fe80000100a00 */
[----:B------:R-:W-:Y:S04]  /*60540*/  STL.64 [R1+0x21d0], R56 ;  /* 0x0021d03801007387 */ /* 0x000fe80000100a00 */
[----:B------:R-:W-:Y:S01]  /*60550*/  STL.64 [R1+0x21d8], R32 ;  /* 0x0021d82001007387 */ /* 0x000fe20000100a00 */
[----:B------:R-:W-:-:S03]  /*60560*/  LOP3.LUT R66, R67, R66, RZ, 0x3c, !PT ;  /* 0x0000004243427212 */ /* 0x000fc600078e3cff */
[----:B------:R-:W3:Y:S04]  /*60570*/  LDL.LU R72, [R1+0xc8c] ;  /* 0x000c8c0001487983 */ /* 0x000ee80000300800 */
[----:B------:R-:W3:Y:S04]  /*60580*/  LDL.LU R73, [R1+0xda8] ;  /* 0x000da80001497983 */ /* 0x000ee80000300800 */
[----:B------:R-:W3:Y:S01]  /*60590*/  LDL.LU R65, [R1+0xce0] ;  /* 0x000ce00001417983 */ /* 0x000ee20000300800 */
[----:B------:R-:W-:Y:S02]  /*605a0*/  LOP3.LUT R67, R67, R66, RZ, 0x3c, !PT ;  /* 0x0000004243437212 */ /* 0x000fe400078e3cff */
[----:B------:R-:W-:Y:S01]  /*605b0*/  MOV R40, R0 ;  /* 0x0000000000287202 */ /* 0x000fe20000000f00 */
[----:B------:R-:W-:-:S02]  /*605c0*/  IMAD.MOV.U32 R41, RZ, RZ, R69 ;  /* 0x000000ffff297224 */ /* 0x000fc400078e0045 */
[----:B--2---:R-:W-:Y:S02]  /*605d0*/  IMAD.MOV.U32 R61, RZ, RZ, R89 ;  /* 0x000000ffff3d7224 */ /* 0x004fe400078e0059 */
[----:B------:R-:W-:Y:S02]  /*605e0*/  IMAD.MOV.U32 R60, RZ, RZ, R87 ;  /* 0x000000ffff3c7224 */ /* 0x000fe400078e0057 */
[----:B----4-:R-:W-:Y:S02]  /*605f0*/  IMAD.MOV.U32 R46, RZ, RZ, R83 ;  /* 0x000000ffff2e7224 */ /* 0x010fe400078e0053 */
[----:B------:R-:W2:Y:S04]  /*60600*/  LDL.LU R83, [R1+0xdac] ;  /* 0x000dac0001537983 */ /* 0x000ea80000300800 */
[----:B------:R-:W4:Y:S04]  /*60610*/  LDL.LU R0, [R1+0x91c] ;  /* 0x00091c0001007983 */ /* 0x000f280000300800 */
[----:B------:R-:W4:Y:S01]  /*60620*/  LDL.LU R89, [R1+0xe08] ;  /* 0x000e080001597983 */ /* 0x000f220000300800 */
[----:B---3--:R-:W-:-:S03]  /*60630*/  IMAD.MOV.U32 R47, RZ, RZ, R85 ;  /* 0x000000ffff2f7224 */ /* 0x008fc600078e0055 */
[----:B------:R-:W0:Y:S04]  /*60640*/  LDL.LU R87, [R1+0x9e0] ;  /* 0x0009e00001577983 */ /* 0x000e280000300800 */
[----:B------:R-:W3:Y:S04]  /*60650*/  LDL.LU R85, [R1+0xaac] ;  /* 0x000aac0001557983 */ /* 0x000ee80000300800 */
[----:B------:R-:W-:Y:S04]  /*60660*/  STL.64 [R1+0x21f0], R66 ;  /* 0x0021f04201007387 */ /* 0x000fe80000100a00 */
[----:B------:R-:W-:Y:S04]  /*60670*/  STL.64 [R1+0x21f8], R40 ;  /* 0x0021f82801007387 */ /* 0x000fe80000100a00 */
[----:B------:R-:W-:Y:S04]  /*60680*/  STL.64 [R1+0x2200], R60 ;  /* 0x0022003c01007387 */ /* 0x000fe80000100a00 */
[----:B------:R-:W-:Y:S04]  /*60690*/  STL.64 [R1+0x2208], R46 ;  /* 0x0022082e01007387 */ /* 0x000fe80000100a00 */
[----:B-1----:R-:W3:Y:S04]  /*606a0*/  LDL.LU R76, [R1+0x9e4] ;  /* 0x0009e400014c7983 */ /* 0x002ee80000300800 */
[----:B------:R-:W3:Y:S04]  /*606b0*/  LDL.LU R77, [R1+0xb00] ;  /* 0x000b0000014d7983 */ /* 0x000ee80000300800 */
[----:B------:R-:W3:Y:S04]  /*606c0*/  LDL.LU R79, [R1+0x9e8] ;  /* 0x0009e800014f7983 */ /* 0x000ee80000300800 */
[----:B------:R-:W3:Y:S01]  /*606d0*/  LDL.LU R52, [R1+0xb04] ;  /* 0x000b040001347983 */ /* 0x000ee20000300800 */
[----:B------:R-:W-:-:S03]  /*606e0*/  IMAD.MOV.U32 R22, RZ, RZ, R93 ;  /* 0x000000ffff167224 */ /* 0x000fc600078e005d */
[----:B------:R-:W3:Y:S04]  /*606f0*/  LDL.LU R53, [R1+0x9ec] ;  /* 0x0009ec0001357983 */ /* 0x000ee80000300800 */
[----:B------:R-:W3:Y:S04]  /*60700*/  LDL.LU R93, [R1+0xb08] ;  /* 0x000b0800015d7983 */ /* 0x000ee80000300800 */
[----:B------:R-:W3:Y:S04]  /*60710*/  LDL.LU R80, [R1+0xa40] ;  /* 0x000a400001507983 */ /* 0x000ee80000300800 */
[----:B------:R-:W3:Y:S01]  /*60720*/  LDL.LU R81, [R1+0xb0c] ;  /* 0x000b0c0001517983 */ /* 0x000ee20000300800 */
[----:B------:R-:W-:-:S03]  /*60730*/  IMAD.MOV.U32 R91, RZ, RZ, R5 ;  /* 0x000000ffff5b7224 */ /* 0x000fc600078e0005 */
[----:B------:R-:W3:Y:S01]  /*60740*/  LDL.LU R69, [R1+0xa44] ;  /* 0x000a440001457983 */ /* 0x000ee20000300800 */
[----:B------:R-:W-:-:S03]  /*60750*/  IMAD.MOV.U32 R23, RZ, RZ, R68 ;  /* 0x000000ffff177224 */ /* 0x000fc600078e0044 */
[----:B------:R-:W3:Y:S01]  /*60760*/  LDL.LU R5, [R1+0xb60] ;  /* 0x000b600001057983 */ /* 0x000ee20000300800 */
[----:B------:R-:W-:-:S03]  /*60770*/  IMAD.MOV.U32 R90, RZ, RZ, R19 ;  /* 0x000000ffff5a7224 */ /* 0x000fc600078e0013 */
        /* <DEDUP_REMOVED lines=9> */
[----:B------:R-:W3:Y:S04]  /*60810*/  LDL.LU R11, [R1+0xb6c] ;  /* 0x000b6c00010b7983 */ /* 0x000ee80000300800 */
[----:B------:R-:W-:Y:S04]  /*60820*/  STL.64 [R1+0x2210], R22 ;  /* 0x0022101601007387 */ /* 0x000fe80000100a00 */
[----:B------:R-:W-:Y:S04]  /*60830*/  STL.64 [R1+0x2218], R90 ;  /* 0x0022185a01007387 */ /* 0x000fe80000100a00 */
[----:B------:R-:W-:Y:S04]  /*60840*/  STL.64 [R1+0x2220], R36 ;  /* 0x0022202401007387 */ /* 0x000fe80000100a00 */
[----:B------:R-:W-:Y:S01]  /*60850*/  STL.64 [R1+0x2228], R24 ;  /* 0x0022281801007387 */ /* 0x000fe20000100a00 */
[----:B------:R-:W-:-:S04]  /*60860*/  LOP3.LUT R73, R73, R72, RZ, 0x3c, !PT ;  /* 0x0000004849497212 */ /* 0x000fc800078e3cff */
[----:B------:R-:W-:-:S04]  /*60870*/  LOP3.LUT R72, R73, R72, RZ, 0x3c, !PT ;  /* 0x0000004849487212 */ /* 0x000fc800078e3cff */
[----:B------:R-:W-:Y:S02]  /*60880*/  LOP3.LUT R73, R73, R72, RZ, 0x3c, !PT ;  /* 0x0000004849497212 */ /* 0x000fe400078e3cff */
[----:B--2---:R-:W-:Y:S02]  /*60890*/  MOV R64, R83 ;  /* 0x0000005300407202 */ /* 0x004fe40000000f00 */
[----:B------:R-:W2:Y:S01]  /*608a0*/  LDL.LU R83, [R1+0xbc8] ;  /* 0x000bc80001537983 */ /* 0x000ea20000300800 */
[----:B----4-:R-:W-:Y:S02]  /*608b0*/  IMAD.MOV.U32 R50, RZ, RZ, R89 ;  /* 0x000000ffff327224 */ /* 0x010fe400078e0059 */
[----:B0-----:R-:W-:Y:S02]  /*608c0*/  IMAD.MOV.U32 R3, RZ, RZ, R87 ;  /* 0x000000ffff037224 */ /* 0x001fe400078e0057 */
[----:B---3--:R-:W-:Y:S02]  /*608d0*/  IMAD.MOV.U32 R2, RZ, RZ, R85 ;  /* 0x000000ffff027224 */ /* 0x008fe400078e0055 */
[----:B------:R-:W3:Y:S04]  /*608e0*/  LDL.LU R85, [R1+0x900] ;  /* 0x0009000001557983 */ /* 0x000ee80000300800 */
[----:B------:R-:W4:Y:S04]  /*608f0*/  LDL.LU R87, [R1+0x904] ;  /* 0x0009040001577983 */ /* 0x000f280000300800 */
[----:B------:R-:W3:Y:S01]  /*60900*/  LDL.LU R89, [R1+0x918] ;  /* 0x0009180001597983 */ /* 0x000ee20000300800 */
[----:B------:R-:W-:Y:S01]  /*60910*/  LOP3.LUT R77, R77, R76, RZ, 0x3c, !PT ;  /* 0x0000004c4d4d7212 */ /* 0x000fe200078e3cff */
[----:B------:R-:W-:-:S02]  /*60920*/  IMAD.MOV.U32 R51, RZ, RZ, R0 ;  /* 0x000000ffff337224 */ /* 0x000fc400078e0000 */
[----:B------:R-:W4:Y:S01]  /*60930*/  LDL R0, [R1+0x3288] ;  /* 0x0032880001007983 */ /* 0x000f220000100800 */
[----:B------:R-:W-:-:S03]  /*60940*/  LOP3.LUT R76, R77, R76, RZ, 0x3c, !PT ;  /* 0x0000004c4d4c7212 */ /* 0x000fc600078e3cff */
[----:B------:R-:W-:Y:S04]  /*60950*/  STL.64 [R1+0x2230], R72 ;  /* 0x0022304801007387 */ /* 0x000fe80000100a00 */
[----:B------:R-:W-:Y:S01]  /*60960*/  STL.64 [R1+0x2238], R64 ;  /* 0x0022384001007387 */ /* 0x000fe20000100a00 */
[----:B------:R-:W-:Y:S01]  /*60970*/  IMAD.MOV.U32 R70, RZ, RZ, R52 ;  /* 0x000000ffff467224 */ /* 0x000fe200078e0034 */
[----:B------:R-:W-:Y:S01]  /*60980*/  LOP3.LUT R77, R77, R76, RZ, 0x3c, !PT ;  /* 0x0000004c4d4d7212 */ /* 0x000fe200078e3cff */
[----:B------:R-:W-:Y:S01]  /*60990*/  IMAD.MOV.U32 R71, RZ, RZ, R79 ;  /* 0x000000ffff477224 */ /* 0x000fe200078e004f */
[----:B------:R-:W-:Y:S01]  /*609a0*/  STL.64 [R1+0x2250], R50 ;  /* 0x0022503201007387 */ /* 0x000fe20000100a00 */
[----:B------:R-:W-:Y:S02]  /*609b0*/  IMAD.MOV.U32 R28, RZ, RZ, R93 ;  /* 0x000000ffff1c7224 */ /* 0x000fe400078e005d */
[----:B------:R-:W-:Y:S01]  /*609c0*/  IMAD.MOV.U32 R29, RZ, RZ, R53 ;  /* 0x000000ffff1d7224 */ /* 0x000fe200078e0035 */
[----:B------:R-:W-:Y:S04]  /*609d0*/  STL.64 [R1+0x2258], R2 ;  /* 0x0022580201007387 */ /* 0x000fe80000100a00 */
[----:B------:R-:W4:Y:S01]  /*609e0*/  LDL R93, [R1+0x3284] ;  /* 0x00328400015d7983 */ /* 0x000f220000100800 */
[----:B------:R-:W-:-:S02]  /*609f0*/  IMAD.MOV.U32 R54, RZ, RZ, R81 ;  /* 0x000000ffff367224 */ /* 0x000fc400078e0051 */
[----:B------:R-:W-:Y:S01]  /*60a00*/  IMAD.MOV.U32 R55, RZ, RZ, R80 ;  /* 0x000000ffff377224 */ /* 0x000fe200078e0050 */
[----:B------:R-:W-:Y:S04]  /*60a10*/  STL.64 [R1+0x2260], R76 ;  /* 0x0022604c01007387 */ /* 0x000fe80000100a00 */
[----:B------:R-:W-:Y:S04]  /*60a20*/  STL.64 [R1+0x2268], R70 ;  /* 0x0022684601007387 */ /* 0x000fe80000100a00 */
[----:B------:R-:W-:Y:S01]  /*60a30*/  STL.64 [R1+0x2270], R28 ;  /* 0x0022701c01007387 */ /* 0x000fe20000100a00 */
[----:B------:R-:W-:-:S02]  /*60a40*/  IMAD.MOV.U32 R44, RZ, RZ, R5 ;  /* 0x000000ffff2c7224 */ /* 0x000fc400078e0005 */
[----:B------:R-:W-:Y:S01]  /*60a50*/  IMAD.MOV.U32 R52, RZ, RZ, R19 ;  /* 0x000000ffff347224 */ /* 0x000fe200078e0013 */
[----:B------:R-:W4:Y:S04]  /*60a60*/  LDL R5, [R1+0x3280] ;  /* 0x0032800001057983 */ /* 0x000f280000100800 */
[----:B------:R-:W-:Y:S04]  /*60a70*/  STL.64 [R1+0x2278], R54 ;  /* 0x0022783601007387 */ /* 0x000fe80000100a00 */
[----:B------:R-:W4:Y:S01]  /*60a80*/  LDL R19, [R1+0x327c] ;  /* 0x00327c0001137983 */ /* 0x000f220000100800 */
[----:B------:R-:W-:Y:S01]  /*60a90*/  IMAD.MOV.U32 R45, RZ, RZ, R69 ;  /* 0x000000ffff2d7224 */ /* 0x000fe200078e0045 */
[----:B------:R-:W-:Y:S01]  /*60aa0*/  MOV R53, R68 ;  /* 0x0000004400357202 */ /* 0x000fe20000000f00 */
[----:B------:R-:W-:-:S02]  /*60ab0*/  IMAD.MOV.U32 R68, RZ, RZ, R15 ;  /* 0x000000ffff447224 */ /* 0x000fc400078e000f */
[----:B------:R-:W-:Y:S01]  /*60ac0*/  IMAD.MOV.U32 R69, RZ, RZ, R18 ;  /* 0x000000ffff457224 */ /* 0x000fe200078e0012 */
        /* <DEDUP_REMOVED lines=9> */
[----:B------:R-:W-:-:S03]  /*60b60*/  ISETP.GT.AND P5, PT, R92, RZ, PT ;  /* 0x000000ff5c00720c */ /* 0x000fc60003fa4270 */
[----:B------:R-:W-:Y:S01]  /*60b70*/  STL.64 [R1+0x2298], R80 ;  /* 0x0022985001007387 */ /* 0x000fe20000100a00 */
[----:B------:R-:W-:Y:S02]  /*60b80*/  ISETP.GT.AND P6, PT, R92, 0x1, PT ;  /* 0x000000015c00780c */ /* 0x000fe40003fc4270 */
[----:B------:R-:W-:Y:S02]  /*60b90*/  PRMT R38, RZ, 0x7610, R38 ;  /* 0x00007610ff267816 */ /* 0x000fe40000000026 */
[----:B--2---:R-:W-:Y:S02]  /*60ba0*/  LOP3.LUT R83, R83, R82, RZ, 0x3c, !PT ;  /* 0x0000005253537212 */ /* 0x004fe400078e3cff */
[----:B---3--:R-:W-:Y:S02]  /*60bb0*/  LOP3.LUT R89, R89, R88, RZ, 0x3c, !PT ;  /* 0x0000005859597212 */ /* 0x008fe400078e3cff */
[----:B----4-:R-:W-:Y:S02]  /*60bc0*/  LOP3.LUT R87, R87, R86, RZ, 0x3c, !PT ;  /* 0x0000005657577212 */ /* 0x010fe400078e3cff */
[----:B------:R-:W-:-:S02]  /*60bd0*/  LOP3.LUT R82, R83, R82, RZ, 0x3c, !PT ;  /* 0x0000005253527212 */ /* 0x000fc400078e3cff */
[----:B------:R-:W-:Y:S02]  /*60be0*/  LOP3.LUT R88, R89, R88, RZ, 0x3c, !PT ;  /* 0x0000005859587212 */ /* 0x000fe400078e3cff */
[----:B------:R-:W-:Y:S02]  /*60bf0*/  LOP3.LUT R85, R85, R84, RZ, 0x3c, !PT ;  /* 0x0000005455557212 */ /* 0x000fe400078e3cff */
[----:B------:R-:W-:Y:S02]  /*60c00*/  LOP3.LUT R86, R87, R86, RZ, 0x3c, !PT ;  /* 0x0000005657567212 */ /* 0x000fe400078e3cff */
[----:B------:R-:W-:Y:S02]  /*60c10*/  LOP3.LUT R89, R89, R88, RZ, 0x3c, !PT ;  /* 0x0000005859597212 */ /* 0x000fe400078e3cff */
[----:B------:R-:W-:Y:S01]  /*60c20*/  LOP3.LUT R83, R83, R82, RZ, 0x3c, !PT ;  /* 0x0000005253537212 */ /* 0x000fe200078e3cff */
[----:B------:R-:W-:Y:S01]  /*60c30*/  STL [R1+0x3f6c], R88 ;  /* 0x003f6c5801007387 */ /* 0x000fe20000100800 */
[----:B------:R-:W-:-:S02]  /*60c40*/  LOP3.LUT R84, R85, R84, RZ, 0x3c, !PT ;  /* 0x0000005455547212 */ /* 0x000fc400078e3cff */
[----:B------:R-:W-:Y:S01]  /*60c50*/  LOP3.LUT R87, R87, R86, RZ, 0x3c, !PT ;  /* 0x0000005657577212 */ /* 0x000fe200078e3cff */
[----:B------:R-:W-:Y:S04]  /*60c60*/  STL [R1+0x3f68], R89 ;  /* 0x003f685901007387 */ /* 0x000fe80000100800 */
[----:B------:R-:W-:Y:S04]  /*60c70*/  STL.64 [R1+0x44b0], R88 ;  /* 0x0044b05801007387 */ /* 0x000fe80000100a00 */
[----:B------:R-:W-:Y:S04]  /*60c80*/  STL.64 [R1+0x4b30], R88 ;  /* 0x004b305801007387 */ /* 0x000fe80000100a00 */
[----:B------:R-:W-:Y:S01]  /*60c90*/  STL [R1+0x3f74], R86 ;  /* 0x003f745601007387 */ /* 0x000fe20000100800 */
[----:B------:R-:W-:-:S03]  /*60ca0*/  LOP3.LUT R85, R85, R84, RZ, 0x3c, !PT ;  /* 0x0000005455557212 */ /* 0x000fc600078e3cff */
[----:B------:R-:W-:Y:S04]  /*60cb0*/  STL [R1+0x44c0], R86 ;  /* 0x0044c05601007387 */ /* 0x000fe80000100800 */
[----:B------:R-:W-:Y:S04]  /*60cc0*/  STL [R1+0x3f70], R87 ;  /* 0x003f705701007387 */ /* 0x000fe80000100800 */
[----:B------:R-:W-:Y:S04]  /*60cd0*/  STL [R1+0x44c4], R87 ;  /* 0x0044c45701007387 */ /* 0x000fe80000100800 */
[----:B------:R-:W-:Y:S04]  /*60ce0*/  STL.64 [R1+0x4bf8], R86 ;  /* 0x004bf85601007387 */ /* 0x000fe80000100a00 */
[----:B------:R-:W2:Y:S04]  /*60cf0*/  @P5 LDG.E.U16 R0, desc[UR6][R88.64] ;  /* 0x0000000658005981 */ /* 0x000ea8000c1e1500 */
[----:B------:R-:W3:Y:S04]  /*60d00*/  @P5 LDG.E.U16 R19, desc[UR6][R82.64] ;  /* 0x0000000652135981 */ /* 0x000ee8000c1e1500 */
[----:B------:R-:W-:Y:S04]  /*60d10*/  STL [R1+0x3f7c], R84 ;  /* 0x003f7c5401007387 */ /* 0x000fe80000100800 */
[----:B------:R0:W4:Y:S04]  /*60d20*/  @P5 LDG.E.U16 R5, desc[UR6][R84.64] ;  /* 0x0000000654055981 */ /* 0x000128000c1e1500 */
[----:B------:R-:W-:Y:S04]  /*60d30*/  STL [R1+0x44c8], R84 ;  /* 0x0044c85401007387 */ /* 0x000fe80000100800 */
[----:B------:R-:W2:Y:S04]  /*60d40*/  @P5 LDG.E.U16 R93, desc[UR6][R86.64] ;  /* 0x00000006565d5981 */ /* 0x000ea8000c1e1500 */
[----:B------:R-:W-:Y:S04]  /*60d50*/  STL [R1+0x3f78], R85 ;  /* 0x003f785501007387 */ /* 0x000fe80000100800 */
[----:B------:R-:W-:Y:S04]  /*60d60*/  STL [R1+0x44cc], R85 ;  /* 0x0044cc5501007387 */ /* 0x000fe80000100800 */
[----:B------:R0:W-:Y:S02]  /*60d70*/  STL.64 [R1+0x4c00], R84 ;  /* 0x004c005401007387 */ /* 0x0001e40000100a00 */
[----:B0-----:R-:W-:-:S02]  /*60d80*/  IMAD.MOV.U32 R84, RZ, RZ, R15 ;  /* 0x000000ffff547224 */ /* 0x001fc400078e000f */
[----:B------:R-:W-:Y:S02]  /*60d90*/  IMAD.MOV.U32 R15, RZ, RZ, R14 ;  /* 0x000000ffff0f7224 */ /* 0x000fe400078e000e */
[----:B------:R-:W-:-:S05]  /*60da0*/  IMAD.MOV.U32 R14, RZ, RZ, R11 ;  /* 0x000000ffff0e7224 */ /* 0x000fca00078e000b */
[----:B------:R-:W2:Y:S01]  /*60db0*/  @P6 LDG.E.U16 R38, desc[UR6][R14.64] ;  /* 0x000000060e266981 */ /* 0x000ea2000c1e1500 */
[----:B------:R-:W-:Y:S01]  /*60dc0*/  PRMT R39, RZ, 0x7610, R39 ;  /* 0x00007610ff277816 */ /* 0x000fe20000000027 */
[----:B------:R-:W-:Y:S01]  /*60dd0*/  IMAD.MOV.U32 R85, RZ, RZ, R18 ;  /* 0x000000ffff557224 */ /* 0x000fe200078e0012 */
[----:B------:R-:W-:-:S04]  /*60de0*/  PRMT R4, RZ, 0x7610, R4 ;  /* 0x00007610ff047816 */ /* 0x000fc80000000004 */
[----:B------:R-:W2:Y:S04]  /*60df0*/  @P6 LDG.E.U16 R39, desc[UR6][R84.64] ;  /* 0x0000000654276981 */ /* 0x000ea8000c1e1500 */
[----:B------:R-:W2:Y:S01]  /*60e00*/  @P6 LDG.E.U16 R4, desc[UR6][R80.64] ;  /* 0x0000000650046981 */ /* 0x000ea2000c1e1500 */
[----:B------:R-:W-:-:S06]  /*60e10*/  PRMT R10, RZ, 0x7610, R10 ;  /* 0x00007610ff0a7816 */ /* 0x000fcc000000000a */
[----:B------:R-:W2:Y:S04]  /*60e20*/  @P6 LDG.E.U16 R10, desc[UR6][R68.64] ;  /* 0x00000006440a6981 */ /* 0x000ea8000c1e1500 */
[----:B---3--:R0:W-:Y:S04]  /*60e30*/  @P5 STL [R1+0x327c], R19 ;  /* 0x00327c1301005387 */ /* 0x0081e80000100800 */
[----:B0-----:R-:W3:Y:S04]  /*60e40*/  LDL R19, [R1+0x3268] ;  /* 0x0032680001137983 */ /* 0x001ee80000100800 */
[----:B------:R-:W-:Y:S04]  /*60e50*/  STL [R1+0x3f84], R82 ;  /* 0x003f845201007387 */ /* 0x000fe80000100800 */
[----:B------:R-:W-:Y:S04]  /*60e60*/  STL [R1+0x44d0], R82 ;  /* 0x0044d05201007387 */ /* 0x000fe80000100800 */
[----:B------:R-:W-:Y:S04]  /*60e70*/  STL [R1+0x4c20], R82 ;  /* 0x004c205201007387 */ /* 0x000fe80000100800 */
[----:B------:R-:W-:Y:S04]  /*60e80*/  STL [R1+0x3f80], R83 ;  /* 0x003f805301007387 */ /* 0x000fe80000100800 */
[----:B------:R-:W-:Y:S04]  /*60e90*/  STL [R1+0x44d4], R83 ;  /* 0x0044d45301007387 */ /* 0x000fe80000100800 */
[----:B----4-:R0:W-:Y:S04]  /*60ea0*/  @P5 STL [R1+0x3280], R5 ;  /* 0x0032800501005387 */ /* 0x0101e80000100800 */
[----:B--2---:R-:W-:Y:S04]  /*60eb0*/  @P5 STL [R1+0x3284], R93 ;  /* 0x0032845d01005387 */ /* 0x004fe80000100800 */
[----:B------:R-:W-:Y:S04]  /*60ec0*/  @P5 STL [R1+0x3288], R0 ;  /* 0x0032880001005387 */ /* 0x000fe80000100800 */
[----:B------:R1:W-:Y:S04]  /*60ed0*/  STL.64 [R1+0x22a8], R14 ;  /* 0x0022a80e01007387 */ /* 0x0003e80000100a00 */
[----:B0-----:R-:W2:Y:S04]  /*60ee0*/  LDL R5, [R1+0x3264] ;  /* 0x0032640001057983 */ /* 0x001ea80000100800 */
[----:B------:R0:W-:Y:S04]  /*60ef0*/  STL.64 [R1+0x22a0], R84 ;  /* 0x0022a05401007387 */ /* 0x0001e80000100a00 */
[----:B------:R-:W4:Y:S04]  /*60f00*/  LDL R18, [R1+0x3260] ;  /* 0x0032600001127983 */ /* 0x000f280000100800 */
[----:B-1----:R-:W4:Y:S04]  /*60f10*/  LDL R14, [R1+0x325c] ;  /* 0x00325c00010e7983 */ /* 0x002f280000100800 */
[----:B------:R-:W-:Y:S04]  /*60f20*/  STL [R1+0x46e4], R38 ;  /* 0x0046e42601007387 */ /* 0x000fe80000100800 */
[----:B------:R-:W4:Y:S01]  /*60f30*/  LDL R11, [R1+0x3258] ;  /* 0x00325800010b7983 */ /* 0x000f220000100800 */
[----:B------:R-:W-:-:S03]  /*60f40*/  ISETP.GT.AND P3, PT, R92, 0x2, PT ;  /* 0x000000025c00780c */ /* 0x000fc60003f64270 */
[----:B------:R-:W-:Y:S04]  /*60f50*/  STL [R1+0x46e0], R39 ;  /* 0x0046e02701007387 */ /* 0x000fe80000100800 */
[----:B------:R-:W-:Y:S04]  /*60f60*/  STL.64 [R1+0x4928], R38 ;  /* 0x0049282601007387 */ /* 0x000fe80000100a00 */
[----:B------:R-:W-:Y:S04]  /*60f70*/  STL.64 [R1+0x4b38], R38 ;  /* 0x004b382601007387 */ /* 0x000fe80000100a00 */
[----:B------:R-:W4:Y:S04]  /*60f80*/  LDL R15, [R1+0x3254] ;  /* 0x00325400010f7983 */ /* 0x000f280000100800 */
[----:B------:R-:W-:Y:S01]  /*60f90*/  STL [R1+0x46dc], R4 ;  /* 0x0046dc0401007387 */ /* 0x000fe20000100800 */
[----:B------:R-:W-:-:S03]  /*60fa0*/  ISETP.GT.AND P5, PT, R92, 0x3, PT ;  /* 0x000000035c00780c */ /* 0x000fc60003fa4270 */
[----:B------:R-:W-:Y:S04]  /*60fb0*/  STL [R1+0x4948], R4 ;  /* 0x0049480401007387 */ /* 0x000fe80000100800 */
[----:B------:R-:W-:Y:S04]  /*60fc0*/  STL [R1+0x4988], R4 ;  /* 0x0049880401007387 */ /* 0x000fe80000100800 */
[----:B------:R-:W-:Y:S04]  /*60fd0*/  STL [R1+0x4a58], R4 ;  /* 0x004a580401007387 */ /* 0x000fe80000100800 */
[----:B------:R-:W-:Y:S04]  /*60fe0*/  STL [R1+0x4a80], R4 ;  /* 0x004a800401007387 */ /* 0x000fe80000100800 */
[----:B------:R-:W-:Y:S04]  /*60ff0*/  STL [R1+0x4aa8], R4 ;  /* 0x004aa80401007387 */ /* 0x000fe80000100800 */
[----:B------:R-:W-:Y:S04]  /*61000*/  STL [R1+0x4c40], R4 ;  /* 0x004c400401007387 */ /* 0x000fe80000100800 */
[----:B------:R-:W-:Y:S04]  /*61010*/  STL [R1+0x46e8], R10 ;  /* 0x0046e80a01007387 */ /* 0x000fe80000100800 */
[----:B------:R-:W4:Y:S04]  /*61020*/  LDL R79, [R1+0x3250] ;  /* 0x00325000014f7983 */ /* 0x000f280000100800 */
[----:B------:R-:W4:Y:S04]  /*61030*/  LDL R68, [R1+0x324c] ;  /* 0x00324c0001447983 */ /* 0x000f280000100800 */
[----:B------:R-:W4:Y:S04]  /*61040*/  LDL.LU R80, [R1+0xce4] ;  /* 0x000ce40001507983 */ /* 0x000f280000300800 */
[----:B------:R-:W4:Y:S04]  /*61050*/  LDL.LU R81, [R1+0xe00] ;  /* 0x000e000001517983 */ /* 0x000f280000300800 */
[----:B---3--:R-:W3:Y:S04]  /*61060*/  @P3 LDG.E.U16 R19, desc[UR6][R52.64] ;  /* 0x0000000634133981 */ /* 0x008ee8000c1e1500 */
[----:B------:R-:W3:Y:S04]  /*61070*/  LDL.LU R52, [R1+0xce8] ;  /* 0x000ce80001347983 */ /* 0x000ee80000300800 */
[----:B------:R-:W3:Y:S04]  /*61080*/  LDL.LU R53, [R1+0xe04] ;  /* 0x000e040001357983 */ /* 0x000ee80000300800 */
[----:B0-----:R-:W3:Y:S04]  /*61090*/  LDL R84, [R1+0x3248] ;  /* 0x0032480001547983 */ /* 0x001ee80000100800 */
[----:B------:R-:W3:Y:S04]  /*610a0*/  LDL R85, [R1+0x3244] ;  /* 0x0032440001557983 */ /* 0x000ee80000100800 */
[----:B------:R-:W3:Y:S04]  /*610b0*/  LDL R88, [R1+0x3240] ;  /* 0x0032400001587983 */ /* 0x000ee80000100800 */
[----:B--2---:R-:W2:Y:S04]  /*610c0*/  @P3 LDG.E.U16 R5, desc[UR6][R44.64] ;  /* 0x000000062c053981 */ /* 0x004ea8000c1e1500 */
[----:B----4-:R-:W4:Y:S04]  /*610d0*/  @P3 LDG.E.U16 R18, desc[UR6][R54.64] ;  /* 0x0000000636123981 */ /* 0x010f28000c1e1500 */
[----:B------:R-:W2:Y:S04]  /*610e0*/  @P3 LDG.E.U16 R14, desc[UR6][R28.64] ;  /* 0x000000061c0e3981 */ /* 0x000ea8000c1e1500 */
[----:B------:R-:W4:Y:S04]  /*610f0*/  @P5 LDG.E.U16 R11, desc[UR6][R70.64] ;  /* 0x00000006460b5981 */ /* 0x000f28000c1e1500 */
[----:B------:R-:W4:Y:S04]  /*61100*/  @P5 LDG.E.U16 R15, desc[UR6][R76.64] ;  /* 0x000000064c0f5981 */ /* 0x000f28000c1e1500 */
[----:B------:R-:W4:Y:S04]  /*61110*/  @P5 LDG.E.U16 R79, desc[UR6][R2.64] ;  /* 0x00000006024f5981 */ /* 0x000f28000c1e1500 */
[----:B------:R-:W4:Y:S04]  /*61120*/  @P5 LDG.E.U16 R68, desc[UR6][R50.64] ;  /* 0x0000000632445981 */ /* 0x000f28000c1e1500 */
[----:B---3--:R0:W-:Y:S04]  /*61130*/  @P3 STL [R1+0x3268], R19 ;  /* 0x0032681301003387 */ /* 0x0081e80000100800 */
[----:B0-----:R-:W3:Y:S04]  /*61140*/  LDL R19, [R1+0x323c] ;  /* 0x00323c0001137983 */ /* 0x001ee80000100800 */
[----:B------:R-:W3:Y:S04]  /*61150*/  LDL.LU.64 R44, [R1+0x5dc8] ;  /* 0x005dc800012c7983 */ /* 0x000ee80000300a00 */
[----:B------:R-:W3:Y:S04]  /*61160*/  LDL.LU.64 R54, [R1+0x5dc0] ;  /* 0x005dc00001367983 */ /* 0x000ee80000300a00 */
[----:B------:R-:W3:Y:S04]  /*61170*/  LDL.LU.64 R28, [R1+0x5db8] ;  /* 0x005db800011c7983 */ /* 0x000ee80000300a00 */
[----:B--2---:R0:W-:Y:S04]  /*61180*/  @P3 STL [R1+0x325c], R14 ;  /* 0x00325c0e01003387 */ /* 0x0041e80000100800 */
[----:B----4-:R-:W-:Y:S04]  /*61190*/  @P3 STL [R1+0x3260], R18 ;  /* 0x0032601201003387 */ /* 0x010fe80000100800 */
[----:B------:R-:W-:Y:S04]  /*611a0*/  @P3 STL [R1+0x3264], R5 ;  /* 0x0032640501003387 */ /* 0x000fe80000100800 */
[----:B------:R-:W2:Y:S04]  /*611b0*/  LDL.LU.64 R70, [R1+0x5db0] ;  /* 0x005db00001467983 */ /* 0x000ea80000300a00 */
[----:B0-----:R-:W4:Y:S04]  /*611c0*/  LDL R14, [R1+0x3238] ;  /* 0x00323800010e7983 */ /* 0x001f280000100800 */
[----:B------:R0:W-:Y:S04]  /*611d0*/  @P5 STL [R1+0x3258], R11 ;  /* 0x0032580b01005387 */ /* 0x0001e80000100800 */
[----:B------:R-:W2:Y:S04]  /*611e0*/  LDL R38, [R1+0x322c] ;  /* 0x00322c0001267983 */ /* 0x000ea80000100800 */
[----:B------:R-:W2:Y:S04]  /*611f0*/  LDL R4, [R1+0x3230] ;  /* 0x0032300001047983 */ /* 0x000ea80000100800 */
[----:B0-----:R-:W2:Y:S04]  /*61200*/  LDL R11, [R1+0x3234] ;  /* 0x00323400010b7983 */ /* 0x001ea80000100800 */
[----:B------:R-:W2:Y:S04]  /*61210*/  LDL.LU.64 R76, [R1+0x5da8] ;  /* 0x005da800014c7983 */ /* 0x000ea80000300a00 */
[----:B------:R-:W2:Y:S04]  /*61220*/  LDL R86, [R1+0x321c] ;  /* 0x00321c0001567983 */ /* 0x000ea80000100800 */
[----:B------:R-:W2:Y:S04]  /*61230*/  LDL R82, [R1+0x3220] ;  /* 0x0032200001527983 */ /* 0x000ea80000100800 */
[----:B------:R-:W2:Y:S04]  /*61240*/  LDL R83, [R1+0x3224] ;  /* 0x0032240001537983 */ /* 0x000ea80000100800 */
[----:B------:R-:W2:Y:S01]  /*61250*/  LDL R39, [R1+0x3228] ;  /* 0x0032280001277983 */ /* 0x000ea20000100800 */
[----:B------:R-:W-:-:S02]  /*61260*/  ISETP.GT.AND P6, PT, R92, 0x4, PT ;  /* 0x000000045c00780c */ /* 0x000fc40003fc4270 */
[----:B------:R-:W-:Y:S02]  /*61270*/  LOP3.LUT R53, R53, R52, RZ, 0x3c, !PT ;  /* 0x0000003435357212 */ /* 0x000fe400078e3cff */
[----:B------:R-:W-:Y:S02]  /*61280*/  LOP3.LUT R81, R81, R80, RZ, 0x3c, !PT ;  /* 0x0000005051517212 */ /* 0x000fe400078e3cff */
[----:B------:R-:W-:Y:S01]  /*61290*/  ISETP.GT.AND P3, PT, R92, 0x5, PT ;  /* 0x000000055c00780c */ /* 0x000fe20003f64270 */
[----:B------:R-:W2:Y:S01]  /*612a0*/  LDL.LU R87, [R1+0xf24] ;  /* 0x000f240001577983 */ /* 0x000ea20000300800 */
[----:B------:R-:W-:Y:S02]  /*612b0*/  LOP3.LUT R52, R53, R52, RZ, 0x3c, !PT ;  /* 0x0000003435347212 */ /* 0x000fe400078e3cff */
[----:B------:R-:W-:Y:S01]  /*612c0*/  LOP3.LUT R80, R81, R80, RZ, 0x3c, !PT ;  /* 0x0000005051507212 */ /* 0x000fe200078e3cff */
[----:B------:R-:W2:Y:S04]  /*612d0*/  LDL.LU R89, [R1+0x1040] ;  /* 0x0010400001597983 */ /* 0x000ea80000300800 */
[----:B------:R-:W2:Y:S01]  /*612e0*/  LDL.LU R69, [R1+0xf28] ;  /* 0x000f280001457983 */ /* 0x000ea20000300800 */
[----:B------:R-:W-:-:S02]  /*612f0*/  LOP3.LUT R53, R53, R52, RZ, 0x3c, !PT ;  /* 0x0000003435357212 */ /* 0x000fc400078e3cff */
[----:B------:R-:W-:Y:S01]  /*61300*/  LOP3.LUT R81, R81, R80, RZ, 0x3c, !PT ;  /* 0x0000005051517212 */ /* 0x000fe200078e3cff */
[----:B------:R-:W2:Y:S04]  /*61310*/  LDL.LU R0, [R1+0x1044] ;  /* 0x0010440001007983 */ /* 0x000ea80000300800 */
[----:B------:R-:W2:Y:S04]  /*61320*/  LDL R93, [R1+0x3218] ;  /* 0x00321800015d7983 */ /* 0x000ea80000100800 */
[----:B------:R-:W2:Y:S04]  /*61330*/  @P6 LDG.E.U16 R84, desc[UR6][R52.64] ;  /* 0x0000000634546981 */ /* 0x000ea8000c1e1500 */
[----:B------:R-:W2:Y:S04]  /*61340*/  LDL R5, [R1+0x3214] ;  /* 0x0032140001057983 */ /* 0x000ea80000100800 */
[----:B------:R-:W2:Y:S04]  /*61350*/  LDL R18, [R1+0x3210] ;  /* 0x0032100001127983 */ /* 0x000ea80000100800 */
[----:B------:R0:W-:Y:S04]  /*61360*/  @P5 STL [R1+0x3254], R15 ;  /* 0x0032540f01005387 */ /* 0x0001e80000100800 */
[----:B------:R-:W2:Y:S04]  /*61370*/  @P6 LDG.E.U16 R85, desc[UR6][R80.64] ;  /* 0x0000000650556981 */ /* 0x000ea8000c1e1500 */
[----:B------:R-:W2:Y:S04]  /*61380*/  @P6 LDG.E.U16 R88, desc[UR6][R64.64] ;  /* 0x0000000640586981 */ /* 0x000ea8000c1e1500 */
[----:B0-----:R-:W2:Y:S04]  /*61390*/  LDL R15, [R1+0x320c] ;  /* 0x00320c00010f7983 */ /* 0x001ea80000100800 */
[----:B------:R-:W2:Y:S04]  /*613a0*/  LDL.LU.64 R2, [R1+0x5da0] ;  /* 0x005da00001027983 */ /* 0x000ea80000300a00 */
[----:B------:R0:W-:Y:S04]  /*613b0*/  @P5 STL [R1+0x3250], R79 ;  /* 0x0032504f01005387 */ /* 0x0001e80000100800 */
[----:B0-----:R-:W2:Y:S04]  /*613c0*/  LDL.LU R79, [R1+0x5d98] ;  /* 0x005d9800014f7983 */ /* 0x001ea80000300800 */
[----:B------:R-:W2:Y:S04]  /*613d0*/  LDL.LU.64 R50, [R1+0x5d90] ;  /* 0x005d900001327983 */ /* 0x000ea80000300a00 */
[----:B------:R0:W-:Y:S01]  /*613e0*/  @P5 STL [R1+0x324c], R68 ;  /* 0x00324c4401005387 */ /* 0x0001e20000100800 */
[----:B------:R-:W-:-:S03]  /*613f0*/  ISETP.GT.AND P5, PT, R92, 0x6, PT ;  /* 0x000000065c00780c */ /* 0x000fc60003fa4270 */
[----:B0-----:R-:W2:Y:S04]  /*61400*/  LDL.LU R68, [R1+0x5d88] ;  /* 0x005d880001447983 */ /* 0x001ea80000300800 */
[----:B---3--:R-:W3:Y:S04]  /*61410*/  @P6 LDG.E.U16 R19, desc[UR6][R72.64] ;  /* 0x0000000648136981 */ /* 0x008ee8000c1e1500 */
[----:B----4-:R-:W4:Y:S04]  /*61420*/  @P3 LDG.E.U16 R14, desc[UR6][R24.64] ;  /* 0x00000006180e3981 */ /* 0x010f28000c1e1500 */
[----:B--2---:R-:W2:Y:S04]  /*61430*/  @P3 LDG.E.U16 R38, desc[UR6][R22.64] ;  /* 0x0000000616263981 */ /* 0x004ea8000c1e1500 */
[----:B------:R-:W2:Y:S04]  /*61440*/  @P3 LDG.E.U16 R4, desc[UR6][R90.64] ;  /* 0x000000065a043981 */ /* 0x000ea8000c1e1500 */
[----:B------:R-:W2:Y:S04]  /*61450*/  @P3 LDG.E.U16 R11, desc[UR6][R36.64] ;  /* 0x00000006240b3981 */ /* 0x000ea8000c1e1500 */
[----:B------:R-:W2:Y:S04]  /*61460*/  @P5 LDG.E.U16 R86, desc[UR6][R66.64] ;  /* 0x0000000642565981 */ /* 0x000ea8000c1e1500 */
[----:B------:R-:W2:Y:S04]  /*61470*/  @P5 LDG.E.U16 R82, desc[UR6][R40.64] ;  /* 0x0000000628525981 */ /* 0x000ea8000c1e1500 */
[----:B------:R-:W2:Y:S04]  /*61480*/  @P5 LDG.E.U16 R83, desc[UR6][R60.64] ;  /* 0x000000063c535981 */ /* 0x000ea8000c1e1500 */
[----:B------:R-:W2:Y:S04]  /*61490*/  @P5 LDG.E.U16 R39, desc[UR6][R46.64] ;  /* 0x000000062e275981 */ /* 0x000ea8000c1e1500 */
[----:B------:R0:W-:Y:S04]  /*614a0*/  STL.64 [R1+0x2248], R52 ;  /* 0x0022483401007387 */ /* 0x0001e80000100a00 */
[----:B0-----:R-:W2:Y:S04]  /*614b0*/  LDL.LU.64 R52, [R1+0x5d80] ;  /* 0x005d800001347983 */ /* 0x001ea80000300a00 */
[----:B------:R0:W-:Y:S04]  /*614c0*/  STL.64 [R1+0x2240], R80 ;  /* 0x0022405001007387 */ /* 0x0001e80000100a00 */
[----:B0-----:R-:W2:Y:S04]  /*614d0*/  LDL.LU.64 R80, [R1+0x5d78] ;  /* 0x005d780001507983 */ /* 0x001ea80000300a00 */
[----:B------:R-:W2:Y:S04]  /*614e0*/  LDL.LU.64 R64, [R1+0x5d70] ;  /* 0x005d700001407983 */ /* 0x000ea80000300a00 */
[----:B------:R-:W2:Y:S04]  /*614f0*/  LDL.LU.64 R72, [R1+0x5d68] ;  /* 0x005d680001487983 */ /* 0x000ea80000300a00 */
[----:B------:R0:W-:Y:S04]  /*61500*/  @P6 STL [R1+0x3248], R84 ;  /* 0x0032485401006387 */ /* 0x0001e80000100800 */
[----:B0-----:R-:W2:Y:S04]  /*61510*/  LDL R84, [R1+0x3208] ;  /* 0x0032080001547983 */ /* 0x001ea80000100800 */
[----:B------:R0:W-:Y:S04]  /*61520*/  @P6 STL [R1+0x3244], R85 ;  /* 0x0032445501006387 */ /* 0x0001e80000100800 */
[----:B0-----:R-:W2:Y:S04]  /*61530*/  LDL R85, [R1+0x3204] ;  /* 0x0032040001557983 */ /* 0x001ea80000100800 */
[----:B------:R0:W-:Y:S04]  /*61540*/  @P6 STL [R1+0x3240], R88 ;  /* 0x0032405801006387 */ /* 0x0001e80000100800 */
[----:B0-----:R-:W2:Y:S04]  /*61550*/  LDL R88, [R1+0x3200] ;  /* 0x0032000001587983 */ /* 0x001ea80000100800 */
[----:B---3--:R0:W-:Y:S04]  /*61560*/  @P6 STL [R1+0x323c], R19 ;  /* 0x00323c1301006387 */ /* 0x0081e80000100800 */
[----:B0-----:R-:W3:Y:S04]  /*61570*/  LDL R19, [R1+0x31fc] ;  /* 0x0031fc0001137983 */ /* 0x001ee80000100800 */
[----:B------:R-:W3:Y:S01]  /*61580*/  LDL.LU.64 R24, [R1+0x5d60] ;  /* 0x005d600001187983 */ /* 0x000ee20000300a00 */
[----:B------:R-:W-:-:S03]  /*61590*/  ISETP.GT.AND P6, PT, R92, 0x7, PT ;  /* 0x000000075c00780c */ /* 0x000fc60003fc4270 */
[----:B----4-:R0:W-:Y:S10]  /*615a0*/  @P3 STL [R1+0x3238], R14 ;  /* 0x0032380e01003387 */ /* 0x0101f40000100800 */
[----:B------:R-:W4:Y:S04]  /*615b0*/  @P6 LDG.E.U16 R18, desc[UR6][R32.64] ;  /* 0x0000000620126981 */ /* 0x000f28000c1e1500 */
[----:B------:R-:W4:Y:S04]  /*615c0*/  @P6 LDG.E.U16 R15, desc[UR6][R56.64] ;  /* 0x00000006380f6981 */ /* 0x000f28000c1e1500 */
[----:B0-----:R-:W4:Y:S04]  /*615d0*/  LDL.LU R14, [R1+0x5d58] ;  /* 0x005d5800010e7983 */ /* 0x001f280000300800 */
[----:B------:R-:W4:Y:S04]  /*615e0*/  LDL.LU.64 R36, [R1+0x5d50] ;  /* 0x005d500001247983 */ /* 0x000f280000300a00 */
[----:B--2---:R0:W-:Y:S04]  /*615f0*/  @P3 STL [R1+0x3234], R11 ;  /* 0x0032340b01003387 */ /* 0x0041e80000100800 */
[----:B0-----:R-:W2:Y:S04]  /*61600*/  LDL.LU R11, [R1+0x5d48] ;  /* 0x005d4800010b7983 */ /* 0x001ea80000300800 */
[----:B------:R-:W2:Y:S04]  /*61610*/  LDL.LU.64 R90, [R1+0x5d40] ;  /* 0x005d4000015a7983 */ /* 0x000ea80000300a00 */
[----:B------:R-:W2:Y:S04]  /*61620*/  LDL.LU.64 R22, [R1+0x5d38] ;  /* 0x005d380001167983 */ /* 0x000ea80000300a00 */
[----:B------:R0:W-:Y:S04]  /*61630*/  @P3 STL [R1+0x322c], R38 ;  /* 0x00322c2601003387 */ /* 0x0001e80000100800 */
[----:B------:R-:W-:Y:S04]  /*61640*/  @P3 STL [R1+0x3230], R4 ;  /* 0x0032300401003387 */ /* 0x000fe80000100800 */
[----:B------:R-:W2:Y:S04]  /*61650*/  LDL.LU.64 R46, [R1+0x5d30] ;  /* 0x005d3000012e7983 */ /* 0x000ea80000300a00 */
[----:B------:R-:W2:Y:S04]  /*61660*/  LDL.LU.64 R60, [R1+0x5d28] ;  /* 0x005d2800013c7983 */ /* 0x000ea80000300a00 */
[----:B------:R-:W2:Y:S04]  /*61670*/  LDL.LU.64 R40, [R1+0x5d20] ;  /* 0x005d200001287983 */ /* 0x000ea80000300a00 */
[----:B------:R-:W2:Y:S04]  /*61680*/  LDL.LU.64 R66, [R1+0x5d18] ;  /* 0x005d180001427983 */ /* 0x000ea80000300a00 */
[----:B------:R-:W-:Y:S04]  /*61690*/  @P5 STL [R1+0x321c], R86 ;  /* 0x00321c5601005387 */ /* 0x000fe80000100800 */
[----:B------:R1:W-:Y:S04]  /*616a0*/  @P5 STL [R1+0x3220], R82 ;  /* 0x0032205201005387 */ /* 0x0003e80000100800 */
[----:B------:R1:W-:Y:S04]  /*616b0*/  @P5 STL [R1+0x3224], R83 ;  /* 0x0032245301005387 */ /* 0x0003e80000100800 */
[----:B------:R1:W-:Y:S01]  /*616c0*/  @P5 STL [R1+0x3228], R39 ;  /* 0x0032282701005387 */ /* 0x0003e20000100800 */
[----:B0-----:R-:W-:-:S02]  /*616d0*/  IMAD.MOV.U32 R38, RZ, RZ, R89 ;  /* 0x000000ffff267224 */ /* 0x001fc400078e0059 */
[----:B-1----:R-:W-:Y:S02]  /*616e0*/  IMAD.MOV.U32 R82, RZ, RZ, R0 ;  /* 0x000000ffff527224 */ /* 0x002fe400078e0000 */
[----:B------:R-:W-:Y:S02]  /*616f0*/  IMAD.MOV.U32 R83, RZ, RZ, R69 ;  /* 0x000000ffff537224 */ /* 0x000fe400078e0045 */
[----:B------:R-:W-:Y:S02]  /*61700*/  IMAD.MOV.U32 R39, RZ, RZ, R87 ;  /* 0x000000ffff277224 */ /* 0x000fe400078e0057 */
[----:B------:R-:W2:Y:S04]  /*61710*/  LDL.64 R86, [R1+0x2198] ;  /* 0x0021980001567983 */ /* 0x000ea80000100a00 */
[----:B------:R-:W2:Y:S04]  /*61720*/  @P6 LDG.E.U16 R93, desc[UR6][R82.64] ;  /* 0x00000006525d6981 */ /* 0x000ea8000c1e1500 */
[----:B------:R-:W2:Y:S04]  /*61730*/  @P6 LDG.E.U16 R5, desc[UR6][R38.64] ;  /* 0x0000000626056981 */ /* 0x000ea8000c1e1500 */
[----:B------:R-:W-:Y:S01]  /*61740*/  STL.64 [R1+0x21e8], R82 ;  /* 0x0021e85201007387 */ /* 0x000fe20000100a00 */
[----:B------:R-:W-:-:S03]  /*61750*/  ISETP.GT.AND P3, PT, R92, 0x8, PT ;  /* 0x000000085c00780c */ /* 0x000fc60003f64270 */
[----:B------:R-:W-:Y:S04]  /*61760*/  STL.64 [R1+0x21e0], R38 ;  /* 0x0021e02601007387 */ /* 0x000fe80000100a00 */
[----:B------:R-:W2:Y:S04]  /*61770*/  LDL.LU.64 R32, [R1+0x5d10] ;  /* 0x005d100001207983 */ /* 0x000ea80000300a00 */
[----:B------:R-:W2:Y:S04]  /*61780*/  LDL.LU R89, [R1+0x1164] ;  /* 0x0011640001597983 */ /* 0x000ea80000300800 */
[----:B------:R-:W2:Y:S04]  /*61790*/  LDL.LU R69, [R1+0x1280] ;  /* 0x0012800001457983 */ /* 0x000ea80000300800 */
[----:B------:R-:W2:Y:S01]  /*617a0*/  LDL.LU R57, [R1+0x1168] ;  /* 0x0011680001397983 */ /* 0x000ea20000300800 */
[----:B------:R-:W-:-:S03]  /*617b0*/  ISETP.GT.AND P5, PT, R92, 0x9, PT ;  /* 0x000000095c00780c */ /* 0x000fc60003fa4270 */
[----:B------:R-:W2:Y:S04]  /*617c0*/  LDL.LU R56, [R1+0x1284] ;  /* 0x0012840001387983 */ /* 0x000ea80000300800 */
[----:B------:R-:W2:Y:S04]  /*617d0*/  LDL R0, [R1+0x31e8] ;  /* 0x0031e80001007983 */ /* 0x000ea80000100800 */
[----:B------:R-:W2:Y:S04]  /*617e0*/  @P3 LDG.E.U16 R84, desc[UR6][R8.64] ;  /* 0x0000000608543981 */ /* 0x000ea8000c1e1500 */
[----:B------:R-:W2:Y:S04]  /*617f0*/  @P3 LDG.E.U16 R85, desc[UR6][R12.64] ;  /* 0x000000060c553981 */ /* 0x000ea8000c1e1500 */
[----:B------:R-:W2:Y:S04]  /*61800*/  @P3 LDG.E.U16 R88, desc[UR6][R62.64] ;  /* 0x000000063e583981 */ /* 0x000ea8000c1e1500 */
[----:B---3--:R-:W3:Y:S04]  /*61810*/  @P3 LDG.E.U16 R19, desc[UR6][R42.64] ;  /* 0x000000062a133981 */ /* 0x008ee8000c1e1500 */
[----:B----4-:R-:W4:Y:S04]  /*61820*/  @P5 LDG.E.U16 R14, desc[UR6][R74.64] ;  /* 0x000000064a0e5981 */ /* 0x010f28000c1e1500 */
[----:B--2---:R-:W2:Y:S04]  /*61830*/  @P5 LDG.E.U16 R11, desc[UR6][R34.64] ;  /* 0x00000006220b5981 */ /* 0x004ea8000c1e1500 */
[----:B------:R0:W-:Y:S04]  /*61840*/  @P6 STL [R1+0x3218], R93 ;  /* 0x0032185d01006387 */ /* 0x0001e80000100800 */
[----:B0-----:R-:W4:Y:S04]  /*61850*/  LDL R93, [R1+0x31e4] ;  /* 0x0031e400015d7983 */ /* 0x001f280000100800 */
[----:B------:R0:W-:Y:S04]  /*61860*/  @P6 STL [R1+0x3214], R5 ;  /* 0x0032140501006387 */ /* 0x0001e80000100800 */
[----:B0-----:R-:W4:Y:S04]  /*61870*/  LDL R5, [R1+0x31e0] ;  /* 0x0031e00001057983 */ /* 0x001f280000100800 */
[----:B------:R0:W-:Y:S04]  /*61880*/  @P6 STL [R1+0x3210], R18 ;  /* 0x0032101201006387 */ /* 0x0001e80000100800 */
[----:B0-----:R-:W4:Y:S04]  /*61890*/  LDL R18, [R1+0x31dc] ;  /* 0x0031dc0001127983 */ /* 0x001f280000100800 */
[----:B------:R0:W-:Y:S04]  /*618a0*/  @P6 STL [R1+0x320c], R15 ;  /* 0x00320c0f01006387 */ /* 0x0001e80000100800 */
[----:B0-----:R-:W4:Y:S04]  /*618b0*/  LDL R15, [R1+0x31d8] ;  /* 0x0031d800010f7983 */ /* 0x001f280000100800 */
[----:B------:R-:W4:Y:S04]  /*618c0*/  LDL.LU.64 R8, [R1+0x5d08] ;  /* 0x005d080001087983 */ /* 0x000f280000300a00 */
[----:B------:R-:W4:Y:S04]  /*618d0*/  LDL.LU.64 R12, [R1+0x5d00] ;  /* 0x005d0000010c7983 */ /* 0x000f280000300a00 */
[----:B------:R-:W4:Y:S04]  /*618e0*/  LDL.LU.64 R62, [R1+0x5cf8] ;  /* 0x005cf800013e7983 */ /* 0x000f280000300a00 */
[----:B------:R-:W4:Y:S01]  /*618f0*/  LDL.LU.64 R42, [R1+0x5cf0] ;  /* 0x005cf000012a7983 */ /* 0x000f220000300a00 */
[----:B------:R-:W-:Y:S01]  /*61900*/  ISETP.GT.AND P6, PT, R92, 0xa, PT ;  /* 0x0000000a5c00780c */ /* 0x000fe20003fc4270 */
[----:B------:R-:W-:-:S02]  /*61910*/  IMAD.MOV.U32 R38, RZ, RZ, R56 ;  /* 0x000000ffff267224 */ /* 0x000fc400078e0038 */
[----:B------:R-:W-:-:S10]  /*61920*/  IMAD.MOV.U32 R39, RZ, RZ, R57 ;  /* 0x000000ffff277224 */ /* 0x000fd400078e0039 */
[----:B------:R-:W4:Y:S04]  /*61930*/  @P6 LDG.E.U16 R0, desc[UR6][R38.64] ;  /* 0x0000000626006981 */ /* 0x000f28000c1e1500 */
[----:B---3--:R-:W-:Y:S04]  /*61940*/  @P3 STL [R1+0x31fc], R19 ;  /* 0x0031fc1301003387 */ /* 0x008fe80000100800 */
[----:B------:R-:W-:Y:S04]  /*61950*/  @P3 STL [R1+0x3200], R88 ;  /* 0x0032005801003387 */ /* 0x000fe80000100800 */
[----:B------:R-:W-:Y:S04]  /*61960*/  @P3 STL [R1+0x3204], R85 ;  /* 0x0032045501003387 */ /* 0x000fe80000100800 */
[----:B------:R-:W-:Y:S04]  /*61970*/  @P3 STL [R1+0x3208], R84 ;  /* 0x0032085401003387 */ /* 0x000fe80000100800 */
[----:B------:R-:W3:Y:S04]  /*61980*/  LDL.LU.64 R34, [R1+0x5ce8] ;  /* 0x005ce80001227983 */ /* 0x000ee80000300a00 */
[----:B--2---:R-:W-:Y:S04]  /*61990*/  STL [R1+0x46ec], R11 ;  /* 0x0046ec0b01007387 */ /* 0x004fe80000100800 */
[----:B------:R-:W-:Y:S04]  /*619a0*/  STL.64 [R1+0x4930], R10 ;  /* 0x0049300a01007387 */ /* 0x000fe80000100a00 */
[----:B------:R-:W-:Y:S04]  /*619b0*/  STL.64 [R1+0x49d0], R10 ;  /* 0x0049d00a01007387 */ /* 0x000fe80000100a00 */
[----:B------:R-:W-:Y:S04]  /*619c0*/  STL.64 [R1+0x4a60], R10 ;  /* 0x004a600a01007387 */ /* 0x000fe80000100a00 */
[----:B------:R-:W-:Y:S04]  /*619d0*/  STL.64 [R1+0x4b90], R10 ;  /* 0x004b900a01007387 */ /* 0x000fe80000100a00 */
[----:B------:R0:W-:Y:S02]  /*619e0*/  STL.64 [R1+0x4c08], R10 ;  /* 0x004c080a01007387 */ /* 0x0001e40000100a00 */
[----:B0-----:R-:W-:Y:S01]  /*619f0*/  IMAD.MOV.U32 R10, RZ, RZ, R69 ;  /* 0x000000ffff0a7224 */ /* 0x001fe200078e0045 */
[----:B------:R-:W-:-:S05]  /*61a00*/  MOV R11, R89 ;  /* 0x00000059000b7202 */ /* 0x000fca0000000f00 */
[----:B----4-:R-:W2:Y:S04]  /*61a10*/  @P6 LDG.E.U16 R93, desc[UR6][R10.64] ;  /* 0x000000060a5d6981 */ /* 0x010ea8000c1e1500 */
[----:B------:R-:W4:Y:S04]  /*61a20*/  @P6 LDG.E.U16 R5, desc[UR6][R48.64] ;  /* 0x0000000630056981 */ /* 0x000f28000c1e1500 */
[----:B------:R-:W2:Y:S04]  /*61a30*/  @P6 LDG.E.U16 R18, desc[UR6][R26.64] ;  /* 0x000000061a126981 */ /* 0x000ea8000c1e1500 */
[----:B------:R-:W2:Y:S04]  /*61a40*/  @P5 LDG.E.U16 R42, desc[UR6][R58.64] ;  /* 0x000000063a2a5981 */ /* 0x000ea8000c1e1500 */
[----:B------:R-:W3:Y:S01]  /*61a50*/  @P5 LDG.E.U16 R43, desc[UR6][R86.64] ;  /* 0x00000006562b5981 */ /* 0x000ee2000c1e1500 */
[----:B------:R-:W-:-:S03]  /*61a60*/  ISETP.GT.AND P3, PT, R92, 0xb, PT ;  /* 0x0000000b5c00780c */ /* 0x000fc60003f64270 */
[----:B------:R-:W4:Y:S04]  /*61a70*/  LDL.LU.64 R58, [R1+0x5ce0] ;  /* 0x005ce000013a7983 */ /* 0x000f280000300a00 */
[----:B------:R-:W4:Y:S06]  /*61a80*/  LDL R19, [R1+0x31d4] ;  /* 0x0031d40001137983 */ /* 0x000f2c0000100800 */
[----:B------:R-:W4:Y:S04]  /*61a90*/  @P3 LDG.E.U16 R15, desc[UR6][R20.64] ;  /* 0x00000006140f3981 */ /* 0x000f28000c1e1500 */
[----:B--2---:R-:W-:Y:S04]  /*61aa0*/  STL [R1+0x46f0], R42 ;  /* 0x0046f02a01007387 */ /* 0x004fe80000100800 */
[----:B---3--:R-:W-:Y:S04]  /*61ab0*/  STL [R1+0x46f4], R43 ;  /* 0x0046f42b01007387 */ /* 0x008fe80000100800 */
[----:B------:R-:W-:Y:S04]  /*61ac0*/  STL.64 [R1+0x4990], R42 ;  /* 0x0049902a01007387 */ /* 0x000fe80000100a00 */
[----:B------:R-:W-:Y:S04]  /*61ad0*/  STL.64 [R1+0x4a90], R42 ;  /* 0x004a902a01007387 */ /* 0x000fe80000100a00 */
[----:B------:R-:W-:Y:S04]  /*61ae0*/  STL.64 [R1+0x4b68], R42 ;  /* 0x004b682a01007387 */ /* 0x000fe80000100a00 */
[----:B------:R-:W2:Y:S04]  /*61af0*/  LDL.LU.64 R74, [R1+0x5cd8] ;  /* 0x005cd800014a7983 */ /* 0x000ea80000300a00 */
[----:B------:R-:W-:Y:S04]  /*61b00*/  STL [R1+0x46f8], R14 ;  /* 0x0046f80e01007387 */ /* 0x000fe80000100800 */
[----:B------:R-:W-:Y:S04]  /*61b10*/  STL.64 [R1+0x2188], R38 ;  /* 0x0021882601007387 */ /* 0x000fe80000100a00 */
[----:B------:R-:W-:Y:S04]  /*61b20*/  STL.64 [R1+0x2180], R10 ;  /* 0x0021800a01007387 */ /* 0x000fe80000100a00 */
[----:B------:R0:W-:Y:S04]  /*61b30*/  @P6 STL [R1+0x31dc], R18 ;  /* 0x0031dc1201006387 */ /* 0x0001e80000100800 */
[----:B----4-:R-:W-:Y:S04]  /*61b40*/  @P6 STL [R1+0x31e0], R5 ;  /* 0x0031e00501006387 */ /* 0x010fe80000100800 */
[----:B------:R-:W-:Y:S04]  /*61b50*/  @P6 STL [R1+0x31e4], R93 ;  /* 0x0031e45d01006387 */ /* 0x000fe80000100800 */
[----:B------:R-:W-:Y:S04]  /*61b60*/  @P6 STL [R1+0x31e8], R0 ;  /* 0x0031e80001006387 */ /* 0x000fe80000100800 */
[----:B------:R-:W3:Y:S04]  /*61b70*/  LDL R69, [R1+0x31d0] ;  /* 0x0031d00001457983 */ /* 0x000ee80000100800 */
[----:B------:R-:W4:Y:S04]  /*61b80*/  LDL R56, [R1+0x31cc] ;  /* 0x0031cc0001387983 */ /* 0x000f280000100800 */
[----:B------:R-:W2:Y:S04]  /*61b90*/  LDL R57, [R1+0x31c8] ;  /* 0x0031c80001397983 */ /* 0x000ea80000100800 */
[----:B------:R-:W2:Y:S04]  /*61ba0*/  LDL R26, [R1+0x31c4] ;  /* 0x0031c400011a7983 */ /* 0x000ea80000100800 */
[----:B------:R-:W2:Y:S04]  /*61bb0*/  LDL R27, [R1+0x31c0] ;  /* 0x0031c000011b7983 */ /* 0x000ea80000100800 */
[----:B0-----:R-:W2:Y:S04]  /*61bc0*/  LDL R18, [R1+0x31bc] ;  /* 0x0031bc0001127983 */ /* 0x001ea80000100800 */
[----:B------:R-:W2:Y:S04]  /*61bd0*/  LDL.LU R20, [R1+0x13a4] ;  /* 0x0013a40001147983 */ /* 0x000ea80000300800 */
[----:B------:R-:W2:Y:S04]  /*61be0*/  LDL.LU R21, [R1+0x14c0] ;  /* 0x0014c00001157983 */ /* 0x000ea80000300800 */
[----:B------:R-:W2:Y:S04]  /*61bf0*/  LDL.LU R48, [R1+0x13a8] ;  /* 0x0013a80001307983 */ /* 0x000ea80000300800 */
[----:B------:R-:W2:Y:S04]  /*61c00*/  LDL.LU R49, [R1+0x14c4] ;  /* 0x0014c40001317983 */ /* 0x000ea80000300800 */
[----:B------:R-:W2:Y:S04]  /*61c10*/  @P3 LDG.E.U16 R19, desc[UR6][R6.64] ;  /* 0x0000000606133981 */ /* 0x000ea8000c1e1500 */
[----:B------:R0:W-:Y:S04]  /*61c20*/  @P3 STL [R1+0x31d8], R15 ;  /* 0x0031d80f01003387 */ /* 0x0001e80000100800 */
[----:B------:R-:W2:Y:S04]  /*61c30*/  LDL R10, [R1+0x31ac] ;  /* 0x0031ac00010a7983 */ /* 0x000ea80000100800 */
        /* <DEDUP_REMOVED lines=9> */
[----:B------:R-:W-:Y:S01]  /*61cd0*/  ISETP.GT.AND P6, PT, R92, 0xd, PT ;  /* 0x0000000d5c00780c */ /* 0x000fe20003fc4270 */
[----:B------:R-:W2:Y:S04]  /*61ce0*/  LDL R83, [R1+0x3198] ;  /* 0x0031980001537983 */ /* 0x000ea80000100800 */
[----:B------:R-:W2:Y:S04]  /*61cf0*/  LDL R82, [R1+0x3194] ;  /* 0x0031940001527983 */ /* 0x000ea80000100800 */
[----:B------:R-:W2:Y:S04]  /*61d00*/  LDL R84, [R1+0x3190] ;  /* 0x0031900001547983 */ /* 0x000ea80000100800 */
[----:B------:R-:W2:Y:S04]  /*61d10*/  LDL R85, [R1+0x318c] ;  /* 0x00318c0001557983 */ /* 0x000ea80000100800 */
[----:B------:R-:W2:Y:S04]  /*61d20*/  LDL.LU R86, [R1+0x15e4] ;  /* 0x0015e40001567983 */ /* 0x000ea80000300800 */
[----:B------:R-:W2:Y:S04]  /*61d30*/  LDL.LU R87, [R1+0x1700] ;  /* 0x0017000001577983 */ /* 0x000ea80000300800 */
[----:B------:R-:W2:Y:S04]  /*61d40*/  LDL.LU R88, [R1+0x15e8] ;  /* 0x0015e80001587983 */ /* 0x000ea80000300800 */
[----:B------:R-:W2:Y:S04]  /*61d50*/  LDL.LU R89, [R1+0x1704] ;  /* 0x0017040001597983 */ /* 0x000ea80000300800 */
[----:B------:R-:W2:Y:S04]  /*61d60*/  LDL R0, [R1+0x3188] ;  /* 0x0031880001007983 */ /* 0x000ea80000100800 */
[----:B------:R-:W2:Y:S04]  /*61d70*/  LDL R93, [R1+0x3184] ;  /* 0x00318400015d7983 */ /* 0x000ea80000100800 */
[----:B------:R-:W2:Y:S04]  /*61d80*/  LDL R5, [R1+0x3180] ;  /* 0x0031800001057983 */ /* 0x000ea80000100800 */
[----:B---3--:R-:W3:Y:S04]  /*61d90*/  @P3 LDG.E.U16 R69, desc[UR6][R30.64] ;  /* 0x000000061e453981 */ /* 0x008ee8000c1e1500 */
[----:B----4-:R-:W4:Y:S04]  /*61da0*/  @P3 LDG.E.U16 R56, desc[UR6][R16.64] ;  /* 0x0000000610383981 */ /* 0x010f28000c1e1500 */
[----:B--2---:R-:W2:Y:S04]  /*61db0*/  @P5 LDG.E.U16 R57, desc[UR6][R44.64] ;  /* 0x000000062c395981 */ /* 0x004ea8000c1e1500 */
[----:B------:R-:W2:Y:S04]  /*61dc0*/  @P5 LDG.E.U16 R26, desc[UR6][R54.64] ;  /* 0x00000006361a5981 */ /* 0x000ea8000c1e1500 */
[----:B------:R-:W2:Y:S04]  /*61dd0*/  @P5 LDG.E.U16 R27, desc[UR6][R28.64] ;  /* 0x000000061c1b5981 */ /* 0x000ea8000c1e1500 */
[----:B------:R-:W2:Y:S01]  /*61de0*/  @P5 LDG.E.U16 R18, desc[UR6][R70.64] ;  /* 0x0000000646125981 */ /* 0x000ea2000c1e1500 */
[----:B------:R-:W-:-:S02]  /*61df0*/  LOP3.LUT R49, R49, R48, RZ, 0x3c, !PT ;  /* 0x0000003031317212 */ /* 0x000fc400078e3cff */
[----:B------:R-:W-:Y:S01]  /*61e00*/  LOP3.LUT R21, R21, R20, RZ, 0x3c, !PT ;  /* 0x0000001415157212 */ /* 0x000fe200078e3cff */
[----:B------:R-:W2:Y:S01]  /*61e10*/  @P6 LDG.E.U16 R10, desc[UR6][R2.64] ;  /* 0x00000006020a6981 */ /* 0x000ea2000c1e1500 */
[----:B------:R-:W-:-:S03]  /*61e20*/  LOP3.LUT R48, R49, R48, RZ, 0x3c, !PT ;  /* 0x0000003031307212 */ /* 0x000fc600078e3cff */
[----:B------:R0:W-:Y:S04]  /*61e30*/  @P3 STL [R1+0x31d4], R19 ;  /* 0x0031d41301003387 */ /* 0x0001e80000100800 */
[----:B------:R-:W2:Y:S01]  /*61e40*/  @P6 LDG.E.U16 R43, desc[UR6][R76.64] ;  /* 0x000000064c2b6981 */ /* 0x000ea2000c1e1500 */
[----:B------:R-:W-:Y:S02]  /*61e50*/  LOP3.LUT R49, R49, R48, RZ, 0x3c, !PT ;  /* 0x0000003031317212 */ /* 0x000fe400078e3cff */
[----:B------:R-:W-:-:S03]  /*61e60*/  LOP3.LUT R20, R21, R20, RZ, 0x3c, !PT ;  /* 0x0000001415147212 */ /* 0x000fc600078e3cff */
[----:B------:R-:W2:Y:S04]  /*61e70*/  @P6 LDG.E.U16 R15, desc[UR6][R48.64] ;  /* 0x00000006300f6981 */ /* 0x000ea8000c1e1500 */
[----:B0-----:R-:W2:Y:S04]  /*61e80*/  LDL R19, [R1+0x317c] ;  /* 0x00317c0001137983 */ /* 0x001ea80000100800 */
[----:B------:R-:W2:Y:S01]  /*61e90*/  LDL.LU.64 R30, [R1+0x5cc8] ;  /* 0x005cc800011e7983 */ /* 0x000ea20000300a00 */
[----:B------:R-:W-:-:S05]  /*61ea0*/  LOP3.LUT R21, R21, R20, RZ, 0x3c, !PT ;  /* 0x0000001415157212 */ /* 0x000fca00078e3cff */
[----:B------:R-:W2:Y:S04]  /*61eb0*/  @P6 LDG.E.U16 R42, desc[UR6][R20.64] ;  /* 0x00000006142a6981 */ /* 0x000ea8000c1e1500 */
[----:B---3--:R0:W-:Y:S04]  /*61ec0*/  @P3 STL [R1+0x31d0], R69 ;  /* 0x0031d04501003387 */ /* 0x0081e80000100800 */
[----:B0-----:R-:W3:Y:S04]  /*61ed0*/  LDL.LU R69, [R1+0x5cc0] ;  /* 0x005cc00001457983 */ /* 0x001ee80000300800 */
[----:B------:R-:W3:Y:S04]  /*61ee0*/  LDL.LU.64 R16, [R1+0x5cb8] ;  /* 0x005cb80001107983 */ /* 0x000ee80000300a00 */
[----:B----4-:R0:W-:Y:S01]  /*61ef0*/  @P3 STL [R1+0x31cc], R56 ;  /* 0x0031cc3801003387 */ /* 0x0101e20000100800 */
[----:B------:R-:W-:-:S03]  /*61f00*/  ISETP.GT.AND P3, PT, R92, 0xe, PT ;  /* 0x0000000e5c00780c */ /* 0x000fc60003f64270 */
[----:B0-----:R-:W4:Y:S04]  /*61f10*/  LDL.LU R56, [R1+0x5cb0] ;  /* 0x005cb00001387983 */ /* 0x001f280000300800 */
[----:B------:R-:W3:Y:S06]  /*61f20*/  LDL.LU.64 R44, [R1+0x5ca8] ;  /* 0x005ca800012c7983 */ /* 0x000eec0000300a00 */
[----:B------:R-:W3:Y:S04]  /*61f30*/  @P3 LDG.E.U16 R39, desc[UR6][R80.64] ;  /* 0x0000000650273981 */ /* 0x000ee8000c1e1500 */
[----:B------:R-:W4:Y:S04]  /*61f40*/  @P3 LDG.E.U16 R38, desc[UR6][R52.64] ;  /* 0x0000000634263981 */ /* 0x000f28000c1e1500 */
[----:B------:R-:W4:Y:S04]  /*61f50*/  @P3 LDG.E.U16 R4, desc[UR6][R50.64] ;  /* 0x0000000632043981 */ /* 0x000f28000c1e1500 */
[----:B------:R-:W4:Y:S04]  /*61f60*/  @P3 LDG.E.U16 R11, desc[UR6][R78.64] ;  /* 0x000000064e0b3981 */ /* 0x000f28000c1e1500 */
[----:B--2---:R0:W-:Y:S04]  /*61f70*/  @P5 STL [R1+0x31c8], R57 ;  /* 0x0031c83901005387 */ /* 0x0041e80000100800 */
[----:B0-----:R-:W2:Y:S04]  /*61f80*/  LDL.LU R57, [R1+0x5ca0] ;  /* 0x005ca00001397983 */ /* 0x001ea80000300800 */
[----:B------:R-:W2:Y:S04]  /*61f90*/  LDL.LU.64 R54, [R1+0x5c98] ;  /* 0x005c980001367983 */ /* 0x000ea80000300a00 */
[----:B------:R0:W-:Y:S04]  /*61fa0*/  @P5 STL [R1+0x31c4], R26 ;  /* 0x0031c41a01005387 */ /* 0x0001e80000100800 */
[----:B0-----:R-:W2:Y:S04]  /*61fb0*/  LDL.LU R26, [R1+0x5c90] ;  /* 0x005c9000011a7983 */ /* 0x001ea80000300800 */
[----:B------:R-:W2:Y:S04]  /*61fc0*/  LDL.LU.64 R28, [R1+0x5c88] ;  /* 0x005c8800011c7983 */ /* 0x000ea80000300a00 */
[----:B------:R0:W-:Y:S04]  /*61fd0*/  @P5 STL [R1+0x31c0], R27 ;  /* 0x0031c01b01005387 */ /* 0x0001e80000100800 */
[----:B0-----:R-:W2:Y:S04]  /*61fe0*/  LDL.LU R27, [R1+0x5c80] ;  /* 0x005c8000011b7983 */ /* 0x001ea80000300800 */
[----:B------:R-:W2:Y:S04]  /*61ff0*/  LDL.LU.64 R70, [R1+0x5c78] ;  /* 0x005c780001467983 */ /* 0x000ea80000300a00 */
[----:B------:R0:W-:Y:S01]  /*62000*/  @P5 STL [R1+0x31bc], R18 ;  /* 0x0031bc1201005387 */ /* 0x0001e20000100800 */
[----:B------:R-:W-:-:S03]  /*62010*/  ISETP.GT.AND P5, PT, R92, 0xf, PT ;  /* 0x0000000f5c00780c */ /* 0x000fc60003fa4270 */
[----:B0-----:R-:W2:Y:S04]  /*62020*/  LDL.LU R18, [R1+0x5c70] ;  /* 0x005c700001127983 */ /* 0x001ea80000300800 */
[----:B------:R0:W-:Y:S06]  /*62030*/  STL.64 [R1+0x2128], R48 ;  /* 0x0021283001007387 */ /* 0x0001ec0000100a00 */
[----:B------:R-:W2:Y:S04]  /*62040*/  @P5 LDG.E.U16 R85, desc[UR6][R36.64] ;  /* 0x0000000624555981 */ /* 0x000ea8000c1e1500 */
[----:B------:R-:W2:Y:S04]  /*62050*/  @P5 LDG.E.U16 R84, desc[UR6][R24.64] ;  /* 0x0000000618545981 */ /* 0x000ea8000c1e1500 */
[----:B------:R-:W2:Y:S04]  /*62060*/  @P5 LDG.E.U16 R82, desc[UR6][R72.64] ;  /* 0x0000000648525981 */ /* 0x000ea8000c1e1500 */
[----:B------:R-:W2:Y:S04]  /*62070*/  @P5 LDG.E.U16 R83, desc[UR6][R64.64] ;  /* 0x0000000640535981 */ /* 0x000ea8000c1e1500 */
[----:B0-----:R-:W2:Y:S04]  /*62080*/  LDL.LU.64 R48, [R1+0x5c68] ;  /* 0x005c680001307983 */ /* 0x001ea80000300a00 */
[----:B------:R0:W-:Y:S04]  /*62090*/  @P6 STL [R1+0x31b8], R15 ;  /* 0x0031b80f01006387 */ /* 0x0001e80000100800 */
[----:B0-----:R-:W2:Y:S04]  /*620a0*/  LDL.LU R15, [R1+0x5c60] ;  /* 0x005c6000010f7983 */ /* 0x001ea80000300800 */
[----:B------:R0:W-:Y:S04]  /*620b0*/  STL.64 [R1+0x2120], R20 ;  /* 0x0021201401007387 */ /* 0x0001e80000100a00 */
[----:B0-----:R-:W2:Y:S04]  /*620c0*/  LDL.LU.64 R20, [R1+0x5c58] ;  /* 0x005c580001147983 */ /* 0x001ea80000300a00 */
[----:B------:R-:W2:Y:S04]  /*620d0*/  LDL.LU.64 R76, [R1+0x5c50] ;  /* 0x005c5000014c7983 */ /* 0x000ea80000300a00 */
[----:B------:R-:W2:Y:S04]  /*620e0*/  LDL.LU.64 R2, [R1+0x5c48] ;  /* 0x005c480001027983 */ /* 0x000ea80000300a00 */
[----:B------:R0:W-:Y:S04]  /*620f0*/  @P6 STL [R1+0x31ac], R10 ;  /* 0x0031ac0a01006387 */ /* 0x0001e80000100800 */
[----:B------:R-:W-:Y:S04]  /*62100*/  @P6 STL [R1+0x31b0], R43 ;  /* 0x0031b02b01006387 */ /* 0x000fe80000100800 */
[----:B------:R-:W-:Y:S01]  /*62110*/  @P6 STL [R1+0x31b4], R42 ;  /* 0x0031b42a01006387 */ /* 0x000fe20000100800 */
[----:B------:R-:W-:-:S03]  /*62120*/  ISETP.GT.AND P6, PT, R92, 0x10, PT ;  /* 0x000000105c00780c */ /* 0x000fc60003fc4270 */
[----:B------:R-:W2:Y:S04]  /*62130*/  LDL.LU.64 R78, [R1+0x5c40] ;  /* 0x005c4000014e7983 */ /* 0x000ea80000300a00 */
[----:B------:R-:W2:Y:S04]  /*62140*/  LDL.LU.64 R50, [R1+0x5c38] ;  /* 0x005c380001327983 */ /* 0x000ea80000300a00 */
[----:B------:R-:W2:Y:S04]  /*62150*/  LDL.LU.64 R52, [R1+0x5c30] ;  /* 0x005c300001347983 */ /* 0x000ea80000300a00 */
[----:B------:R-:W2:Y:S01]  /*62160*/  LDL.LU.64 R80, [R1+0x5c28] ;  /* 0x005c280001507983 */ /* 0x000ea20000300a00 */
[----:B0-----:R-:W-:-:S03]  /*62170*/  IMAD.MOV.U32 R10, RZ, RZ, R87 ;  /* 0x000000ffff0a7224 */ /* 0x001fc600078e0057 */
[----:B------:R-:W2:Y:S04]  /*62180*/  @P6 LDG.E.U16 R19, desc[UR6][R22.64] ;  /* 0x0000000616136981 */ /* 0x000ea8000c1e1500 */
[----:B------:R-:W2:Y:S04]  /*62190*/  @P6 LDG.E.U16 R5, desc[UR6][R90.64] ;  /* 0x000000065a056981 */ /* 0x000ea8000c1e1500 */
[----:B---3--:R0:W-:Y:S04]  /*621a0*/  @P3 STL [R1+0x319c], R39 ;  /* 0x00319c2701003387 */ /* 0x0081e80000100800 */
[----:B----4-:R1:W-:Y:S04]  /*621b0*/  @P3 STL [R1+0x31a0], R38 ;  /* 0x0031a02601003387 */ /* 0x0103e80000100800 */
[----:B------:R-:W-:Y:S04]  /*621c0*/  @P3 STL [R1+0x31a4], R4 ;  /* 0x0031a40401003387 */ /* 0x000fe80000100800 */
[----:B------:R3:W-:Y:S04]  /*621d0*/  @P3 STL [R1+0x31a8], R11 ;  /* 0x0031a80b01003387 */ /* 0x0007e80000100800 */
[----:B------:R-:W4:Y:S04]  /*621e0*/  LDL.LU.64 R64, [R1+0x5c20] ;  /* 0x005c200001407983 */ /* 0x000f280000300a00 */
[----:B------:R-:W4:Y:S04]  /*621f0*/  LDL.LU.64 R72, [R1+0x5c18] ;  /* 0x005c180001487983 */ /* 0x000f280000300a00 */
[----:B------:R-:W4:Y:S01]  /*62200*/  LDL.LU.64 R24, [R1+0x5c10] ;  /* 0x005c100001187983 */ /* 0x000f220000300a00 */
[----:B0-----:R-:W-:-:S02]  /*62210*/  IMAD.MOV.U32 R39, RZ, RZ, R88 ;  /* 0x000000ffff277224 */ /* 0x001fc400078e0058 */
[----:B-1----:R-:W-:Y:S02]  /*62220*/  IMAD.MOV.U32 R38, RZ, RZ, R89 ;  /* 0x000000ffff267224 */ /* 0x002fe400078e0059 */
[----:B---3--:R-:W-:Y:S01]  /*62230*/  IMAD.MOV.U32 R11, RZ, RZ, R86 ;  /* 0x000000ffff0b7224 */ /* 0x008fe200078e0056 */
[C---:B------:R-:W-:Y:S01]  /*62240*/  ISETP.GT.AND P3, PT, R92.reuse, 0x11, PT ;  /* 0x000000115c00780c */ /* 0x040fe20003f64270 */
[----:B------:R-:W3:Y:S04]  /*62250*/  LDL.LU.64 R36, [R1+0x5c08] ;  /* 0x005c080001247983 */ /* 0x000ee80000300a00 */
[----:B------:R-:W3:Y:S04]  /*62260*/  @P6 LDG.E.U16 R0, desc[UR6][R38.64] ;  /* 0x0000000626006981 */ /* 0x000ee8000c1e1500 */
[----:B------:R-:W4:Y:S04]  /*62270*/  @P6 LDG.E.U16 R93, desc[UR6][R10.64] ;  /* 0x000000060a5d6981 */ /* 0x000f28000c1e1500 */
[----:B--2---:R-:W2:Y:S04]  /*62280*/  @P3 LDG.E.U16 R18, desc[UR6][R66.64] ;  /* 0x0000000642123981 */ /* 0x004ea8000c1e1500 */
[----:B------:R-:W-:Y:S04]  /*62290*/  @P5 STL [R1+0x318c], R85 ;  /* 0x00318c5501005387 */ /* 0x000fe80000100800 */
[----:B------:R-:W-:Y:S04]  /*622a0*/  @P5 STL [R1+0x3190], R84 ;  /* 0x0031905401005387 */ /* 0x000fe80000100800 */
[----:B------:R-:W-:Y:S04]  /*622b0*/  @P5 STL [R1+0x3194], R82 ;  /* 0x0031945201005387 */ /* 0x000fe80000100800 */
[----:B------:R0:W-:Y:S04]  /*622c0*/  @P5 STL [R1+0x3198], R83 ;  /* 0x0031985301005387 */ /* 0x0001e80000100800 */
[----:B------:R-:W-:Y:S04]  /*622d0*/  STL.64 [R1+0x20c8], R38 ;  /* 0x0020c82601007387 */ /* 0x000fe80000100a00 */
[----:B------:R-:W-:Y:S04]  /*622e0*/  STL.64 [R1+0x20c0], R10 ;  /* 0x0020c00a01007387 */ /* 0x000fe80000100a00 */
[----:B------:R-:W2:Y:S04]  /*622f0*/  LDL.LU.64 R90, [R1+0x5c00] ;  /* 0x005c0000015a7983 */ /* 0x000ea80000300a00 */
[----:B------:R-:W2:Y:S04]  /*62300*/  LDL R87, [R1+0x3164] ;  /* 0x0031640001577983 */ /* 0x000ea80000100800 */
[----:B0-----:R-:W2:Y:S04]  /*62310*/  LDL R83, [R1+0x3168] ;  /* 0x0031680001537983 */ /* 0x001ea80000100800 */
[----:B------:R-:W2:Y:S04]  /*62320*/  @P3 LDG.E.U16 R15, desc[UR6][R46.64] ;  /* 0x000000062e0f3981 */ /* 0x000ea8000c1e1500 */
[----:B---3--:R0:W-:Y:S04]  /*62330*/  @P6 STL [R1+0x3188], R0 ;  /* 0x0031880001006387 */ /* 0x0081e80000100800 */
[----:B------:R-:W3:Y:S04]  /*62340*/  LDL R23, [R1+0x315c] ;  /* 0x00315c0001177983 */ /* 0x000ee80000100800 */
[----:B0-----:R-:W3:Y:S04]  /*62350*/  LDL R0, [R1+0x3160] ;  /* 0x0031600001007983 */ /* 0x001ee80000100800 */
[----:B------:R-:W-:Y:S04]  /*62360*/  @P6 STL [R1+0x317c], R19 ;  /* 0x00317c1301006387 */ /* 0x000fe80000100800 */
[----:B------:R0:W-:Y:S04]  /*62370*/  @P6 STL [R1+0x3180], R5 ;  /* 0x0031800501006387 */ /* 0x0001e80000100800 */
[----:B----4-:R1:W-:Y:S04]  /*62380*/  @P6 STL [R1+0x3184], R93 ;  /* 0x0031845d01006387 */ /* 0x0103e80000100800 */
[----:B------:R-:W4:Y:S04]  /*62390*/  LDL.LU.64 R46, [R1+0x5bf8] ;  /* 0x005bf800012e7983 */ /* 0x000f280000300a00 */
[----:B------:R-:W3:Y:S04]  /*623a0*/  LDL.LU R82, [R1+0x1824] ;  /* 0x0018240001527983 */ /* 0x000ee80000300800 */
[----:B0-----:R-:W3:Y:S04]  /*623b0*/  LDL.LU R5, [R1+0x1940] ;  /* 0x0019400001057983 */ /* 0x001ee80000300800 */
[----:B------:R-:W3:Y:S04]  /*623c0*/  LDL.LU R86, [R1+0x1828] ;  /* 0x0018280001567983 */ /* 0x000ee80000300800 */
[----:B-1----:R-:W3:Y:S04]  /*623d0*/  LDL.LU R93, [R1+0x1944] ;  /* 0x00194400015d7983 */ /* 0x002ee80000300800 */
[----:B------:R-:W3:Y:S04]  /*623e0*/  LDL R22, [R1+0x3158] ;  /* 0x0031580001167983 */ /* 0x000ee80000100800 */
[----:B------:R-:W3:Y:S01]  /*623f0*/  LDL R19, [R1+0x3154] ;  /* 0x0031540001137983 */ /* 0x000ee20000100800 */
[----:B------:R-:W-:-:S02]  /*62400*/  ISETP.GT.AND P5, PT, R92, 0x12, PT ;  /* 0x000000125c00780c */ /* 0x000fc40003fa4270 */
[----:B------:R-:W-:-:S11]  /*62410*/  ISETP.GT.AND P6, PT, R92, 0x13, PT ;  /* 0x000000135c00780c */ /* 0x000fd60003fc4270 */
[----:B--2---:R-:W2:Y:S04]  /*62420*/  @P5 LDG.E.U16 R87, desc[UR6][R8.64] ;  /* 0x0000000608575981 */ /* 0x004ea8000c1e1500 */
[----:B------:R-:W2:Y:S04]  /*62430*/  @P5 LDG.E.U16 R83, desc[UR6][R32.64] ;  /* 0x0000000620535981 */ /* 0x000ea8000c1e1500 */
[----:B----4-:R-:W4:Y:S04]  /*62440*/  @P3 LDG.E.U16 R46, desc[UR6][R60.64] ;  /* 0x000000063c2e3981 */ /* 0x010f28000c1e1500 */
[----:B------:R-:W2:Y:S04]  /*62450*/  @P3 LDG.E.U16 R47, desc[UR6][R40.64] ;  /* 0x00000006282f3981 */ /* 0x000ea8000c1e1500 */
[----:B---3--:R-:W3:Y:S04]  /*62460*/  @P5 LDG.E.U16 R0, desc[UR6][R12.64] ;  /* 0x000000060c005981 */ /* 0x008ee8000c1e1500 */
[----:B------:R-:W2:Y:S01]  /*62470*/  @P5 LDG.E.U16 R23, desc[UR6][R62.64] ;  /* 0x000000063e175981 */ /* 0x000ea2000c1e1500 */
[----:B------:R-:W-:-:S02]  /*62480*/  IMAD.MOV.U32 R11, RZ, RZ, R86 ;  /* 0x000000ffff0b7224 */ /* 0x000fc400078e0056 */
[----:B------:R-:W-:Y:S02]  /*62490*/  IMAD.MOV.U32 R10, RZ, RZ, R93 ;  /* 0x000000ffff0a7224 */ /* 0x000fe400078e005d */
[----:B------:R-:W-:Y:S02]  /*624a0*/  IMAD.MOV.U32 R4, RZ, RZ, R5 ;  /* 0x000000ffff047224 */ /* 0x000fe400078e0005 */
[----:B------:R-:W-:Y:S01]  /*624b0*/  IMAD.MOV.U32 R5, RZ, RZ, R82 ;  /* 0x000000ffff057224 */ /* 0x000fe200078e0052 */
[----:B------:R-:W3:Y:S04]  /*624c0*/  @P6 LDG.E.U16 R22, desc[UR6][R10.64] ;  /* 0x000000060a166981 */ /* 0x000ee8000c1e1500 */
[----:B------:R-:W3:Y:S04]  /*624d0*/  @P6 LDG.E.U16 R19, desc[UR6][R4.64] ;  /* 0x0000000604136981 */ /* 0x000ee8000c1e1500 */
[----:B------:R-:W-:Y:S04]  /*624e0*/  STL [R1+0x46fc], R15 ;  /* 0x0046fc0f01007387 */ /* 0x000fe80000100800 */
[----:B------:R-:W-:Y:S04]  /*624f0*/  STL.64 [R1+0x49b0], R14 ;  /* 0x0049b00e01007387 */ /* 0x000fe80000100a00 */
[----:B------:R-:W-:Y:S04]  /*62500*/  STL.64 [R1+0x4a20], R14 ;  /* 0x004a200e01007387 */ /* 0x000fe80000100a00 */
[----:B------:R-:W-:Y:S04]  /*62510*/  STL.64 [R1+0x4a68], R14 ;  /* 0x004a680e01007387 */ /* 0x000fe80000100a00 */
[----:B------:R-:W-:Y:S04]  /*62520*/  STL.64 [R1+0x4ad8], R14 ;  /* 0x004ad80e01007387 */ /* 0x000fe80000100a00 */
[----:B------:R-:W-:Y:S04]  /*62530*/  STL.64 [R1+0x4b40], R14 ;  /* 0x004b400e01007387 */ /* 0x000fe80000100a00 */
[----:B------:R-:W-:Y:S04]  /*62540*/  STL.64 [R1+0x4c18], R14 ;  /* 0x004c180e01007387 */ /* 0x000fe80000100a00 */
[----:B------:R-:W3:Y:S04]  /*62550*/  LDL.LU.64 R60, [R1+0x5bf0] ;  /* 0x005bf000013c7983 */ /* 0x000ee80000300a00 */
[----:B----4-:R-:W-:Y:S04]  /*62560*/  STL [R1+0x4700], R46 ;  /* 0x0047002e01007387 */ /* 0x010fe80000100800 */
[----:B------:R-:W4:Y:S04]  /*62570*/  LDL.LU.64 R40, [R1+0x5be8] ;  /* 0x005be80001287983 */ /* 0x000f280000300a00 */
[----:B------:R-:W4:Y:S04]  /*62580*/  LDL R88, [R1+0x3150] ;  /* 0x0031500001587983 */ /* 0x000f280000100800 */
[----:B--2---:R-:W-:Y:S04]  /*62590*/  STL [R1+0x4704], R47 ;  /* 0x0047042f01007387 */ /* 0x004fe80000100800 */
[----:B------:R-:W-:Y:S04]  /*625a0*/  STL.64 [R1+0x4a78], R46 ;  /* 0x004a782e01007387 */ /* 0x000fe80000100a00 */
[----:B------:R-:W-:Y:S04]  /*625b0*/  STL.64 [R1+0x4b50], R46 ;  /* 0x004b502e01007387 */ /* 0x000fe80000100a00 */
[----:B------:R-:W2:Y:S04]  /*625c0*/  LDL.LU.64 R66, [R1+0x5be0] ;  /* 0x005be00001427983 */ /* 0x000ea80000300a00 */
[----:B------:R-:W2:Y:S04]  /*625d0*/  LDL.64 R84, [R1+0x2050] ;  /* 0x0020500001547983 */ /* 0x000ea80000100a00 */
[----:B------:R-:W2:Y:S04]  /*625e0*/  LDL R89, [R1+0x314c] ;  /* 0x00314c0001597983 */ /* 0x000ea80000100800 */
[----:B------:R-:W-:Y:S04]  /*625f0*/  STL [R1+0x4708], R18 ;  /* 0x0047081201007387 */ /* 0x000fe80000100800 */
[----:B------:R-:W2:Y:S04]  /*62600*/  LDL.LU.64 R32, [R1+0x5bd8] ;  /* 0x005bd80001207983 */ /* 0x000ea80000300a00 */
[----:B------:R-:W2:Y:S04]  /*62610*/  LDL.LU.64 R8, [R1+0x5bd0] ;  /* 0x005bd00001087983 */ /* 0x000ea80000300a00 */
[----:B------:R-:W2:Y:S04]  /*62620*/  LDL.LU.64 R12, [R1+0x5bc8] ;  /* 0x005bc800010c7983 */ /* 0x000ea80000300a00 */
[----:B------:R-:W2:Y:S04]  /*62630*/  LDL.LU.64 R62, [R1+0x5bc0] ;  /* 0x005bc000013e7983 */ /* 0x000ea80000300a00 */
[----:B---3--:R0:W-:Y:S04]  /*62640*/  @P5 STL [R1+0x3160], R0 ;  /* 0x0031600001005387 */ /* 0x0081e80000100800 */
[----:B0-----:R-:W3:Y:S04]  /*62650*/  LDL R0, [R1+0x3148] ;  /* 0x0031480001007983 */ /* 0x001ee80000100800 */
[----:B------:R0:W-:Y:S04]  /*62660*/  @P5 STL [R1+0x3164], R87 ;  /* 0x0031645701005387 */ /* 0x0001e80000100800 */
[----:B0-----:R-:W3:Y:S04]  /*62670*/  LDL R87, [R1+0x3144] ;  /* 0x0031440001577983 */ /* 0x001ee80000100800 */
[----:B------:R0:W-:Y:S04]  /*62680*/  @P5 STL [R1+0x315c], R23 ;  /* 0x00315c1701005387 */ /* 0x0001e80000100800 */
[----:B0-----:R-:W3:Y:S04]  /*62690*/  LDL R23, [R1+0x3140] ;  /* 0x0031400001177983 */ /* 0x001ee80000100800 */
[----:B------:R-:W-:Y:S04]  /*626a0*/  @P5 STL [R1+0x3168], R83 ;  /* 0x0031685301005387 */ /* 0x000fe80000100800 */
[----:B------:R-:W-:Y:S04]  /*626b0*/  STL.64 [R1+0x2068], R10 ;  /* 0x0020680a01007387 */ /* 0x000fe80000100a00 */
[----:B------:R0:W-:Y:S04]  /*626c0*/  STL.64 [R1+0x2060], R4 ;  /* 0x0020600401007387 */ /* 0x0001e80000100a00 */
[----:B------:R-:W3:Y:S04]  /*626d0*/  LDL R93, [R1+0x313c] ;  /* 0x00313c00015d7983 */ /* 0x000ee80000100800 */
[----:B0-----:R-:W3:Y:S04]  /*626e0*/  LDL R5, [R1+0x3138] ;  /* 0x0031380001057983 */ /* 0x001ee80000100800 */
[----:B------:R0:W-:Y:S04]  /*626f0*/  @P6 STL [R1+0x3158], R22 ;  /* 0x0031581601006387 */ /* 0x0001e80000100800 */
[----:B0-----:R-:W3:Y:S04]  /*62700*/  LDL R22, [R1+0x3134] ;  /* 0x0031340001167983 */ /* 0x001ee80000100800 */
[----:B------:R0:W-:Y:S04]  /*62710*/  @P6 STL [R1+0x3154], R19 ;  /* 0x0031541301006387 */ /* 0x0001e80000100800 */
[----:B------:R-:W3:Y:S04]  /*62720*/  LDL R46, [R1+0x312c] ;  /* 0x00312c00012e7983 */ /* 0x000ee80000100800 */
[----:B0-----:R-:W3:Y:S04]  /*62730*/  LDL R19, [R1+0x3130] ;  /* 0x0031300001137983 */ /* 0x001ee80000100800 */
[----:B----4-:R-:W4:Y:S01]  /*62740*/  @P6 LDG.E.U16 R88, desc[UR6][R34.64] ;  /* 0x0000000622586981 */ /* 0x010f22000c1e1500 */
[----:B------:R-:W-:-:S02]  /*62750*/  ISETP.GT.AND P3, PT, R92, 0x14, PT ;  /* 0x000000145c00780c */ /* 0x000fc40003f64270 */
[C---:B------:R-:W-:Y:S01]  /*62760*/  ISETP.GT.AND P5, PT, R92.reuse, 0x15, PT ;  /* 0x000000155c00780c */ /* 0x040fe20003fa4270 */
[----:B------:R-:W4:Y:S04]  /*62770*/  LDL.LU R14, [R1+0x1a64] ;  /* 0x001a6400010e7983 */ /* 0x000f280000300800 */
[----:B------:R-:W4:Y:S04]  /*62780*/  LDL.LU R15, [R1+0x1b80] ;  /* 0x001b8000010f7983 */ /* 0x000f280000300800 */
[----:B--2---:R-:W2:Y:S04]  /*62790*/  @P6 LDG.E.U16 R89, desc[UR6][R84.64] ;  /* 0x0000000654596981 */ /* 0x004ea8000c1e1500 */
[----:B------:R-:W2:Y:S04]  /*627a0*/  LDL.LU R47, [R1+0x1a68] ;  /* 0x001a6800012f7983 */ /* 0x000ea80000300800 */
[----:B------:R-:W2:Y:S04]  /*627b0*/  LDL.LU R42, [R1+0x1b84] ;  /* 0x001b8400012a7983 */ /* 0x000ea80000300800 */
[----:B------:R-:W2:Y:S04]  /*627c0*/  LDL R4, [R1+0x311c] ;  /* 0x00311c0001047983 */ /* 0x000ea80000100800 */
[----:B------:R-:W2:Y:S04]  /*627d0*/  LDL R11, [R1+0x3120] ;  /* 0x00312000010b7983 */ /* 0x000ea80000100800 */
[----:B------:R-:W2:Y:S04]  /*627e0*/  LDL R10, [R1+0x3124] ;  /* 0x00312400010a7983 */ /* 0x000ea80000100800 */
[----:B------:R-:W2:Y:S04]  /*627f0*/  LDL R43, [R1+0x3128] ;  /* 0x00312800012b7983 */ /* 0x000ea80000100800 */
[----:B------:R-:W2:Y:S04]  /*62800*/  LDL.LU.64 R34, [R1+0x5bb8] ;  /* 0x005bb80001227983 */ /* 0x000ea80000300a00 */
[----:B------:R-:W2:Y:S04]  /*62810*/  LDL R82, [R1+0x310c] ;  /* 0x00310c0001527983 */ /* 0x000ea80000100800 */
[----:B------:R-:W2:Y:S04]  /*62820*/  LDL R83, [R1+0x3110] ;  /* 0x0031100001537983 */ /* 0x000ea80000100800 */
[----:B------:R-:W2:Y:S04]  /*62830*/  LDL R39, [R1+0x3114] ;  /* 0x0031140001277983 */ /* 0x000ea80000100800 */
[----:B------:R-:W2:Y:S04]  /*62840*/  LDL R38, [R1+0x3118] ;  /* 0x0031180001267983 */ /* 0x000ea80000100800 */
[----:B------:R-:W2:Y:S04]  /*62850*/  LDL R84, [R1+0x3108] ;  /* 0x0031080001547983 */ /* 0x000ea80000100800 */
[----:B---3--:R-:W3:Y:S04]  /*62860*/  @P3 LDG.E.U16 R0, desc[UR6][R58.64] ;  /* 0x000000063a003981 */ /* 0x008ee8000c1e1500 */
[----:B------:R-:W3:Y:S04]  /*62870*/  @P3 LDG.E.U16 R87, desc[UR6][R74.64] ;  /* 0x000000064a573981 */ /* 0x000ee8000c1e1500 */
[----:B------:R-:W3:Y:S04]  /*62880*/  @P3 LDG.E.U16 R23, desc[UR6][R6.64] ;  /* 0x0000000606173981 */ /* 0x000ee8000c1e1500 */
[----:B------:R-:W3:Y:S04]  /*62890*/  @P3 LDG.E.U16 R93, desc[UR6][R30.64] ;  /* 0x000000061e5d3981 */ /* 0x000ee8000c1e1500 */
[----:B------:R-:W3:Y:S04]  /*628a0*/  @P5 LDG.E.U16 R5, desc[UR6][R68.64] ;  /* 0x0000000644055981 */ /* 0x000ee8000c1e1500 */
[----:B------:R-:W3:Y:S04]  /*628b0*/  @P5 LDG.E.U16 R22, desc[UR6][R16.64] ;  /* 0x0000000610165981 */ /* 0x000ee8000c1e1500 */
[----:B------:R-:W3:Y:S04]  /*628c0*/  @P5 LDG.E.U16 R46, desc[UR6][R56.64] ;  /* 0x00000006382e5981 */ /* 0x000ee8000c1e1500 */
[----:B------:R-:W3:Y:S04]  /*628d0*/  @P5 LDG.E.U16 R19, desc[UR6][R44.64] ;  /* 0x000000062c135981 */ /* 0x000ee8000c1e1500 */
[----:B----4-:R0:W-:Y:S04]  /*628e0*/  @P6 STL [R1+0x3150], R88 ;  /* 0x0031505801006387 */ /* 0x0101e80000100800 */
[----:B0-----:R-:W4:Y:S04]  /*628f0*/  LDL R88, [R1+0x3104] ;  /* 0x0031040001587983 */ /* 0x001f280000100800 */
[----:B--2---:R0:W-:Y:S04]  /*62900*/  @P6 STL [R1+0x314c], R89 ;  /* 0x00314c5901006387 */ /* 0x0041e80000100800 */
[----:B0-----:R-:W2:Y:S04]  /*62910*/  LDL R89, [R1+0x3100] ;  /* 0x0031000001597983 */ /* 0x001ea80000100800 */
[----:B------:R-:W2:Y:S04]  /*62920*/  LDL.LU.64 R58, [R1+0x5bb0] ;  /* 0x005bb000013a7983 */ /* 0x000ea80000300a00 */
[----:B---3--:R0:W-:Y:S04]  /*62930*/  @P3 STL [R1+0x3148], R0 ;  /* 0x0031480001003387 */ /* 0x0081e80000100800 */
[----:B0-----:R-:W3:Y:S04]  /*62940*/  LDL R0, [R1+0x30fc] ;  /* 0x0030fc0001007983 */ /* 0x001ee80000100800 */
[----:B------:R-:W3:Y:S04]  /*62950*/  LDL.LU.64 R74, [R1+0x5ba8] ;  /* 0x005ba800014a7983 */ /* 0x000ee80000300a00 */
[----:B------:R-:W3:Y:S04]  /*62960*/  LDL.LU.64 R6, [R1+0x5ba0] ;  /* 0x005ba00001067983 */ /* 0x000ee80000300a00 */
[----:B------:R-:W3:Y:S04]  /*62970*/  LDL.LU R85, [R1+0x1ca4] ;  /* 0x001ca40001557983 */ /* 0x000ee80000300800 */
[----:B------:R-:W3:Y:S04]  /*62980*/  LDL.LU R86, [R1+0x1dc0] ;  /* 0x001dc00001567983 */ /* 0x000ee80000300800 */
[----:B------:R0:W-:Y:S01]  /*62990*/  @P3 STL [R1+0x3144], R87 ;  /* 0x0031445701003387 */ /* 0x0001e20000100800 */
[----:B------:R-:W-:-:S02]  /*629a0*/  ISETP.GT.AND P6, PT, R92, 0x16, PT ;  /* 0x000000165c00780c */ /* 0x000fc40003fc4270 */
[-C--:B------:R-:W-:Y:S01]  /*629b0*/  LOP3.LUT R15, R15, R14.reuse, RZ, 0x3c, !PT ;  /* 0x0000000e0f0f7212 */ /* 0x080fe200078e3cff */
[----:B0-----:R-:W3:Y:S04]  /*629c0*/  LDL.LU R87, [R1+0x1ca8] ;  /* 0x001ca80001577983 */ /* 0x001ee80000300800 */
[----:B------:R0:W-:Y:S06]  /*629d0*/  @P3 STL [R1+0x3140], R23 ;  /* 0x0031401701003387 */ /* 0x0001ec0000100800 */
[----:B------:R-:W3:Y:S04]  /*629e0*/  @P6 LDG.E.U16 R4, desc[UR6][R28.64] ;  /* 0x000000061c046981 */ /* 0x000ee8000c1e1500 */
[----:B------:R-:W3:Y:S04]  /*629f0*/  @P6 LDG.E.U16 R11, desc[UR6][R54.64] ;  /* 0x00000006360b6981 */ /* 0x000ee8000c1e1500 */
[----:B0-----:R-:W3:Y:S04]  /*62a00*/  LDL.LU R23, [R1+0x1dc4] ;  /* 0x001dc40001177983 */ /* 0x001ee80000300800 */
[----:B------:R-:W3:Y:S04]  /*62a10*/  LDL.LU.64 R30, [R1+0x5b98] ;  /* 0x005b9800011e7983 */ /* 0x000ee80000300a00 */
[----:B------:R0:W-:Y:S01]  /*62a20*/  @P3 STL [R1+0x313c], R93 ;  /* 0x00313c5d01003387 */ /* 0x0001e20000100800 */
[----:B------:R-:W-:-:S03]  /*62a30*/  LOP3.LUT R14, R15, R14, RZ, 0x3c, !PT ;  /* 0x0000000e0f0e7212 */ /* 0x000fc600078e3cff */
[----:B0-----:R-:W3:Y:S04]  /*62a40*/  LDL.LU R93, [R1+0x5b90] ;  /* 0x005b9000015d7983 */ /* 0x001ee80000300800 */
[----:B------:R-:W3:Y:S04]  /*62a50*/  LDL.LU.64 R68, [R1+0x5b88] ;  /* 0x005b880001447983 */ /* 0x000ee80000300a00 */
[----:B------:R0:W-:Y:S01]  /*62a60*/  @P5 STL [R1+0x3138], R5 ;  /* 0x0031380501005387 */ /* 0x0001e20000100800 */
[----:B------:R-:W-:Y:S02]  /*62a70*/  ISETP.GT.AND P3, PT, R92, 0x17, PT ;  /* 0x000000175c00780c */ /* 0x000fe40003f64270 */
[----:B------:R-:W-:-:S05]  /*62a80*/  LOP3.LUT R15, R15, R14, RZ, 0x3c, !PT ;  /* 0x0000000e0f0f7212 */ /* 0x000fca00078e3cff */
[----:B------:R-:W3:Y:S04]  /*62a90*/  @P6 LDG.E.U16 R10, desc[UR6][R14.64] ;  /* 0x000000060e0a6981 */ /* 0x000ee8000c1e1500 */
[----:B0-----:R-:W3:Y:S04]  /*62aa0*/  LDL.LU R5, [R1+0x5b80] ;  /* 0x005b800001057983 */ /* 0x001ee80000300800 */
[----:B------:R-:W3:Y:S04]  /*62ab0*/  LDL.LU.64 R16, [R1+0x5b78] ;  /* 0x005b780001107983 */ /* 0x000ee80000300a00 */
[----:B------:R0:W-:Y:S04]  /*62ac0*/  @P5 STL [R1+0x3134], R22 ;  /* 0x0031341601005387 */ /* 0x0001e80000100800 */
[----:B------:R-:W3:Y:S04]  /*62ad0*/  @P3 LDG.E.U16 R82, desc[UR6][R20.64] ;  /* 0x0000000614523981 */ /* 0x000ee8000c1e1500 */
[----:B------:R-:W3:Y:S04]  /*62ae0*/  @P3 LDG.E.U16 R83, desc[UR6][R48.64] ;  /* 0x0000000630533981 */ /* 0x000ee8000c1e1500 */
[----:B------:R-:W3:Y:S04]  /*62af0*/  @P3 LDG.E.U16 R39, desc[UR6][R70.64] ;  /* 0x0000000646273981 */ /* 0x000ee8000c1e1500 */
[----:B------:R-:W3:Y:S04]  /*62b00*/  @P3 LDG.E.U16 R38, desc[UR6][R26.64] ;  /* 0x000000061a263981 */ /* 0x000ee8000c1e1500 */
[----:B0-----:R-:W3:Y:S04]  /*62b10*/  LDL.LU R22, [R1+0x5b70] ;  /* 0x005b700001167983 */ /* 0x001ee80000300800 */
[----:B------:R-:W3:Y:S04]  /*62b20*/  LDL.LU.64 R44, [R1+0x5b68] ;  /* 0x005b6800012c7983 */ /* 0x000ee80000300a00 */
[----:B------:R0:W-:Y:S04]  /*62b30*/  @P5 STL [R1+0x3130], R19 ;  /* 0x0031301301005387 */ /* 0x0001e80000100800 */
[----:B0-----:R-:W3:Y:S04]  /*62b40*/  LDL.LU R19, [R1+0x5b60] ;  /* 0x005b600001137983 */ /* 0x001ee80000300800 */
[----:B------:R-:W3:Y:S04]  /*62b50*/  LDL.LU.64 R56, [R1+0x5b58] ;  /* 0x005b580001387983 */ /* 0x000ee80000300a00 */
[----:B------:R0:W-:Y:S01]  /*62b60*/  @P5 STL [R1+0x312c], R46 ;  /* 0x00312c2e01005387 */ /* 0x0001e20000100800 */
[----:B------:R-:W-:Y:S01]  /*62b70*/  ISETP.GT.AND P5, PT, R92, 0x18, PT ;  /* 0x000000185c00780c */ /* 0x000fe20003fa4270 */
[----:B0-----:R-:W-:-:S12]  /*62b80*/  IMAD.MOV.U32 R46, RZ, RZ, R42 ;  /* 0x000000ffff2e7224 */ /* 0x001fd800078e002a */
[----:B------:R-:W3:Y:S04]  /*62b90*/  @P5 LDG.E.U16 R84, desc[UR6][R76.64] ;  /* 0x000000064c545981 */ /* 0x000ee8000c1e1500 */
[----:B------:R-:W3:Y:S04]  /*62ba0*/  @P6 LDG.E.U16 R43, desc[UR6][R46.64] ;  /* 0x000000062e2b6981 */ /* 0x000ee8000c1e1500 */
[----:B----4-:R-:W4:Y:S04]  /*62bb0*/  @P5 LDG.E.U16 R88, desc[UR6][R2.64] ;  /* 0x0000000602585981 */ /* 0x010f28000c1e1500 */
[----:B------:R-:W-:Y:S04]  /*62bc0*/  STL.64 [R1+0x2008], R46 ;  /* 0x0020082e01007387 */ /* 0x000fe80000100a00 */
[----:B------:R-:W-:Y:S04]  /*62bd0*/  STL.64 [R1+0x2000], R14 ;  /* 0x0020000e01007387 */ /* 0x000fe80000100a00 */
[----:B------:R-:W4:Y:S04]  /*62be0*/  LDL.LU.64 R54, [R1+0x5b50] ;  /* 0x005b500001367983 */ /* 0x000f280000300a00 */
[----:B------:R-:W4:Y:S04]  /*62bf0*/  LDL.LU.64 R28, [R1+0x5b48] ;  /* 0x005b4800011c7983 */ /* 0x000f280000300a00 */
[----:B--2---:R-:W2:Y:S04]  /*62c00*/  @P5 LDG.E.U16 R89, desc[UR6][R78.64] ;  /* 0x000000064e595981 */ /* 0x004ea8000c1e1500 */
[----:B---3--:R-:W3:Y:S04]  /*62c10*/  @P5 LDG.E.U16 R0, desc[UR6][R50.64] ;  /* 0x0000000632005981 */ /* 0x008ee8000c1e1500 */
[----:B------:R-:W-:Y:S04]  /*62c20*/  @P6 STL [R1+0x311c], R4 ;  /* 0x00311c0401006387 */ /* 0x000fe80000100800 */
[----:B------:R-:W-:Y:S04]  /*62c30*/  @P6 STL [R1+0x3120], R11 ;  /* 0x0031200b01006387 */ /* 0x000fe80000100800 */
[----:B------:R-:W-:Y:S04]  /*62c40*/  @P6 STL [R1+0x3124], R10 ;  /* 0x0031240a01006387 */ /* 0x000fe80000100800 */
[----:B------:R-:W-:Y:S04]  /*62c50*/  @P6 STL [R1+0x3128], R43 ;  /* 0x0031282b01006387 */ /* 0x000fe80000100800 */
[----:B------:R-:W2:Y:S04]  /*62c60*/  LDL.LU.64 R26, [R1+0x5b40] ;  /* 0x005b4000011a7983 */ /* 0x000ea80000300a00 */
[----:B------:R-:W2:Y:S04]  /*62c70*/  LDL.LU.64 R70, [R1+0x5b38] ;  /* 0x005b380001467983 */ /* 0x000ea80000300a00 */
[----:B------:R-:W2:Y:S04]  /*62c80*/  LDL.LU.64 R48, [R1+0x5b30] ;  /* 0x005b300001307983 */ /* 0x000ea80000300a00 */
[----:B------:R-:W2:Y:S04]  /*62c90*/  LDL.LU.64 R20, [R1+0x5b28] ;  /* 0x005b280001147983 */ /* 0x000ea80000300a00 */
[----:B------:R0:W-:Y:S04]  /*62ca0*/  @P3 STL [R1+0x310c], R82 ;  /* 0x00310c5201003387 */ /* 0x0001e80000100800 */
[----:B------:R-:W-:Y:S04]  /*62cb0*/  @P3 STL [R1+0x3110], R83 ;  /* 0x0031105301003387 */ /* 0x000fe80000100800 */
[----:B------:R-:W-:Y:S04]  /*62cc0*/  @P3 STL [R1+0x3114], R39 ;  /* 0x0031142701003387 */ /* 0x000fe80000100800 */
[----:B------:R-:W-:Y:S04]  /*62cd0*/  @P3 STL [R1+0x3118], R38 ;  /* 0x0031182601003387 */ /* 0x000fe80000100800 */
[----:B------:R-:W2:Y:S04]  /*62ce0*/  LDL.LU.64 R76, [R1+0x5b20] ;  /* 0x005b2000014c7983 */ /* 0x000ea80000300a00 */
[----:B------:R-:W2:Y:S04]  /*62cf0*/  LDL.LU.64 R2, [R1+0x5b18] ;  /* 0x005b180001027983 */ /* 0x000ea80000300a00 */
[----:B------:R-:W2:Y:S04]  /*62d00*/  LDL.LU.64 R78, [R1+0x5b10] ;  /* 0x005b1000014e7983 */ /* 0x000ea80000300a00 */
[----:B0-----:R-:W2:Y:S04]  /*62d10*/  LDL R82, [R1+0x30e8] ;  /* 0x0030e80001527983 */ /* 0x001ea80000100800 */
[----:B----4-:R0:W-:Y:S04]  /*62d20*/  @P5 STL [R1+0x3104], R88 ;  /* 0x0031045801005387 */ /* 0x0101e80000100800 */
[----:B0-----:R-:W4:Y:S04]  /*62d30*/  LDL R88, [R1+0x30e4] ;  /* 0x0030e40001587983 */ /* 0x001f280000100800 */
[----:B------:R-:W2:Y:S01]  /*62d40*/  LDL.LU.64 R50, [R1+0x5b08] ;  /* 0x005b080001327983 */ /* 0x000ea20000300a00 */
[----:B------:R-:W-:-:S02]  /*62d50*/  ISETP.GT.AND P6, PT, R92, 0x19, PT ;  /* 0x000000195c00780c */ /* 0x000fc40003fc4270 */
[----:B------:R-:W-:Y:S01]  /*62d60*/  MOV R14, R23 ;  /* 0x00000017000e7202 */ /* 0x000fe20000000f00 */
[----:B------:R-:W-:Y:S02]  /*62d70*/  IMAD.MOV.U32 R15, RZ, RZ, R87 ;  /* 0x000000ffff0f7224 */ /* 0x000fe400078e0057 */
[----:B------:R-:W-:Y:S02]  /*62d80*/  IMAD.MOV.U32 R10, RZ, RZ, R86 ;  /* 0x000000ffff0a7224 */ /* 0x000fe400078e0056 */
[----:B------:R-:W-:-:S06]  /*62d90*/  IMAD.MOV.U32 R11, RZ, RZ, R85 ;  /* 0x000000ffff0b7224 */ /* 0x000fcc00078e0055 */
[----:B------:R-:W3:Y:S04]  /*62da0*/  @P6 LDG.E.U16 R19, desc[UR6][R14.64] ;  /* 0x000000060e136981 */ /* 0x000ee8000c1e1500 */
[----:B------:R0:W-:Y:S04]  /*62db0*/  @P5 STL [R1+0x3108], R84 ;  /* 0x0031085401005387 */ /* 0x0001e80000100800 */
[----:B------:R-:W3:Y:S04]  /*62dc0*/  @P6 LDG.E.U16 R22, desc[UR6][R80.64] ;  /* 0x0000000650166981 */ /* 0x000ee8000c1e1500 */
[----:B0-----:R-:W4:Y:S04]  /*62dd0*/  LDL R84, [R1+0x30e0] ;  /* 0x0030e00001547983 */ /* 0x001f280000100800 */
[----:B--2---:R-:W2:Y:S04]  /*62de0*/  @P6 LDG.E.U16 R50, desc[UR6][R10.64] ;  /* 0x000000060a326981 */ /* 0x004ea8000c1e1500 */
[----:B------:R-:W2:Y:S04]  /*62df0*/  @P6 LDG.E.U16 R51, desc[UR6][R52.64] ;  /* 0x0000000634336981 */ /* 0x000ea8000c1e1500 */
[----:B------:R0:W-:Y:S04]  /*62e00*/  @P5 STL [R1+0x3100], R89 ;  /* 0x0031005901005387 */ /* 0x0001e80000100800 */
[----:B0-----:R-:W2:Y:S04]  /*62e10*/  LDL R89, [R1+0x30dc] ;  /* 0x0030dc0001597983 */ /* 0x001ea80000100800 */
[----:B---3--:R0:W-:Y:S04]  /*62e20*/  @P5 STL [R1+0x30fc], R0 ;  /* 0x0030fc0001005387 */ /* 0x0081e80000100800 */
[----:B0-----:R-:W3:Y:S04]  /*62e30*/  LDL R0, [R1+0x30d8] ;  /* 0x0030d80001007983 */ /* 0x001ee80000100800 */
[----:B------:R-:W-:Y:S04]  /*62e40*/  STL.64 [R1+0x1fa8], R14 ;  /* 0x001fa80e01007387 */ /* 0x000fe80000100a00 */
[----:B------:R-:W-:Y:S04]  /*62e50*/  STL [R1+0x470c], R19 ;  /* 0x00470c1301007387 */ /* 0x000fe80000100800 */
[----:B------:R0:W-:Y:S04]  /*62e60*/  STL.64 [R1+0x1fa0], R10 ;  /* 0x001fa00a01007387 */ /* 0x0001e80000100a00 */
[----:B------:R-:W-:Y:S04]  /*62e70*/  STL.64 [R1+0x4a88], R18 ;  /* 0x004a881201007387 */ /* 0x000fe80000100a00 */
[----:B------:R-:W-:Y:S04]  /*62e80*/  STL.64 [R1+0x4ae0], R18 ;  /* 0x004ae01201007387 */ /* 0x000fe80000100a00 */
[----:B------:R-:W-:Y:S04]  /*62e90*/  STL.64 [R1+0x4b58], R18 ;  /* 0x004b581201007387 */ /* 0x000fe80000100a00 */
[----:B------:R-:W-:Y:S01]  /*62ea0*/  STL.64 [R1+0x4c28], R18 ;  /* 0x004c281201007387 */ /* 0x000fe20000100a00 */
[----:B------:R-:W-:-:S13]  /*62eb0*/  ISETP.GT.AND P3, PT, R92, 0x1a, PT ;  /* 0x0000001a5c00780c */ /* 0x000fda0003f64270 */
[----:B----4-:R-:W4:Y:S01]  /*62ec0*/  @P3 LDG.E.U16 R88, desc[UR6][R72.64] ;  /* 0x0000000648583981 */ /* 0x010f22000c1e1500 */
[----:B------:R-:W-:-:S03]  /*62ed0*/  ISETP.GT.AND P5, PT, R92, 0x1b, PT ;  /* 0x0000001b5c00780c */ /* 0x000fc60003fa4270 */
[----:B------:R-:W4:Y:S04]  /*62ee0*/  @P3 LDG.E.U16 R84, desc[UR6][R24.64] ;  /* 0x0000000618543981 */ /* 0x000f28000c1e1500 */
[----:B------:R-:W4:Y:S04]  /*62ef0*/  @P3 LDG.E.U16 R82, desc[UR6][R64.64] ;  /* 0x0000000640523981 */ /* 0x000f28000c1e1500 */
[----:B--2---:R-:W-:Y:S04]  /*62f00*/  STL [R1+0x4710], R50 ;  /* 0x0047103201007387 */ /* 0x004fe80000100800 */
[----:B------:R-:W2:Y:S04]  /*62f10*/  LDL.LU.64 R52, [R1+0x5b00] ;  /* 0x005b000001347983 */ /* 0x000ea80000300a00 */
[----:B------:R-:W-:Y:S04]  /*62f20*/  STL [R1+0x4714], R51 ;  /* 0x0047143301007387 */ /* 0x000fe80000100800 */
[----:B------:R-:W-:Y:S04]  /*62f30*/  STL.64 [R1+0x4b70], R50 ;  /* 0x004b703201007387 */ /* 0x000fe80000100a00 */
[----:B------:R-:W2:Y:S04]  /*62f40*/  LDL.LU.64 R80, [R1+0x5af8] ;  /* 0x005af80001507983 */ /* 0x000ea80000300a00 */
[----:B------:R-:W2:Y:S04]  /*62f50*/  LDL R23, [R1+0x30d4] ;  /* 0x0030d40001177983 */ /* 0x000ea80000100800 */
[----:B0-----:R-:W2:Y:S04]  /*62f60*/  LDL R10, [R1+0x30cc] ;  /* 0x0030cc00010a7983 */ /* 0x001ea80000100800 */
[----:B------:R-:W2:Y:S04]  /*62f70*/  LDL R43, [R1+0x30d0] ;  /* 0x0030d000012b7983 */ /* 0x000ea80000100800 */
[----:B------:R-:W2:Y:S04]  /*62f80*/  LDL.LU R86, [R1+0x1ee4] ;  /* 0x001ee40001567983 */ /* 0x000ea80000300800 */
[----:B------:R-:W2:Y:S04]  /*62f90*/  LDL.LU R87, [R1+0x1f40] ;  /* 0x001f400001577983 */ /* 0x000ea80000300800 */
[----:B------:R-:W2:Y:S04]  /*62fa0*/  LDL.LU R11, [R1+0x1ee8] ;  /* 0x001ee800010b7983 */ /* 0x000ea80000300800 */
[----:B------:R-:W2:Y:S04]  /*62fb0*/  LDL.LU R4, [R1+0x1f48] ;  /* 0x001f480001047983 */ /* 0x000ea80000300800 */
[----:B------:R-:W2:Y:S04]  /*62fc0*/  @P3 LDG.E.U16 R89, desc[UR6][R36.64] ;  /* 0x0000000624593981 */ /* 0x000ea8000c1e1500 */
[----:B------:R-:W2:Y:S04]  /*62fd0*/  LDL R85, [R1+0x30c8] ;  /* 0x0030c80001557983 */ /* 0x000ea80000100800 */
[----:B---3--:R-:W3:Y:S04]  /*62fe0*/  @P5 LDG.E.U16 R0, desc[UR6][R90.64] ;  /* 0x000000065a005981 */ /* 0x008ee8000c1e1500 */
[----:B------:R-:W-:Y:S04]  /*62ff0*/  STL [R1+0x4718], R22 ;  /* 0x0047181601007387 */ /* 0x000fe80000100800 */
[----:B------:R-:W3:Y:S04]  /*63000*/  LDL.LU.64 R64, [R1+0x5af0] ;  /* 0x005af00001407983 */ /* 0x000ee80000300a00 */
[----:B------:R-:W3:Y:S04]  /*63010*/  LDL.LU.64 R72, [R1+0x5ae8] ;  /* 0x005ae80001487983 */ /* 0x000ee80000300a00 */
[----:B----4-:R0:W-:Y:S04]  /*63020*/  @P3 STL [R1+0x30e4], R88 ;  /* 0x0030e45801003387 */ /* 0x0101e80000100800 */
[----:B0-----:R-:W4:Y:S04]  /*63030*/  LDL R88, [R1+0x30c4] ;  /* 0x0030c40001587983 */ /* 0x001f280000100800 */
[----:B------:R-:W3:Y:S04]  /*63040*/  LDL.LU.64 R24, [R1+0x5ae0] ;  /* 0x005ae00001187983 */ /* 0x000ee80000300a00 */
[----:B------:R-:W3:Y:S04]  /*63050*/  LDL.LU.64 R36, [R1+0x5ad8] ;  /* 0x005ad80001247983 */ /* 0x000ee80000300a00 */
[----:B--2---:R-:W2:Y:S04]  /*63060*/  @P5 LDG.E.U16 R23, desc[UR6][R60.64] ;  /* 0x000000063c175981 */ /* 0x004ea8000c1e1500 */
[----:B------:R-:W2:Y:S01]  /*63070*/  @P5 LDG.E.U16 R10, desc[UR6][R66.64] ;  /* 0x00000006420a5981 */ /* 0x000ea2000c1e1500 */
[----:B------:R-:W-:-:S03]  /*63080*/  ISETP.GT.AND P6, PT, R92, 0x1c, PT ;  /* 0x0000001c5c00780c */ /* 0x000fc60003fc4270 */
[----:B------:R-:W2:Y:S04]  /*63090*/  @P5 LDG.E.U16 R43, desc[UR6][R40.64] ;  /* 0x00000006282b5981 */ /* 0x000ea8000c1e1500 */
[----:B------:R-:W-:Y:S04]  /*630a0*/  @P3 STL [R1+0x30dc], R89 ;  /* 0x0030dc5901003387 */ /* 0x000fe80000100800 */
[----:B------:R-:W-:Y:S04]  /*630b0*/  @P3 STL [R1+0x30e0], R84 ;  /* 0x0030e05401003387 */ /* 0x000fe80000100800 */
[----:B------:R0:W-:Y:S04]  /*630c0*/  @P3 STL [R1+0x30e8], R82 ;  /* 0x0030e85201003387 */ /* 0x0001e80000100800 */
[----:B------:R-:W2:Y:S04]  /*630d0*/  LDL.LU.64 R90, [R1+0x5ad0] ;  /* 0x005ad000015a7983 */ /* 0x000ea80000300a00 */
[----:B------:R-:W2:Y:S04]  /*630e0*/  LDL R51, [R1+0x30bc] ;  /* 0x0030bc0001337983 */ /* 0x000ea80000100800 */
[----:B------:R-:W2:Y:S04]  /*630f0*/  LDL R50, [R1+0x30c0] ;  /* 0x0030c00001327983 */ /* 0x000ea80000100800 */
[----:B------:R-:W2:Y:S04]  /*63100*/  LDL R18, [R1+0x30b8] ;  /* 0x0030b80001127983 */ /* 0x000ea80000100800 */
[----:B------:R-:W2:Y:S04]  /*63110*/  LDL R19, [R1+0x30b4] ;  /* 0x0030b40001137983 */ /* 0x000ea80000100800 */
[----:B------:R-:W2:Y:S04]  /*63120*/  LDL.64 R46, [R1+0x1f18] ;  /* 0x001f1800012e7983 */ /* 0x000ea80000100a00 */
[----:B------:R-:W2:Y:S04]  /*63130*/  LDL R14, [R1+0x30b0] ;  /* 0x0030b000010e7983 */ /* 0x000ea80000100800 */
[----:B------:R-:W2:Y:S04]  /*63140*/  LDL R15, [R1+0x30ac] ;  /* 0x0030ac00010f7983 */ /* 0x000ea80000100800 */
[----:B------:R-:W2:Y:S04]  /*63150*/  LDL R42, [R1+0x30a8] ;  /* 0x0030a800012a7983 */ /* 0x000ea80000100800 */
[----:B------:R-:W2:Y:S04]  /*63160*/  LDL R38, [R1+0x30a4] ;  /* 0x0030a40001267983 */ /* 0x000ea80000100800 */
[----:B------:R-:W2:Y:S04]  /*63170*/  LDL R39, [R1+0x30a0] ;  /* 0x0030a00001277983 */ /* 0x000ea80000100800 */
[----:B------:R-:W2:Y:S04]  /*63180*/  LDL R83, [R1+0x309c] ;  /* 0x00309c0001537983 */ /* 0x000ea80000100800 */
[----:B0-----:R-:W2:Y:S04]  /*63190*/  LDL.LU R82, [R1+0x22b0] ;  /* 0x0022b00001527983 */ /* 0x001ea80000300800 */
[----:B------:R-:W2:Y:S04]  /*631a0*/  LDL.LU R84, [R1+0x2308] ;  /* 0x0023080001547983 */ /* 0x000ea80000300800 */
[----:B------:R-:W2:Y:S04]  /*631b0*/  LDL.LU R89, [R1+0x22b4] ;  /* 0x0022b40001597983 */ /* 0x000ea80000300800 */
[----:B---3--:R0:W-:Y:S01]  /*631c0*/  @P5 STL [R1+0x30d8], R0 ;  /* 0x0030d80001005387 */ /* 0x0081e20000100800 */
[----:B------:R-:W-:-:S03]  /*631d0*/  LOP3.LUT R87, R87, R86, RZ, 0x3c, !PT ;  /* 0x0000005657577212 */ /* 0x000fc600078e3cff */
[----:B0-----:R-:W3:Y:S04]  /*631e0*/  LDL.LU R0, [R1+0x230c] ;  /* 0x00230c0001007983 */ /* 0x001ee80000300800 */
[----:B------:R-:W3:Y:S01]  /*631f0*/  LDL.LU.64 R60, [R1+0x5ac8] ;  /* 0x005ac800013c7983 */ /* 0x000ee20000300a00 */
[----:B------:R-:W-:-:S04]  /*63200*/  LOP3.LUT R86, R87, R86, RZ, 0x3c, !PT ;  /* 0x0000005657567212 */ /* 0x000fc800078e3cff */
[----:B------:R-:W-:-:S05]  /*63210*/  LOP3.LUT R87, R87, R86, RZ, 0x3c, !PT ;  /* 0x0000005657577212 */ /* 0x000fca00078e3cff */
[----:B----4-:R-:W4:Y:S04]  /*63220*/  @P6 LDG.E.U16 R88, desc[UR6][R86.64] ;  /* 0x0000000656586981 */ /* 0x010f28000c1e1500 */
[----:B--2---:R0:W-:Y:S04]  /*63230*/  @P5 STL [R1+0x30d4], R23 ;  /* 0x0030d41701005387 */ /* 0x0041e80000100800 */
[----:B0-----:R-:W2:Y:S04]  /*63240*/  LDL.LU R23, [R1+0x5ac0] ;  /* 0x005ac00001177983 */ /* 0x001ea80000300800 */
[----:B------:R-:W2:Y:S04]  /*63250*/  LDL.LU.64 R40, [R1+0x5ab8] ;  /* 0x005ab80001287983 */ /* 0x000ea80000300a00 */
[----:B------:R-:W2:Y:S04]  /*63260*/  LDL.LU.64 R66, [R1+0x5ab0] ;  /* 0x005ab00001427983 */ /* 0x000ea80000300a00 */
[----:B------:R0:W-:Y:S01]  /*63270*/  @P5 STL [R1+0x30cc], R10 ;  /* 0x0030cc0a01005387 */ /* 0x0001e20000100800 */
[----:B------:R-:W-:-:S03]  /*63280*/  ISETP.GT.AND P3, PT, R92, 0x1d, PT ;  /* 0x0000001d5c00780c */ /* 0x000fc60003f64270 */
[----:B------:R-:W2:Y:S04]  /*63290*/  @P6 LDG.E.U16 R51, desc[UR6][R8.64] ;  /* 0x0000000608336981 */ /* 0x000ea8000c1e1500 */
[----:B------:R-:W2:Y:S01]  /*632a0*/  @P6 LDG.E.U16 R50, desc[UR6][R32.64] ;  /* 0x0000000620326981 */ /* 0x000ea2000c1e1500 */
[----:B0-----:R-:W-:-:S05]  /*632b0*/  IMAD.MOV.U32 R10, RZ, RZ, R4 ;  /* 0x000000ffff0a7224 */ /* 0x001fca00078e0004 */
[----:B------:R-:W2:Y:S04]  /*632c0*/  @P3 LDG.E.U16 R15, desc[UR6][R34.64] ;  /* 0x00000006220f3981 */ /* 0x000ea8000c1e1500 */
[----:B------:R-:W2:Y:S04]  /*632d0*/  @P6 LDG.E.U16 R85, desc[UR6][R10.64] ;  /* 0x000000060a556981 */ /* 0x000ea8000c1e1500 */
[----:B------:R-:W3:Y:S04]  /*632e0*/  @P3 LDG.E.U16 R14, desc[UR6][R46.64] ;  /* 0x000000062e0e3981 */ /* 0x000ee8000c1e1500 */
[----:B------:R-:W3:Y:S04]  /*632f0*/  @P3 LDG.E.U16 R19, desc[UR6][R62.64] ;  /* 0x000000063e133981 */ /* 0x000ee8000c1e1500 */
[----:B------:R-:W3:Y:S04]  /*63300*/  @P3 LDG.E.U16 R18, desc[UR6][R12.64] ;  /* 0x000000060c123981 */ /* 0x000ee8000c1e1500 */
[----:B------:R0:W-:Y:S04]  /*63310*/  @P5 STL [R1+0x30d0], R43 ;  /* 0x0030d02b01005387 */ /* 0x0001e80000100800 */
[----:B------:R1:W-:Y:S04]  /*63320*/  STL.64 [R1+0x1f48], R10 ;  /* 0x001f480a01007387 */ /* 0x0003e80000100a00 */
[----:B0-----:R-:W3:Y:S04]  /*63330*/  LDL R43, [R1+0x3098] ;  /* 0x00309800012b7983 */ /* 0x001ee80000100800 */
[----:B------:R0:W-:Y:S04]  /*63340*/  STL.64 [R1+0x1f40], R86 ;  /* 0x001f405601007387 */ /* 0x0001e80000100a00 */
[----:B------:R-:W3:Y:S04]  /*63350*/  LDL R4, [R1+0x308c] ;  /* 0x00308c0001047983 */ /* 0x000ee80000100800 */
[----:B-1----:R-:W3:Y:S04]  /*63360*/  LDL R11, [R1+0x3090] ;  /* 0x00309000010b7983 */ /* 0x002ee80000100800 */
[----:B------:R-:W3:Y:S01]  /*63370*/  LDL R10, [R1+0x3094] ;  /* 0x00309400010a7983 */ /* 0x000ee20000100800 */
[----:B------:R-:W-:-:S13]  /*63380*/  ISETP.GT.AND P5, PT, R92, 0x1e, PT ;  /* 0x0000001e5c00780c */ /* 0x000fda0003fa4270 */
[----:B------:R-:W3:Y:S04]  /*63390*/  @P5 LDG.E.U16 R83, desc[UR6][R30.64] ;  /* 0x000000061e535981 */ /* 0x000ee8000c1e1500 */
[----:B------:R-:W3:Y:S04]  /*633a0*/  @P5 LDG.E.U16 R39, desc[UR6][R6.64] ;  /* 0x0000000606275981 */ /* 0x000ee8000c1e1500 */
[----:B------:R-:W3:Y:S04]  /*633b0*/  @P5 LDG.E.U16 R38, desc[UR6][R74.64] ;  /* 0x000000064a265981 */ /* 0x000ee8000c1e1500 */
[----:B------:R-:W3:Y:S04]  /*633c0*/  @P5 LDG.E.U16 R42, desc[UR6][R58.64] ;  /* 0x000000063a2a5981 */ /* 0x000ee8000c1e1500 */
[----:B--2---:R1:W-:Y:S04]  /*633d0*/  @P6 STL [R1+0x30c8], R85 ;  /* 0x0030c85501006387 */ /* 0x0043e80000100800 */
[----:B0-----:R-:W2:Y:S04]  /*633e0*/  LDL R86, [R1+0x3084] ;  /* 0x0030840001567983 */ /* 0x001ea80000100800 */
[----:B------:R-:W2:Y:S04]  /*633f0*/  LDL R87, [R1+0x3080] ;  /* 0x0030800001577983 */ /* 0x000ea80000100800 */
[----:B-1----:R-:W2:Y:S04]  /*63400*/  LDL R85, [R1+0x3088] ;  /* 0x0030880001557983 */ /* 0x002ea80000100800 */
[----:B----4-:R0:W-:Y:S04]  /*63410*/  @P6 STL [R1+0x30c4], R88 ;  /* 0x0030c45801006387 */ /* 0x0101e80000100800 */
[----:B0-----:R-:W4:Y:S04]  /*63420*/  LDL R88, [R1+0x307c] ;  /* 0x00307c0001587983 */ /* 0x001f280000100800 */
[----:B------:R-:W4:Y:S04]  /*63430*/  LDL.LU.64 R32, [R1+0x5aa8] ;  /* 0x005aa80001207983 */ /* 0x000f280000300a00 */
[----:B------:R-:W4:Y:S04]  /*63440*/  LDL.LU.64 R8, [R1+0x5aa0] ;  /* 0x005aa00001087983 */ /* 0x000f280000300a00 */
[----:B------:R-:W-:Y:S04]  /*63450*/  @P6 STL [R1+0x30bc], R51 ;  /* 0x0030bc3301006387 */ /* 0x000fe80000100800 */
[----:B------:R-:W-:Y:S01]  /*63460*/  @P6 STL [R1+0x30c0], R50 ;  /* 0x0030c03201006387 */ /* 0x000fe20000100800 */
[----:B------:R-:W-:-:S03]  /*63470*/  ISETP.GT.AND P6, PT, R92, 0x1f, PT ;  /* 0x0000001f5c00780c */ /* 0x000fc60003fc4270 */
[----:B------:R-:W4:Y:S04]  /*63480*/  LDL.LU.64 R12, [R1+0x5a98] ;  /* 0x005a9800010c7983 */ /* 0x000f280000300a00 */
[----:B------:R-:W4:Y:S04]  /*63490*/  LDL.LU.64 R62, [R1+0x5a90] ;  /* 0x005a9000013e7983 */ /* 0x000f280000300a00 */
[----:B------:R-:W4:Y:S04]  /*634a0*/  LDL.LU.64 R34, [R1+0x5a88] ;  /* 0x005a880001227983 */ /* 0x000f280000300a00 */
[----:B------:R0:W-:Y:S04]  /*634b0*/  @P3 STL [R1+0x30ac], R15 ;  /* 0x0030ac0f01003387 */ /* 0x0001e80000100800 */
[----:B---3--:R1:W-:Y:S04]  /*634c0*/  @P3 STL [R1+0x30b0], R14 ;  /* 0x0030b00e01003387 */ /* 0x0083e80000100800 */
[----:B------:R3:W-:Y:S04]  /*634d0*/  @P3 STL [R1+0x30b4], R19 ;  /* 0x0030b41301003387 */ /* 0x0007e80000100800 */
[----:B------:R0:W-:Y:S01]  /*634e0*/  @P3 STL [R1+0x30b8], R18 ;  /* 0x0030b81201003387 */ /* 0x0001e20000100800 */
[----:B------:R-:W-:-:S03]  /*634f0*/  ISETP.GT.AND P3, PT, R92, 0x20, PT ;  /* 0x000000205c00780c */ /* 0x000fc60003f64270 */
[----:B------:R-:W4:Y:S04]  /*63500*/  LDL.LU.64 R58, [R1+0x5a80] ;  /* 0x005a8000013a7983 */ /* 0x000f280000300a00 */
[----:B------:R-:W4:Y:S04]  /*63510*/  LDL.LU.64 R74, [R1+0x5a78] ;  /* 0x005a7800014a7983 */ /* 0x000f280000300a00 */
[----:B------:R-:W4:Y:S04]  /*63520*/  LDL.LU.64 R6, [R1+0x5a70] ;  /* 0x005a700001067983 */ /* 0x000f280000300a00 */
[----:B------:R-:W4:Y:S04]  /*63530*/  @P6 LDG.E.U16 R4, desc[UR6][R16.64] ;  /* 0x0000000610046981 */ /* 0x000f28000c1e1500 */
[----:B------:R-:W4:Y:S01]  /*63540*/  @P6 LDG.E.U16 R11, desc[UR6][R68.64] ;  /* 0x00000006440b6981 */ /* 0x000f22000c1e1500 */
[----:B0-----:R-:W-:-:S02]  /*63550*/  IMAD.MOV.U32 R15, RZ, RZ, R82 ;  /* 0x000000ffff0f7224 */ /* 0x001fc400078e0052 */
[----:B-1----:R-:W-:Y:S02]  /*63560*/  IMAD.MOV.U32 R14, RZ, RZ, R84 ;  /* 0x000000ffff0e7224 */ /* 0x002fe400078e0054 */
[----:B---3--:R-:W-:Y:S02]  /*63570*/  IMAD.MOV.U32 R19, RZ, RZ, R89 ;  /* 0x000000ffff137224 */ /* 0x008fe400078e0059 */
[----:B------:R-:W-:Y:S01]  /*63580*/  IMAD.MOV.U32 R18, RZ, RZ, R0 ;  /* 0x000000ffff127224 */ /* 0x000fe200078e0000 */
[----:B------:R-:W3:Y:S04]  /*63590*/  LDL.LU.64 R30, [R1+0x5a68] ;  /* 0x005a6800011e7983 */ /* 0x000ee80000300a00 */
[----:B------:R-:W3:Y:S04]  /*635a0*/  @P6 LDG.E.U16 R10, desc[UR6][R14.64] ;  /* 0x000000060e0a6981 */ /* 0x000ee8000c1e1500 */
[----:B------:R-:W3:Y:S04]  /*635b0*/  @P6 LDG.E.U16 R43, desc[UR6][R18.64] ;  /* 0x00000006122b6981 */ /* 0x000ee8000c1e1500 */
[----:B--2---:R-:W2:Y:S04]  /*635c0*/  @P3 LDG.E.U16 R86, desc[UR6][R56.64] ;  /* 0x0000000638563981 */ /* 0x004ea8000c1e1500 */
[----:B------:R-:W2:Y:S04]  /*635d0*/  @P3 LDG.E.U16 R87, desc[UR6][R54.64] ;  /* 0x0000000636573981 */ /* 0x000ea8000c1e1500 */
[----:B------:R-:W2:Y:S04]  /*635e0*/  @P3 LDG.E.U16 R85, desc[UR6][R44.64] ;  /* 0x000000062c553981 */ /* 0x000ea8000c1e1500 */
[----:B----4-:R-:W4:Y:S04]  /*635f0*/  @P3 LDG.E.U16 R88, desc[UR6][R28.64] ;  /* 0x000000061c583981 */ /* 0x010f28000c1e1500 */
[----:B------:R-:W-:Y:S04]  /*63600*/  @P5 STL [R1+0x309c], R83 ;  /* 0x00309c5301005387 */ /* 0x000fe80000100800 */
[----:B------:R-:W-:Y:S04]  /*63610*/  @P5 STL [R1+0x30a0], R39 ;  /* 0x0030a02701005387 */ /* 0x000fe80000100800 */
[----:B------:R0:W-:Y:S04]  /*63620*/  @P5 STL [R1+0x30a4], R38 ;  /* 0x0030a42601005387 */ /* 0x0001e80000100800 */
[----:B------:R-:W-:Y:S04]  /*63630*/  @P5 STL [R1+0x30a8], R42 ;  /* 0x0030a82a01005387 */ /* 0x000fe80000100800 */
[----:B0-----:R-:W4:Y:S04]  /*63640*/  LDL.LU R38, [R1+0x2310] ;  /* 0x0023100001267983 */ /* 0x001f280000300800 */
[----:B------:R-:W4:Y:S04]  /*63650*/  LDL.LU R89, [R1+0x233c] ;  /* 0x00233c0001597983 */ /* 0x000f280000300800 */
[----:B------:R-:W-:Y:S04]  /*63660*/  STL.64 [R1+0x1ee0], R14 ;  /* 0x001ee00e01007387 */ /* 0x000fe80000100a00 */
[----:B------:R-:W-:Y:S04]  /*63670*/  STL.64 [R1+0x1ee8], R18 ;  /* 0x001ee81201007387 */ /* 0x000fe80000100a00 */
[----:B------:R-:W4:Y:S04]  /*63680*/  LDL.LU R39, [R1+0x2314] ;  /* 0x0023140001277983 */ /* 0x000f280000300800 */
[----:B------:R-:W4:Y:S04]  /*63690*/  LDL.LU R83, [R1+0x2340] ;  /* 0x0023400001537983 */ /* 0x000f280000300800 */
[----:B------:R-:W4:Y:S04]  /*636a0*/  LDL R82, [R1+0x3068] ;  /* 0x0030680001527983 */ /* 0x000f280000100800 */
[----:B------:R-:W4:Y:S04]  /*636b0*/  LDL R84, [R1+0x3064] ;  /* 0x0030640001547983 */ /* 0x000f280000100800 */
[----:B------:R-:W4:Y:S04]  /*636c0*/  LDL R0, [R1+0x3060] ;  /* 0x0030600001007983 */ /* 0x000f280000100800 */
[----:B------:R-:W4:Y:S04]  /*636d0*/  LDL.LU.64 R68, [R1+0x5a60] ;  /* 0x005a600001447983 */ /* 0x000f280000300a00 */
[----:B------:R-:W4:Y:S04]  /*636e0*/  LDL.LU.64 R16, [R1+0x5a58] ;  /* 0x005a580001107983 */ /* 0x000f280000300a00 */
[----:B------:R-:W-:Y:S01]  /*636f0*/  @P6 STL [R1+0x308c], R4 ;  /* 0x00308c0401006387 */ /* 0x000fe20000100800 */
[----:B------:R-:W-:-:S03]  /*63700*/  ISETP.GT.AND P5, PT, R92, 0x21, PT ;  /* 0x000000215c00780c */ /* 0x000fc60003fa4270 */
[----:B------:R-:W-:Y:S04]  /*63710*/  @P6 STL [R1+0x3090], R11 ;  /* 0x0030900b01006387 */ /* 0x000fe80000100800 */
[----:B---3--:R-:W-:Y:S04]  /*63720*/  @P6 STL [R1+0x3094], R10 ;  /* 0x0030940a01006387 */ /* 0x008fe80000100800 */
[----:B------:R-:W-:Y:S04]  /*63730*/  @P6 STL [R1+0x3098], R43 ;  /* 0x0030982b01006387 */ /* 0x000fe80000100800 */
[----:B------:R-:W3:Y:S04]  /*63740*/  LDL.LU.64 R44, [R1+0x5a50] ;  /* 0x005a5000012c7983 */ /* 0x000ee80000300a00 */
[----:B------:R-:W3:Y:S04]  /*63750*/  LDL.LU.64 R56, [R1+0x5a48] ;  /* 0x005a480001387983 */ /* 0x000ee80000300a00 */
[----:B------:R-:W3:Y:S04]  /*63760*/  LDL.LU.64 R54, [R1+0x5a40] ;  /* 0x005a400001367983 */ /* 0x000ee80000300a00 */
[----:B------:R-:W3:Y:S04]  /*63770*/  LDL.LU.64 R28, [R1+0x5a38] ;  /* 0x005a3800011c7983 */ /* 0x000ee80000300a00 */
[----:B------:R-:W3:Y:S04]  /*63780*/  @P5 LDG.E.U16 R23, desc[UR6][R26.64] ;  /* 0x000000061a175981 */ /* 0x000ee8000c1e1500 */
[----:B--2---:R0:W-:Y:S04]  /*63790*/  @P3 STL [R1+0x3088], R85 ;  /* 0x0030885501003387 */ /* 0x0041e80000100800 */
[----:B0-----:R-:W2:Y:S04]  /*637a0*/  LDL R85, [R1+0x305c] ;  /* 0x00305c0001557983 */ /* 0x001ea80000100800 */
[----:B------:R0:W-:Y:S04]  /*637b0*/  @P3 STL [R1+0x3084], R86 ;  /* 0x0030845601003387 */ /* 0x0001e80000100800 */
[----:B0-----:R-:W2:Y:S04]  /*637c0*/  LDL R86, [R1+0x3058] ;  /* 0x0030580001567983 */ /* 0x001ea80000100800 */
[----:B------:R0:W-:Y:S04]  /*637d0*/  @P3 STL [R1+0x3080], R87 ;  /* 0x0030805701003387 */ /* 0x0001e80000100800 */
[----:B0-----:R-:W2:Y:S04]  /*637e0*/  LDL R87, [R1+0x3054] ;  /* 0x0030540001577983 */ /* 0x001ea80000100800 */
[----:B----4-:R0:W-:Y:S04]  /*637f0*/  @P3 STL [R1+0x307c], R88 ;  /* 0x00307c5801003387 */ /* 0x0101e80000100800 */
[----:B------:R-:W4:Y:S04]  /*63800*/  LDL.LU.64 R26, [R1+0x5a30] ;  /* 0x005a3000011a7983 */ /* 0x000f280000300a00 */
[----:B---3--:R-:W3:Y:S04]  /*63810*/  @P5 LDG.E.U16 R54, desc[UR6][R70.64] ;  /* 0x0000000646365981 */ /* 0x008ee8000c1e1500 */
[----:B------:R-:W2:Y:S04]  /*63820*/  @P5 LDG.E.U16 R55, desc[UR6][R48.64] ;  /* 0x0000000630375981 */ /* 0x000ea8000c1e1500 */
[----:B----4-:R-:W4:Y:S04]  /*63830*/  @P5 LDG.E.U16 R26, desc[UR6][R20.64] ;  /* 0x00000006141a5981 */ /* 0x010f28000c1e1500 */
[----:B------:R-:W-:Y:S01]  /*63840*/  STL [R1+0x471c], R23 ;  /* 0x00471c1701007387 */ /* 0x000fe20000100800 */
[----:B------:R-:W-:-:S03]  /*63850*/  ISETP.GT.AND P6, PT, R92, 0x22, PT ;  /* 0x000000225c00780c */ /* 0x000fc60003fc4270 */
[----:B------:R1:W-:Y:S04]  /*63860*/  STL.64 [R1+0x4b78], R22 ;  /* 0x004b781601007387 */ /* 0x0003e80000100a00 */
[----:B------:R-:W4:Y:S04]  /*63870*/  LDL.LU.64 R70, [R1+0x5a28] ;  /* 0x005a280001467983 */ /* 0x000f280000300a00 */
[----:B---3--:R-:W-:Y:S04]  /*63880*/  STL [R1+0x4720], R54 ;  /* 0x0047203601007387 */ /* 0x008fe80000100800 */
[----:B------:R-:W3:Y:S04]  /*63890*/  LDL.LU.64 R48, [R1+0x5a20] ;  /* 0x005a200001307983 */ /* 0x000ee80000300a00 */
[----:B0-----:R-:W3:Y:S04]  /*638a0*/  LDL R88, [R1+0x3050] ;  /* 0x0030500001587983 */ /* 0x001ee80000100800 */
[----:B--2---:R-:W-:Y:S04]  /*638b0*/  STL [R1+0x4724], R55 ;  /* 0x0047243701007387 */ /* 0x004fe80000100800 */
[----:B------:R-:W-:Y:S04]  /*638c0*/  STL.64 [R1+0x4c30], R54 ;  /* 0x004c303601007387 */ /* 0x000fe80000100a00 */
[----:B------:R-:W2:Y:S01]  /*638d0*/  LDL.LU.64 R20, [R1+0x5a18] ;  /* 0x005a180001147983 */ /* 0x000ea20000300a00 */
[----:B------:R-:W-:-:S02]  /*638e0*/  IMAD.MOV.U32 R14, RZ, RZ, R83 ;  /* 0x000000ffff0e7224 */ /* 0x000fc400078e0053 */
[----:B------:R-:W-:Y:S02]  /*638f0*/  IMAD.MOV.U32 R15, RZ, RZ, R39 ;  /* 0x000000ffff0f7224 */ /* 0x000fe400078e0027 */
[----:B------:R-:W-:Y:S02]  /*63900*/  IMAD.MOV.U32 R10, RZ, RZ, R89 ;  /* 0x000000ffff0a7224 */ /* 0x000fe400078e0059 */
[----:B------:R-:W-:Y:S01]  /*63910*/  IMAD.MOV.U32 R11, RZ, RZ, R38 ;  /* 0x000000ffff0b7224 */ /* 0x000fe200078e0026 */
[----:B------:R-:W2:Y:S04]  /*63920*/  @P6 LDG.E.U16 R0, desc[UR6][R76.64] ;  /* 0x000000064c006981 */ /* 0x000ea8000c1e1500 */
[----:B------:R-:W2:Y:S01]  /*63930*/  @P6 LDG.E.U16 R82, desc[UR6][R14.64] ;  /* 0x000000060e526981 */ /* 0x000ea2000c1e1500 */
[----:B------:R-:W-:-:S03]  /*63940*/  ISETP.GT.AND P3, PT, R92, 0x23, PT ;  /* 0x000000235c00780c */ /* 0x000fc60003f64270 */
[----:B------:R-:W2:Y:S04]  /*63950*/  @P6 LDG.E.U16 R85, desc[UR6][R2.64] ;  /* 0x0000000602556981 */ /* 0x000ea8000c1e1500 */
[----:B------:R-:W2:Y:S01]  /*63960*/  @P6 LDG.E.U16 R84, desc[UR6][R10.64] ;  /* 0x000000060a546981 */ /* 0x000ea2000c1e1500 */
[----:B------:R-:W-:-:S05]  /*63970*/  ISETP.GT.AND P5, PT, R92, 0x24, PT ;  /* 0x000000245c00780c */ /* 0x000fca0003fa4270 */
[----:B------:R-:W2:Y:S04]  /*63980*/  @P3 LDG.E.U16 R87, desc[UR6][R52.64] ;  /* 0x0000000634573981 */ /* 0x000ea8000c1e1500 */
[----:B------:R-:W2:Y:S04]  /*63990*/  @P3 LDG.E.U16 R86, desc[UR6][R78.64] ;  /* 0x000000064e563981 */ /* 0x000ea8000c1e1500 */
[----:B----4-:R-:W-:Y:S04]  /*639a0*/  STL [R1+0x4728], R26 ;  /* 0x0047281a01007387 */ /* 0x010fe80000100800 */
[----:B------:R-:W4:Y:S04]  /*639b0*/  LDL R89, [R1+0x304c] ;  /* 0x00304c0001597983 */ /* 0x000f280000100800 */
[----:B------:R-:W-:Y:S04]  /*639c0*/  STL.64 [R1+0x1e88], R14 ;  /* 0x001e880e01007387 */ /* 0x000fe80000100a00 */
[----:B------:R0:W-:Y:S04]  /*639d0*/  STL.64 [R1+0x1e80], R10 ;  /* 0x001e800a01007387 */ /* 0x0001e80000100a00 */
[----:B------:R-:W4:Y:S04]  /*639e0*/  LDL.LU.64 R76, [R1+0x5a10] ;  /* 0x005a1000014c7983 */ /* 0x000f280000300a00 */
[----:B------:R-:W4:Y:S04]  /*639f0*/  LDL R51, [R1+0x303c] ;  /* 0x00303c0001337983 */ /* 0x000f280000100800 */
[----:B------:R-:W4:Y:S04]  /*63a00*/  LDL R50, [R1+0x3040] ;  /* 0x0030400001327983 */ /* 0x000f280000100800 */
[----:B-1----:R-:W4:Y:S04]  /*63a10*/  LDL R23, [R1+0x3044] ;  /* 0x0030440001177983 */ /* 0x002f280000100800 */
[----:B------:R-:W4:Y:S04]  /*63a20*/  LDL R22, [R1+0x3048] ;  /* 0x0030480001167983 */ /* 0x000f280000100800 */
[----:B---3--:R-:W3:Y:S04]  /*63a30*/  @P3 LDG.E.U16 R88, desc[UR6][R80.64] ;  /* 0x0000000650583981 */ /* 0x008ee8000c1e1500 */
[----:B------:R-:W3:Y:S04]  /*63a40*/  LDL.LU R18, [R1+0x2348] ;  /* 0x0023480001127983 */ /* 0x000ee80000300800 */
[----:B------:R-:W3:Y:S04]  /*63a50*/  LDL.LU R43, [R1+0x2374] ;  /* 0x00237400012b7983 */ /* 0x000ee80000300800 */
[----:B0-----:R-:W3:Y:S04]  /*63a60*/  LDL.LU R10, [R1+0x234c] ;  /* 0x00234c00010a7983 */ /* 0x001ee80000300800 */
[----:B--2---:R0:W-:Y:S04]  /*63a70*/  @P6 STL [R1+0x3068], R82 ;  /* 0x0030685201006387 */ /* 0x0041e80000100800 */
[----:B0-----:R-:W2:Y:S04]  /*63a80*/  LDL.LU R82, [R1+0x2378] ;  /* 0x0023780001527983 */ /* 0x001ea80000300800 */
[----:B------:R0:W-:Y:S04]  /*63a90*/  @P6 STL [R1+0x3060], R0 ;  /* 0x0030600001006387 */ /* 0x0001e80000100800 */
[----:B0-----:R-:W2:Y:S04]  /*63aa0*/  LDL R0, [R1+0x3038] ;  /* 0x0030380001007983 */ /* 0x001ea80000100800 */
[----:B------:R-:W2:Y:S04]  /*63ab0*/  LDL.LU.64 R2, [R1+0x5a08] ;  /* 0x005a080001027983 */ /* 0x000ea80000300a00 */
[----:B----4-:R-:W4:Y:S04]  /*63ac0*/  @P3 LDG.E.U16 R89, desc[UR6][R64.64] ;  /* 0x0000000640593981 */ /* 0x010f28000c1e1500 */
[----:B------:R-:W2:Y:S04]  /*63ad0*/  @P5 LDG.E.U16 R51, desc[UR6][R90.64] ;  /* 0x000000065a335981 */ /* 0x000ea8000c1e1500 */
[----:B------:R-:W2:Y:S04]  /*63ae0*/  @P5 LDG.E.U16 R50, desc[UR6][R36.64] ;  /* 0x0000000624325981 */ /* 0x000ea8000c1e1500 */
[----:B------:R-:W-:Y:S04]  /*63af0*/  @P6 STL [R1+0x305c], R85 ;  /* 0x00305c5501006387 */ /* 0x000fe80000100800 */
[----:B------:R0:W-:Y:S04]  /*63b00*/  @P6 STL [R1+0x3064], R84 ;  /* 0x0030645401006387 */ /* 0x0001e80000100800 */
[----:B------:R-:W2:Y:S04]  /*63b10*/  LDL.LU.64 R78, [R1+0x5a00] ;  /* 0x005a0000014e7983 */ /* 0x000ea80000300a00 */
[----:B------:R-:W2:Y:S04]  /*63b20*/  LDL.LU.64 R52, [R1+0x59f8] ;  /* 0x0059f80001347983 */ /* 0x000ea80000300a00 */
[----:B------:R-:W2:Y:S04]  /*63b30*/  LDL R19, [R1+0x3034] ;  /* 0x0030340001137983 */ /* 0x000ea80000100800 */
[----:B------:R-:W2:Y:S04]  /*63b40*/  LDL R46, [R1+0x3030] ;  /* 0x00303000012e7983 */ /* 0x000ea80000100800 */
[----:B------:R-:W2:Y:S04]  /*63b50*/  LDL R47, [R1+0x302c] ;  /* 0x00302c00012f7983 */ /* 0x000ea80000100800 */
[----:B------:R-:W2:Y:S04]  /*63b60*/  LDL R42, [R1+0x3028] ;  /* 0x00302800012a7983 */ /* 0x000ea80000100800 */
[----:B------:R-:W2:Y:S04]  /*63b70*/  LDL R11, [R1+0x3024] ;  /* 0x00302400010b7983 */ /* 0x000ea80000100800 */
[----:B------:R-:W2:Y:S04]  /*63b80*/  LDL R4, [R1+0x3020] ;  /* 0x0030200001047983 */ /* 0x000ea80000100800 */
[----:B------:R-:W2:Y:S04]  /*63b90*/  LDL.64 R14, [R1+0x1df0] ;  /* 0x001df000010e7983 */ /* 0x000ea80000100a00 */
[----:B------:R-:W2:Y:S04]  /*63ba0*/  LDL R38, [R1+0x301c] ;  /* 0x00301c0001267983 */ /* 0x000ea80000100800 */
[----:B------:R-:W2:Y:S04]  /*63bb0*/  LDL.LU.64 R80, [R1+0x59f0] ;  /* 0x0059f00001507983 */ /* 0x000ea80000300a00 */
[----:B------:R-:W2:Y:S04]  /*63bc0*/  LDL R39, [R1+0x3018] ;  /* 0x0030180001277983 */ /* 0x000ea80000100800 */
[----:B------:R-:W2:Y:S04]  /*63bd0*/  LDL R83, [R1+0x3014] ;  /* 0x0030140001537983 */ /* 0x000ea80000100800 */
[----:B0-----:R-:W2:Y:S04]  /*63be0*/  LDL R84, [R1+0x3010] ;  /* 0x0030100001547983 */ /* 0x001ea80000100800 */
[----:B------:R0:W-:Y:S04]  /*63bf0*/  @P3 STL [R1+0x3054], R87 ;  /* 0x0030545701003387 */ /* 0x0001e80000100800 */
[----:B------:R-:W2:Y:S04]  /*63c00*/  @P5 LDG.E.U16 R23, desc[UR6][R24.64] ;  /* 0x0000000618175981 */ /* 0x000ea8000c1e1500 */
[----:B------:R-:W2:Y:S01]  /*63c10*/  @P5 LDG.E.U16 R22, desc[UR6][R72.64] ;  /* 0x0000000648165981 */ /* 0x000ea2000c1e1500 */
[----:B------:R-:W-:-:S03]  /*63c20*/  ISETP.GT.AND P6, PT, R92, 0x25, PT ;  /* 0x000000255c00780c */ /* 0x000fc60003fc4270 */
[----:B0-----:R-:W2:Y:S04]  /*63c30*/  LDL R87, [R1+0x300c] ;  /* 0x00300c0001577983 */ /* 0x001ea80000100800 */
[----:B------:R-:W2:Y:S04]  /*63c40*/  LDL.LU.64 R64, [R1+0x59e8] ;  /* 0x0059e80001407983 */ /* 0x000ea80000300a00 */
[----:B------:R-:W2:Y:S04]  /*63c50*/  LDL.LU R85, [R1+0x2380] ;  /* 0x0023800001557983 */ /* 0x000ea80000300800 */
[----:B------:R0:W-:Y:S04]  /*63c60*/  @P3 STL [R1+0x3058], R86 ;  /* 0x0030585601003387 */ /* 0x0001e80000100800 */
[----:B0-----:R-:W2:Y:S04]  /*63c70*/  LDL.LU R86, [R1+0x23ac] ;  /* 0x0023ac0001567983 */ /* 0x001ea80000300800 */
[----:B---3--:R0:W-:Y:S04]  /*63c80*/  @P3 STL [R1+0x3050], R88 ;  /* 0x0030505801003387 */ /* 0x0081e80000100800 */
[----:B0-----:R-:W3:Y:S04]  /*63c90*/  LDL.LU R88, [R1+0x2384] ;  /* 0x0023840001587983 */ /* 0x001ee80000300800 */
[----:B----4-:R0:W-:Y:S04]  /*63ca0*/  @P3 STL [R1+0x304c], R89 ;  /* 0x00304c5901003387 */ /* 0x0101e80000100800 */
[----:B0-----:R-:W4:Y:S04]  /*63cb0*/  LDL.LU R89, [R1+0x23b0] ;  /* 0x0023b00001597983 */ /* 0x001f280000300800 */
[----:B------:R-:W3:Y:S04]  /*63cc0*/  LDL.LU.64 R72, [R1+0x59e0] ;  /* 0x0059e00001487983 */ /* 0x000ee80000300a00 */
[----:B------:R-:W3:Y:S04]  /*63cd0*/  LDL.LU.64 R24, [R1+0x59d8] ;  /* 0x0059d80001187983 */ /* 0x000ee80000300a00 */
[----:B------:R-:W3:Y:S04]  /*63ce0*/  LDL.LU.64 R36, [R1+0x59d0] ;  /* 0x0059d00001247983 */ /* 0x000ee80000300a00 */
[----:B------:R-:W3:Y:S04]  /*63cf0*/  LDL.LU.64 R90, [R1+0x59c8] ;  /* 0x0059c800015a7983 */ /* 0x000ee80000300a00 */
[----:B--2---:R0:W-:Y:S04]  /*63d00*/  @P5 STL [R1+0x303c], R51 ;  /* 0x00303c3301005387 */ /* 0x0041e80000100800 */
[----:B------:R1:W-:Y:S04]  /*63d10*/  @P5 STL [R1+0x3040], R50 ;  /* 0x0030403201005387 */ /* 0x0003e80000100800 */
[----:B------:R-:W2:Y:S04]  /*63d20*/  @P6 LDG.E.U16 R47, desc[UR6][R40.64] ;  /* 0x00000006282f6981 */ /* 0x000ea8000c1e1500 */
[----:B------:R-:W2:Y:S01]  /*63d30*/  @P6 LDG.E.U16 R46, desc[UR6][R60.64] ;  /* 0x000000063c2e6981 */ /* 0x000ea2000c1e1500 */
[----:B0-----:R-:W-:Y:S01]  /*63d40*/  MOV R51, R10 ;  /* 0x0000000a00337202 */ /* 0x001fe20000000f00 */
[----:B-1----:R-:W-:-:S05]  /*63d50*/  IMAD.MOV.U32 R50, RZ, RZ, R82 ;  /* 0x000000ffff327224 */ /* 0x002fca00078e0052 */
[----:B------:R-:W2:Y:S04]  /*63d60*/  @P6 LDG.E.U16 R0, desc[UR6][R50.64] ;  /* 0x0000000632006981 */ /* 0x000ea8000c1e1500 */
[----:B------:R0:W-:Y:S04]  /*63d70*/  @P5 STL [R1+0x3044], R23 ;  /* 0x0030441701005387 */ /* 0x0001e80000100800 */
[----:B------:R1:W-:Y:S01]  /*63d80*/  @P5 STL [R1+0x3048], R22 ;  /* 0x0030481601005387 */ /* 0x0003e20000100800 */
[----:B0-----:R-:W-:Y:S02]  /*63d90*/  IMAD.MOV.U32 R23, RZ, RZ, R18 ;  /* 0x000000ffff177224 */ /* 0x001fe400078e0012 */
[----:B-1----:R-:W-:-:S05]  /*63da0*/  IMAD.MOV.U32 R22, RZ, RZ, R43 ;  /* 0x000000ffff167224 */ /* 0x002fca00078e002b */
[----:B------:R-:W3:Y:S04]  /*63db0*/  @P6 LDG.E.U16 R19, desc[UR6][R22.64] ;  /* 0x0000000616136981 */ /* 0x000ee8000c1e1500 */
[----:B------:R-:W-:Y:S04]  /*63dc0*/  STL.64 [R1+0x1e28], R50 ;  /* 0x001e283201007387 */ /* 0x000fe80000100a00 */
[----:B------:R-:W4:Y:S04]  /*63dd0*/  LDL R43, [R1+0x3008] ;  /* 0x00300800012b7983 */ /* 0x000f280000100800 */
[----:B------:R-:W-:Y:S04]  /*63de0*/  STL.64 [R1+0x1e20], R22 ;  /* 0x001e201601007387 */ /* 0x000fe80000100a00 */
[----:B------:R-:W4:Y:S04]  /*63df0*/  LDL R10, [R1+0x3004] ;  /* 0x00300400010a7983 */ /* 0x000f280000100800 */
[----:B------:R-:W4:Y:S01]  /*63e00*/  LDL R82, [R1+0x3000] ;  /* 0x0030000001527983 */ /* 0x000f220000100800 */
[----:B------:R-:W-:-:S02]  /*63e10*/  ISETP.GT.AND P3, PT, R92, 0x26, PT ;  /* 0x000000265c00780c */ /* 0x000fc40003f64270 */
[----:B------:R-:W-:-:S11]  /*63e20*/  ISETP.GT.AND P5, PT, R92, 0x27, PT ;  /* 0x000000275c00780c */ /* 0x000fd60003fa4270 */
[----:B------:R0:W4:Y:S04]  /*63e30*/  @P3 LDG.E.U16 R38, desc[UR6][R14.64] ;  /* 0x000000060e263981 */ /* 0x000128000c1e1500 */
[----:B------:R-:W4:Y:S04]  /*63e40*/  @P3 LDG.E.U16 R4, desc[UR6][R8.64] ;  /* 0x0000000608043981 */ /* 0x000f28000c1e1500 */
[----:B------:R-:W4:Y:S04]  /*63e50*/  @P3 LDG.E.U16 R11, desc[UR6][R32.64] ;  /* 0x00000006200b3981 */ /* 0x000f28000c1e1500 */
[----:B------:R-:W4:Y:S04]  /*63e60*/  @P3 LDG.E.U16 R42, desc[UR6][R66.64] ;  /* 0x00000006422a3981 */ /* 0x000f28000c1e1500 */
[----:B------:R-:W4:Y:S04]  /*63e70*/  @P5 LDG.E.U16 R84, desc[UR6][R34.64] ;  /* 0x0000000622545981 */ /* 0x000f28000c1e1500 */
[----:B------:R-:W4:Y:S04]  /*63e80*/  @P5 LDG.E.U16 R87, desc[UR6][R58.64] ;  /* 0x000000063a575981 */ /* 0x000f28000c1e1500 */
[----:B------:R-:W4:Y:S04]  /*63e90*/  @P5 LDG.E.U16 R83, desc[UR6][R62.64] ;  /* 0x000000063e535981 */ /* 0x000f28000c1e1500 */
[----:B------:R-:W4:Y:S04]  /*63ea0*/  @P5 LDG.E.U16 R39, desc[UR6][R12.64] ;  /* 0x000000060c275981 */ /* 0x000f28000c1e1500 */
[----:B--2---:R1:W-:Y:S04]  /*63eb0*/  @P6 STL [R1+0x3038], R0 ;  /* 0x0030380001006387 */ /* 0x0043e80000100800 */
[----:B-1----:R-:W2:Y:S04]  /*63ec0*/  LDL R0, [R1+0x2ffc] ;  /* 0x002ffc0001007983 */ /* 0x002ea80000100800 */
[----:B------:R-:W2:Y:S04]  /*63ed0*/  LDL.LU.64 R60, [R1+0x59c0] ;  /* 0x0059c000013c7983 */ /* 0x000ea80000300a00 */
[----:B------:R-:W2:Y:S04]  /*63ee0*/  LDL.LU.64 R40, [R1+0x59b8] ;  /* 0x0059b80001287983 */ /* 0x000ea80000300a00 */
[----:B------:R-:W-:Y:S04]  /*63ef0*/  @P6 STL [R1+0x302c], R47 ;  /* 0x00302c2f01006387 */ /* 0x000fe80000100800 */
[----:B------:R-:W-:Y:S04]  /*63f00*/  @P6 STL [R1+0x3030], R46 ;  /* 0x0030302e01006387 */ /* 0x000fe80000100800 */
[----:B---3--:R1:W-:Y:S01]  /*63f10*/  @P6 STL [R1+0x3034], R19 ;  /* 0x0030341301006387 */ /* 0x0083e20000100800 */
[----:B------:R-:W-:Y:S01]  /*63f20*/  ISETP.GT.AND P6, PT, R92, 0x28, PT ;  /* 0x000000285c00780c */ /* 0x000fe20003fc4270 */
[----:B0-----:R-:W-:-:S02]  /*63f30*/  IMAD.MOV.U32 R14, RZ, RZ, R86 ;  /* 0x000000ffff0e7224 */ /* 0x001fc400078e0056 */
[----:B------:R-:W-:Y:S02]  /*63f40*/  IMAD.MOV.U32 R15, RZ, RZ, R85 ;  /* 0x000000ffff0f7224 */ /* 0x000fe400078e0055 */
[----:B----4-:R-:W-:Y:S01]  /*63f50*/  IMAD.MOV.U32 R18, RZ, RZ, R89 ;  /* 0x000000ffff127224 */ /* 0x010fe200078e0059 */
[----:B------:R-:W3:Y:S04]  /*63f60*/  LDL.LU.64 R66, [R1+0x59b0] ;  /* 0x0059b00001427983 */ /* 0x000ee80000300a00 */
[----:B------:R-:W4:Y:S04]  /*63f70*/  LDL.LU.64 R32, [R1+0x59a8] ;  /* 0x0059a80001207983 */ /* 0x000f280000300a00 */
[----:B------:R-:W3:Y:S01]  /*63f80*/  LDL.LU.64 R8, [R1+0x59a0] ;  /* 0x0059a00001087983 */ /* 0x000ee20000300a00 */
[----:B-1----:R-:W-:-:S03]  /*63f90*/  IMAD.MOV.U32 R19, RZ, RZ, R88 ;  /* 0x000000ffff137224 */ /* 0x002fc600078e0058 */
[----:B------:R-:W3:Y:S04]  /*63fa0*/  @P6 LDG.E.U16 R82, desc[UR6][R74.64] ;  /* 0x000000064a526981 */ /* 0x000ee8000c1e1500 */
[----:B------:R-:W3:Y:S04]  /*63fb0*/  @P6 LDG.E.U16 R10, desc[UR6][R14.64] ;  /* 0x000000060e0a6981 */ /* 0x000ee8000c1e1500 */
[----:B------:R-:W3:Y:S04]  /*63fc0*/  @P6 LDG.E.U16 R43, desc[UR6][R18.64] ;  /* 0x00000006122b6981 */ /* 0x000ee8000c1e1500 */
[----:B--2---:R-:W2:Y:S04]  /*63fd0*/  @P6 LDG.E.U16 R0, desc[UR6][R6.64] ;  /* 0x0000000606006981 */ /* 0x004ea8000c1e1500 */
[----:B------:R-:W-:Y:S04]  /*63fe0*/  @P3 STL [R1+0x301c], R38 ;  /* 0x00301c2601003387 */ /* 0x000fe80000100800 */
[----:B------:R-:W-:Y:S04]  /*63ff0*/  @P3 STL [R1+0x3020], R4 ;  /* 0x0030200401003387 */ /* 0x000fe80000100800 */
[----:B------:R-:W-:Y:S04]  /*64000*/  @P3 STL [R1+0x3024], R11 ;  /* 0x0030240b01003387 */ /* 0x000fe80000100800 */
[----:B------:R-:W-:Y:S04]  /*64010*/  @P3 STL [R1+0x3028], R42 ;  /* 0x0030282a01003387 */ /* 0x000fe80000100800 */
[----:B------:R-:W4:Y:S04]  /*64020*/  LDL.LU.64 R12, [R1+0x5998] ;  /* 0x00599800010c7983 */ /* 0x000f280000300a00 */
[----:B------:R-:W4:Y:S04]  /*64030*/  LDL.LU.64 R62, [R1+0x5990] ;  /* 0x00599000013e7983 */ /* 0x000f280000300a00 */
[----:B------:R-:W4:Y:S04]  /*64040*/  LDL.LU.64 R34, [R1+0x5988] ;  /* 0x0059880001227983 */ /* 0x000f280000300a00 */
[----:B------:R-:W4:Y:S04]  /*64050*/  LDL.LU.64 R58, [R1+0x5980] ;  /* 0x00598000013a7983 */ /* 0x000f280000300a00 */
[----:B------:R0:W-:Y:S01]  /*64060*/  @P5 STL [R1+0x3010], R84 ;  /* 0x0030105401005387 */ /* 0x0001e20000100800 */
[----:B------:R-:W-:-:S03]  /*64070*/  ISETP.GT.AND P3, PT, R92, 0x29, PT ;  /* 0x000000295c00780c */ /* 0x000fc60003f64270 */
[----:B0-----:R-:W4:Y:S04]  /*64080*/  LDL R84, [R1+0x2fe8] ;  /* 0x002fe80001547983 */ /* 0x001f280000100800 */
[----:B------:R0:W-:Y:S06]  /*64090*/  @P5 STL [R1+0x300c], R87 ;  /* 0x00300c5701005387 */ /* 0x0001ec0000100800 */
[----:B------:R-:W4:Y:S04]  /*640a0*/  @P3 LDG.E.U16 R27, desc[UR6][R30.64] ;  /* 0x000000061e1b3981 */ /* 0x000f28000c1e1500 */
[----:B0-----:R-:W4:Y:S04]  /*640b0*/  LDL R87, [R1+0x2fe4] ;  /* 0x002fe40001577983 */ /* 0x001f280000100800 */
[----:B------:R-:W-:Y:S04]  /*640c0*/  @P5 STL [R1+0x3014], R83 ;  /* 0x0030145301005387 */ /* 0x000fe80000100800 */
[----:B------:R0:W-:Y:S04]  /*640d0*/  @P5 STL [R1+0x3018], R39 ;  /* 0x0030182701005387 */ /* 0x0001e80000100800 */
[----:B------:R-:W4:Y:S04]  /*640e0*/  LDL R11, [R1+0x2fe0] ;  /* 0x002fe000010b7983 */ /* 0x000f280000100800 */
[----:B------:R-:W4:Y:S04]  /*640f0*/  LDL R88, [R1+0x2fdc] ;  /* 0x002fdc0001587983 */ /* 0x000f280000100800 */
[----:B------:R-:W-:Y:S04]  /*64100*/  STL.64 [R1+0x1dc0], R14 ;  /* 0x001dc00e01007387 */ /* 0x000fe80000100a00 */
[----:B------:R-:W-:Y:S04]  /*64110*/  STL.64 [R1+0x1dc8], R18 ;  /* 0x001dc81201007387 */ /* 0x000fe80000100a00 */
[----:B------:R-:W4:Y:S04]  /*64120*/  LDL.LU R4, [R1+0x23b8] ;  /* 0x0023b80001047983 */ /* 0x000f280000300800 */
[----:B------:R-:W4:Y:S04]  /*64130*/  LDL.LU R38, [R1+0x23e4] ;  /* 0x0023e40001267983 */ /* 0x000f280000300800 */
[----:B0-----:R-:W4:Y:S04]  /*64140*/  LDL.LU R39, [R1+0x23bc] ;  /* 0x0023bc0001277983 */ /* 0x001f280000300800 */
[----:B------:R-:W4:Y:S04]  /*64150*/  LDL.LU R83, [R1+0x23e8] ;  /* 0x0023e80001537983 */ /* 0x000f280000300800 */
[----:B------:R-:W4:Y:S04]  /*64160*/  LDL R85, [R1+0x2fd8] ;  /* 0x002fd80001557983 */ /* 0x000f280000100800 */
[----:B------:R-:W4:Y:S04]  /*64170*/  LDL R86, [R1+0x2fd4] ;  /* 0x002fd40001567983 */ /* 0x000f280000100800 */
[----:B------:R-:W4:Y:S04]  /*64180*/  LDL R89, [R1+0x2fd0] ;  /* 0x002fd00001597983 */ /* 0x000f280000100800 */
[----:B------:R-:W4:Y:S04]  /*64190*/  LDL.LU.64 R74, [R1+0x5978] ;  /* 0x00597800014a7983 */ /* 0x000f280000300a00 */
[----:B------:R-:W4:Y:S04]  /*641a0*/  LDL.LU.64 R6, [R1+0x5970] ;  /* 0x0059700001067983 */ /* 0x000f280000300a00 */
[----:B--2---:R-:W-:Y:S04]  /*641b0*/  @P6 STL [R1+0x2ffc], R0 ;  /* 0x002ffc0001006387 */ /* 0x004fe80000100800 */
[----:B---3--:R0:W-:Y:S04]  /*641c0*/  @P6 STL [R1+0x3000], R82 ;  /* 0x0030005201006387 */ /* 0x0081e80000100800 */
[----:B------:R1:W-:Y:S04]  /*641d0*/  @P6 STL [R1+0x3004], R10 ;  /* 0x0030040a01006387 */ /* 0x0003e80000100800 */
[----:B------:R-:W-:Y:S04]  /*641e0*/  @P6 STL [R1+0x3008], R43 ;  /* 0x0030082b01006387 */ /* 0x000fe80000100800 */
[----:B------:R-:W2:Y:S01]  /*641f0*/  LDL.LU.64 R30, [R1+0x5968] ;  /* 0x00596800011e7983 */ /* 0x000ea20000300a00 */
[----:B------:R-:W-:-:S03]  /*64200*/  ISETP.GT.AND P5, PT, R92, 0x2a, PT ;  /* 0x0000002a5c00780c */ /* 0x000fc60003fa4270 */
[----:B----4-:R-:W3:Y:S04]  /*64210*/  @P3 LDG.E.U16 R58, desc[UR6][R68.64] ;  /* 0x00000006443a3981 */ /* 0x010ee8000c1e1500 */
[----:B------:R-:W4:Y:S06]  /*64220*/  @P3 LDG.E.U16 R59, desc[UR6][R16.64] ;  /* 0x00000006103b3981 */ /* 0x000f2c000c1e1500 */
[----:B------:R-:W4:Y:S04]  /*64230*/  @P5 LDG.E.U16 R84, desc[UR6][R56.64] ;  /* 0x0000000638545981 */ /* 0x000f28000c1e1500 */
[----:B------:R-:W4:Y:S04]  /*64240*/  @P5 LDG.E.U16 R87, desc[UR6][R28.64] ;  /* 0x000000061c575981 */ /* 0x000f28000c1e1500 */
[----:B------:R-:W4:Y:S04]  /*64250*/  @P5 LDG.E.U16 R11, desc[UR6][R70.64] ;  /* 0x00000006460b5981 */ /* 0x000f28000c1e1500 */
[----:B------:R-:W4:Y:S04]  /*64260*/  @P5 LDG.E.U16 R88, desc[UR6][R48.64] ;  /* 0x0000000630585981 */ /* 0x000f28000c1e1500 */
[----:B--2---:R-:W2:Y:S04]  /*64270*/  @P3 LDG.E.U16 R30, desc[UR6][R44.64] ;  /* 0x000000062c1e3981 */ /* 0x004ea8000c1e1500 */
[----:B------:R-:W-:Y:S04]  /*64280*/  STL [R1+0x472c], R27 ;  /* 0x00472c1b01007387 */ /* 0x000fe80000100800 */
[----:B------:R-:W-:Y:S04]  /*64290*/  STL.64 [R1+0x4c38], R26 ;  /* 0x004c381a01007387 */ /* 0x000fe80000100a00 */
[----:B------:R-:W2:Y:S04]  /*642a0*/  LDL.LU.64 R68, [R1+0x5960] ;  /* 0x0059600001447983 */ /* 0x000ea80000300a00 */
[----:B0-----:R-:W2:Y:S04]  /*642b0*/  LDL R82, [R1+0x2fcc] ;  /* 0x002fcc0001527983 */ /* 0x001ea80000100800 */
[----:B------:R-:W2:Y:S04]  /*642c0*/  LDL R0, [R1+0x2fc8] ;  /* 0x002fc80001007983 */ /* 0x000ea80000100800 */
[----:B---3--:R-:W-:Y:S04]  /*642d0*/  STL [R1+0x4730], R58 ;  /* 0x0047303a01007387 */ /* 0x008fe80000100800 */
[----:B------:R-:W-:Y:S04]  /*642e0*/  STL [R1+0x4c58], R58 ;  /* 0x004c583a01007387 */ /* 0x000fe80000100800 */
[----:B------:R-:W3:Y:S04]  /*642f0*/  LDL.LU.64 R16, [R1+0x5958] ;  /* 0x0059580001107983 */ /* 0x000ee80000300a00 */
[----:B----4-:R-:W-:Y:S04]  /*64300*/  STL [R1+0x4734], R59 ;  /* 0x0047343b01007387 */ /* 0x010fe80000100800 */
[----:B------:R-:W4:Y:S01]  /*64310*/  LDL.LU.64 R44, [R1+0x5950] ;  /* 0x00595000012c7983 */ /* 0x000f220000300a00 */
[----:B------:R-:W-:Y:S01]  /*64320*/  ISETP.GT.AND P6, PT, R92, 0x2b, PT ;  /* 0x0000002b5c00780c */ /* 0x000fe20003fc4270 */
[----:B------:R-:W-:-:S02]  /*64330*/  IMAD.MOV.U32 R14, RZ, RZ, R83 ;  /* 0x000000ffff0e7224 */ /* 0x000fc400078e0053 */
[----:B------:R-:W-:Y:S02]  /*64340*/  IMAD.MOV.U32 R15, RZ, RZ, R39 ;  /* 0x000000ffff0f7224 */ /* 0x000fe400078e0027 */
[----:B-1----:R-:W-:Y:S01]  /*64350*/  IMAD.MOV.U32 R10, RZ, RZ, R38 ;  /* 0x000000ffff0a7224 */ /* 0x002fe200078e0026 */
[----:B------:R-:W-:-:S07]  /*64360*/  ISETP.GT.AND P3, PT, R92, 0x2c, PT ;  /* 0x0000002c5c00780c */ /* 0x000fce0003f64270 */
[----:B------:R-:W3:Y:S04]  /*64370*/  @P6 LDG.E.U16 R89, desc[UR6][R20.64] ;  /* 0x0000000614596981 */ /* 0x000ee8000c1e1500 */
[----:B------:R-:W3:Y:S04]  /*64380*/  @P6 LDG.E.U16 R85, desc[UR6][R14.64] ;  /* 0x000000060e556981 */ /* 0x000ee8000c1e1500 */
[----:B--2---:R-:W-:Y:S04]  /*64390*/  STL [R1+0x4738], R30 ;  /* 0x0047381e01007387 */ /* 0x004fe80000100800 */
[----:B------:R-:W2:Y:S04]  /*643a0*/  LDL.LU.64 R56, [R1+0x5948] ;  /* 0x0059480001387983 */ /* 0x000ea80000300a00 */
[----:B------:R-:W2:Y:S04]  /*643b0*/  LDL.LU.64 R28, [R1+0x5940] ;  /* 0x00594000011c7983 */ /* 0x000ea80000300a00 */
[----:B------:R0:W-:Y:S04]  /*643c0*/  @P5 STL [R1+0x2fe8], R84 ;  /* 0x002fe85401005387 */ /* 0x0001e80000100800 */
[----:B------:R-:W2:Y:S04]  /*643d0*/  @P6 LDG.E.U16 R82, desc[UR6][R76.64] ;  /* 0x000000064c526981 */ /* 0x000ea8000c1e1500 */
[----:B------:R-:W2:Y:S04]  /*643e0*/  @P3 LDG.E.U16 R0, desc[UR6][R2.64] ;  /* 0x0000000602003981 */ /* 0x000ea8000c1e1500 */
[----:B0-----:R-:W2:Y:S04]  /*643f0*/  LDL R84, [R1+0x2fc4] ;  /* 0x002fc40001547983 */ /* 0x001ea80000100800 */
[----:B------:R0:W-:Y:S04]  /*64400*/  @P5 STL [R1+0x2fe4], R87 ;  /* 0x002fe45701005387 */ /* 0x0001e80000100800 */
[----:B0-----:R-:W3:Y:S04]  /*64410*/  LDL R87, [R1+0x2fc0] ;  /* 0x002fc00001577983 */ /* 0x001ee80000100800 */
[----:B------:R-:W4:Y:S04]  /*64420*/  LDL.LU.64 R70, [R1+0x5938] ;  /* 0x0059380001467983 */ /* 0x000f280000300a00 */
[----:B------:R-:W4:Y:S04]  /*64430*/  LDL.LU.64 R48, [R1+0x5930] ;  /* 0x0059300001307983 */ /* 0x000f280000300a00 */
[----:B------:R0:W-:Y:S04]  /*64440*/  @P5 STL [R1+0x2fdc], R88 ;  /* 0x002fdc5801005387 */ /* 0x0001e80000100800 */
[----:B0-----:R-:W4:Y:S04]  /*64450*/  LDL R88, [R1+0x2fbc] ;  /* 0x002fbc0001587983 */ /* 0x001f280000100800 */
[----:B------:R0:W-:Y:S04]  /*64460*/  @P5 STL [R1+0x2fe0], R11 ;  /* 0x002fe00b01005387 */ /* 0x0001e80000100800 */
[----:B------:R-:W-:Y:S01]  /*64470*/  STL.64 [R1+0x1d68], R14 ;  /* 0x001d680e01007387 */ /* 0x000fe20000100a00 */
[----:B0-----:R-:W-:-:S05]  /*64480*/  IMAD.MOV.U32 R11, RZ, RZ, R4 ;  /* 0x000000ffff0b7224 */ /* 0x001fca00078e0004 */
[----:B------:R-:W-:Y:S04]  /*64490*/  STL.64 [R1+0x1d60], R10 ;  /* 0x001d600a01007387 */ /* 0x000fe80000100a00 */
[----:B------:R-:W4:Y:S04]  /*644a0*/  LDL.LU.64 R20, [R1+0x5928] ;  /* 0x0059280001147983 */ /* 0x000f280000300a00 */
[----:B------:R-:W4:Y:S04]  /*644b0*/  LDL R51, [R1+0x2fac] ;  /* 0x002fac0001337983 */ /* 0x000f280000100800 */
[----:B------:R-:W4:Y:S04]  /*644c0*/  LDL R50, [R1+0x2fb0] ;  /* 0x002fb00001327983 */ /* 0x000f280000100800 */
[----:B------:R-:W4:Y:S04]  /*644d0*/  LDL R23, [R1+0x2fb4] ;  /* 0x002fb40001177983 */ /* 0x000f280000100800 */
[----:B------:R-:W4:Y:S04]  /*644e0*/  LDL R22, [R1+0x2fb8] ;  /* 0x002fb80001167983 */ /* 0x000f280000100800 */
[----:B------:R-:W4:Y:S04]  /*644f0*/  @P6 LDG.E.U16 R86, desc[UR6][R10.64] ;  /* 0x000000060a566981 */ /* 0x000f28000c1e1500 */
[----:B--2---:R-:W2:Y:S04]  /*64500*/  @P3 LDG.E.U16 R84, desc[UR6][R78.64] ;  /* 0x000000064e543981 */ /* 0x004ea8000c1e1500 */
[----:B---3--:R-:W3:Y:S01]  /*64510*/  @P3 LDG.E.U16 R87, desc[UR6][R52.64] ;  /* 0x0000000634573981 */ /* 0x008ee2000c1e1500 */
[----:B------:R-:W-:-:S03]  /*64520*/  ISETP.GT.AND P5, PT, R92, 0x2d, PT ;  /* 0x0000002d5c00780c */ /* 0x000fc60003fa4270 */
[----:B------:R-:W3:Y:S04]  /*64530*/  LDL.LU R18, [R1+0x23f0] ;  /* 0x0023f00001127983 */ /* 0x000ee80000300800 */
[----:B------:R-:W3:Y:S04]  /*64540*/  LDL.LU R19, [R1+0x241c] ;  /* 0x00241c0001137983 */ /* 0x000ee80000300800 */
[----:B------:R-:W3:Y:S04]  /*64550*/  LDL.LU R46, [R1+0x23f4] ;  /* 0x0023f400012e7983 */ /* 0x000ee80000300800 */
[----:B----4-:R-:W4:Y:S04]  /*64560*/  @P3 LDG.E.U16 R88, desc[UR6][R80.64] ;  /* 0x0000000650583981 */ /* 0x010f28000c1e1500 */
[----:B------:R0:W-:Y:S04]  /*64570*/  @P6 STL [R1+0x2fd8], R85 ;  /* 0x002fd85501006387 */ /* 0x0001e80000100800 */
[----:B0-----:R-:W4:Y:S04]  /*64580*/  LDL.LU R85, [R1+0x2420] ;  /* 0x0024200001557983 */ /* 0x001f280000300800 */
[----:B------:R-:W4:Y:S04]  /*64590*/  @P5 LDG.E.U16 R51, desc[UR6][R36.64] ;  /* 0x0000000624335981 */ /* 0x000f28000c1e1500 */
[----:B------:R-:W4:Y:S04]  /*645a0*/  @P5 LDG.E.U16 R50, desc[UR6][R24.64] ;  /* 0x0000000618325981 */ /* 0x000f28000c1e1500 */
[----:B------:R-:W4:Y:S04]  /*645b0*/  @P5 LDG.E.U16 R23, desc[UR6][R72.64] ;  /* 0x0000000648175981 */ /* 0x000f28000c1e1500 */
[----:B------:R-:W4:Y:S04]  /*645c0*/  @P5 LDG.E.U16 R22, desc[UR6][R64.64] ;  /* 0x0000000640165981 */ /* 0x000f28000c1e1500 */
[----:B------:R0:W-:Y:S04]  /*645d0*/  @P6 STL [R1+0x2fd4], R86 ;  /* 0x002fd45601006387 */ /* 0x0001e80000100800 */
[----:B0-----:R-:W4:Y:S04]  /*645e0*/  LDL R86, [R1+0x2fa8] ;  /* 0x002fa80001567983 */ /* 0x001f280000100800 */
[----:B------:R0:W-:Y:S04]  /*645f0*/  @P6 STL [R1+0x2fd0], R89 ;  /* 0x002fd05901006387 */ /* 0x0001e80000100800 */
[----:B0-----:R-:W4:Y:S04]  /*64600*/  LDL R89, [R1+0x2fa4] ;  /* 0x002fa40001597983 */ /* 0x001f280000100800 */
[----:B------:R-:W4:Y:S04]  /*64610*/  LDL.LU.64 R76, [R1+0x5920] ;  /* 0x00592000014c7983 */ /* 0x000f280000300a00 */
[----:B------:R-:W-:Y:S04]  /*64620*/  @P6 STL [R1+0x2fcc], R82 ;  /* 0x002fcc5201006387 */ /* 0x000fe80000100800 */
[----:B------:R-:W4:Y:S04]  /*64630*/  LDL.LU.64 R2, [R1+0x5918] ;  /* 0x0059180001027983 */ /* 0x000f280000300a00 */
[----:B------:R-:W4:Y:S04]  /*64640*/  LDL R14, [R1+0x2f9c] ;  /* 0x002f9c00010e7983 */ /* 0x000f280000100800 */
[----:B------:R-:W4:Y:S04]  /*64650*/  LDL R47, [R1+0x2fa0] ;  /* 0x002fa000012f7983 */ /* 0x000f280000100800 */
[----:B------:R-:W4:Y:S04]  /*64660*/  LDL R15, [R1+0x2f98] ;  /* 0x002f9800010f7983 */ /* 0x000f280000100800 */
[----:B------:R-:W4:Y:S04]  /*64670*/  LDL R42, [R1+0x2f94] ;  /* 0x002f9400012a7983 */ /* 0x000f280000100800 */
[----:B------:R-:W4:Y:S04]  /*64680*/  LDL R43, [R1+0x2f90] ;  /* 0x002f9000012b7983 */ /* 0x000f280000100800 */
[----:B------:R-:W4:Y:S04]  /*64690*/  LDL.64 R10, [R1+0x1cd0] ;  /* 0x001cd000010a7983 */ /* 0x000f280000100a00 */
[----:B------:R0:W-:Y:S04]  /*646a0*/  @P3 STL [R1+0x2fc8], R0 ;  /* 0x002fc80001003387 */ /* 0x0001e80000100800 */
[----:B0-----:R-:W4:Y:S04]  /*646b0*/  LDL R0, [R1+0x2f8c] ;  /* 0x002f8c0001007983 */ /* 0x001f280000100800 */
[----:B------:R-:W4:Y:S04]  /*646c0*/  LDL.LU.64 R78, [R1+0x5910] ;  /* 0x00591000014e7983 */ /* 0x000f280000300a00 */
[----:B------:R-:W4:Y:S04]  /*646d0*/  LDL.LU.64 R52, [R1+0x5908] ;  /* 0x0059080001347983 */ /* 0x000f280000300a00 */
[----:B--2---:R0:W-:Y:S04]  /*646e0*/  @P3 STL [R1+0x2fc4], R84 ;  /* 0x002fc45401003387 */ /* 0x0041e80000100800 */
[----:B0-----:R-:W2:Y:S04]  /*646f0*/  LDL R84, [R1+0x2f88] ;  /* 0x002f880001547983 */ /* 0x001ea80000100800 */
[----:B---3--:R0:W-:Y:S04]  /*64700*/  @P3 STL [R1+0x2fc0], R87 ;  /* 0x002fc05701003387 */ /* 0x0081e80000100800 */
[----:B0-----:R-:W3:Y:S04]  /*64710*/  LDL R87, [R1+0x2f84] ;  /* 0x002f840001577983 */ /* 0x001ee80000100800 */
[----:B------:R-:W3:Y:S04]  /*64720*/  LDL.LU.64 R80, [R1+0x5900] ;  /* 0x0059000001507983 */ /* 0x000ee80000300a00 */
[----:B------:R-:W3:Y:S04]  /*64730*/  LDL R4, [R1+0x2f80] ;  /* 0x002f800001047983 */ /* 0x000ee80000100800 */
[----:B------:R-:W3:Y:S04]  /*64740*/  LDL R38, [R1+0x2f7c] ;  /* 0x002f7c0001267983 */ /* 0x000ee80000100800 */
[----:B------:R-:W3:Y:S04]  /*64750*/  LDL.LU R39, [R1+0x2428] ;  /* 0x0024280001277983 */ /* 0x000ee80000300800 */
[----:B----4-:R0:W-:Y:S01]  /*64760*/  @P3 STL [R1+0x2fbc], R88 ;  /* 0x002fbc5801003387 */ /* 0x0101e20000100800 */
[----:B------:R-:W-:-:S02]  /*64770*/  ISETP.GT.AND P6, PT, R92, 0x2e, PT ;  /* 0x0000002e5c00780c */ /* 0x000fc40003fc4270 */
[-C--:B------:R-:W-:Y:S01]  /*64780*/  LOP3.LUT R19, R19, R18.reuse, RZ, 0x3c, !PT ;  /* 0x0000001213137212 */ /* 0x080fe200078e3cff */
[----:B0-----:R-:W4:Y:S04]  /*64790*/  LDL.LU R88, [R1+0x2454] ;  /* 0x0024540001587983 */ /* 0x001f280000300800 */
[----:B------:R-:W4:Y:S04]  /*647a0*/  LDL.LU R83, [R1+0x242c] ;  /* 0x00242c0001537983 */ /* 0x000f280000300800 */
[----:B------:R-:W4:Y:S04]  /*647b0*/  LDL.LU R82, [R1+0x2458] ;  /* 0x0024580001527983 */ /* 0x000f280000300800 */
[----:B------:R-:W4:Y:S04]  /*647c0*/  LDL.LU.64 R64, [R1+0x58f8] ;  /* 0x0058f80001407983 */ /* 0x000f280000300a00 */
[----:B------:R-:W4:Y:S04]  /*647d0*/  LDL.LU.64 R72, [R1+0x58f0] ;  /* 0x0058f00001487983 */ /* 0x000f280000300a00 */
[----:B------:R-:W4:Y:S04]  /*647e0*/  LDL.LU.64 R24, [R1+0x58e8] ;  /* 0x0058e80001187983 */ /* 0x000f280000300a00 */
[----:B------:R-:W4:Y:S04]  /*647f0*/  LDL.LU.64 R36, [R1+0x58e0] ;  /* 0x0058e00001247983 */ /* 0x000f280000300a00 */
[----:B------:R-:W-:Y:S04]  /*64800*/  @P5 STL [R1+0x2fac], R51 ;  /* 0x002fac3301005387 */ /* 0x000fe80000100800 */
[----:B------:R-:W-:Y:S04]  /*64810*/  @P5 STL [R1+0x2fb0], R50 ;  /* 0x002fb03201005387 */ /* 0x000fe80000100800 */
[----:B------:R0:W-:Y:S01]  /*64820*/  @P5 STL [R1+0x2fb4], R23 ;  /* 0x002fb41701005387 */ /* 0x0001e20000100800 */
[----:B------:R-:W-:-:S03]  /*64830*/  LOP3.LUT R18, R19, R18, RZ, 0x3c, !PT ;  /* 0x0000001213127212 */ /* 0x000fc600078e3cff */
[----:B------:R1:W-:Y:S01]  /*64840*/  @P5 STL [R1+0x2fb8], R22 ;  /* 0x002fb81601005387 */ /* 0x0003e20000100800 */
[----:B------:R-:W-:Y:S02]  /*64850*/  ISETP.GT.AND P3, PT, R92, 0x2f, PT ;  /* 0x0000002f5c00780c */ /* 0x000fe40003f64270 */
[----:B------:R-:W-:Y:S01]  /*64860*/  LOP3.LUT R19, R19, R18, RZ, 0x3c, !PT ;  /* 0x0000001213137212 */ /* 0x000fe200078e3cff */
[----:B0-----:R-:W-:Y:S02]  /*64870*/  IMAD.MOV.U32 R23, RZ, RZ, R46 ;  /* 0x000000ffff177224 */ /* 0x001fe400078e002e */
[----:B-1----:R-:W-:-:S05]  /*64880*/  IMAD.MOV.U32 R22, RZ, RZ, R85 ;  /* 0x000000ffff167224 */ /* 0x002fca00078e0055 */
[----:B------:R-:W4:Y:S01]  /*64890*/  @P6 LDG.E.U16 R86, desc[UR6][R22.64] ;  /* 0x0000000616566981 */ /* 0x000f22000c1e1500 */
[----:B------:R-:W-:-:S03]  /*648a0*/  ISETP.GT.AND P5, PT, R92, 0x30, PT ;  /* 0x000000305c00780c */ /* 0x000fc60003fa4270 */
[----:B------:R-:W4:Y:S04]  /*648b0*/  @P6 LDG.E.U16 R89, desc[UR6][R18.64] ;  /* 0x0000000612596981 */ /* 0x000f28000c1e1500 */
[----:B------:R-:W4:Y:S04]  /*648c0*/  @P6 LDG.E.U16 R14, desc[UR6][R60.64] ;  /* 0x000000063c0e6981 */ /* 0x000f28000c1e1500 */
[----:B------:R-:W4:Y:S04]  /*648d0*/  @P6 LDG.E.U16 R47, desc[UR6][R90.64] ;  /* 0x000000065a2f6981 */ /* 0x000f28000c1e1500 */
[----:B------:R-:W4:Y:S04]  /*648e0*/  @P3 LDG.E.U16 R43, desc[UR6][R32.64] ;  /* 0x00000006202b3981 */ /* 0x000f28000c1e1500 */
[----:B------:R-:W4:Y:S04]  /*648f0*/  @P3 LDG.E.U16 R42, desc[UR6][R66.64] ;  /* 0x00000006422a3981 */ /* 0x000f28000c1e1500 */
[----:B------:R-:W4:Y:S04]  /*64900*/  @P3 LDG.E.U16 R15, desc[UR6][R40.64] ;  /* 0x00000006280f3981 */ /* 0x000f28000c1e1500 */
[----:B------:R-:W4:Y:S04]  /*64910*/  @P3 LDG.E.U16 R0, desc[UR6][R10.64] ;  /* 0x000000060a003981 */ /* 0x000f28000c1e1500 */
[----:B--2---:R-:W2:Y:S04]  /*64920*/  @P5 LDG.E.U16 R84, desc[UR6][R8.64] ;  /* 0x0000000608545981 */ /* 0x004ea8000c1e1500 */
[----:B---3--:R-:W3:Y:S04]  /*64930*/  @P5 LDG.E.U16 R87, desc[UR6][R12.64] ;  /* 0x000000060c575981 */ /* 0x008ee8000c1e1500 */
[----:B------:R-:W-:Y:S04]  /*64940*/  STL.64 [R1+0x1d08], R22 ;  /* 0x001d081601007387 */ /* 0x000fe80000100a00 */
[----:B------:R-:W-:Y:S04]  /*64950*/  STL.64 [R1+0x1d00], R18 ;  /* 0x001d001201007387 */ /* 0x000fe80000100a00 */
[----:B------:R-:W3:Y:S04]  /*64960*/  LDL R85, [R1+0x2f68] ;  /* 0x002f680001557983 */ /* 0x000ee80000100800 */
[----:B------:R-:W3:Y:S04]  /*64970*/  @P5 LDG.E.U16 R4, desc[UR6][R62.64] ;  /* 0x000000063e045981 */ /* 0x000ee8000c1e1500 */
[----:B------:R-:W3:Y:S04]  /*64980*/  @P5 LDG.E.U16 R38, desc[UR6][R34.64] ;  /* 0x0000000622265981 */ /* 0x000ee8000c1e1500 */
[----:B----4-:R0:W-:Y:S04]  /*64990*/  @P6 STL [R1+0x2fa8], R86 ;  /* 0x002fa85601006387 */ /* 0x0101e80000100800 */
[----:B0-----:R-:W4:Y:S04]  /*649a0*/  LDL R86, [R1+0x2f64] ;  /* 0x002f640001567983 */ /* 0x001f280000100800 */
[----:B------:R0:W-:Y:S04]  /*649b0*/  @P6 STL [R1+0x2fa4], R89 ;  /* 0x002fa45901006387 */ /* 0x0001e80000100800 */
[----:B0-----:R-:W4:Y:S04]  /*649c0*/  LDL R89, [R1+0x2f60] ;  /* 0x002f600001597983 */ /* 0x001f280000100800 */
[----:B------:R-:W4:Y:S04]  /*649d0*/  LDL.LU.64 R90, [R1+0x58d8] ;  /* 0x0058d800015a7983 */ /* 0x000f280000300a00 */
[----:B------:R-:W4:Y:S04]  /*649e0*/  LDL.LU.64 R60, [R1+0x58d0] ;  /* 0x0058d000013c7983 */ /* 0x000f280000300a00 */
[----:B------:R-:W-:Y:S04]  /*649f0*/  @P6 STL [R1+0x2f9c], R14 ;  /* 0x002f9c0e01006387 */ /* 0x000fe80000100800 */
[----:B------:R-:W-:Y:S04]  /*64a00*/  @P6 STL [R1+0x2fa0], R47 ;  /* 0x002fa02f01006387 */ /* 0x000fe80000100800 */
[----:B------:R-:W4:Y:S04]  /*64a10*/  LDL.LU.64 R40, [R1+0x58c8] ;  /* 0x0058c80001287983 */ /* 0x000f280000300a00 */
[----:B------:R-:W4:Y:S04]  /*64a20*/  LDL.LU.64 R66, [R1+0x58c0] ;  /* 0x0058c00001427983 */ /* 0x000f280000300a00 */
[----:B------:R-:W4:Y:S04]  /*64a30*/  LDL.LU.64 R32, [R1+0x58b8] ;  /* 0x0058b80001207983 */ /* 0x000f280000300a00 */
[----:B------:R0:W-:Y:S04]  /*64a40*/  @P3 STL [R1+0x2f8c], R0 ;  /* 0x002f8c0001003387 */ /* 0x0001e80000100800 */
[----:B0-----:R-:W4:Y:S04]  /*64a50*/  LDL R0, [R1+0x2f5c] ;  /* 0x002f5c0001007983 */ /* 0x001f280000100800 */
[----:B------:R-:W-:Y:S04]  /*64a60*/  @P3 STL [R1+0x2f90], R43 ;  /* 0x002f902b01003387 */ /* 0x000fe80000100800 */
[----:B------:R-:W-:Y:S04]  /*64a70*/  @P3 STL [R1+0x2f94], R42 ;  /* 0x002f942a01003387 */ /* 0x000fe80000100800 */
[----:B------:R-:W-:Y:S04]  /*64a80*/  @P3 STL [R1+0x2f98], R15 ;  /* 0x002f980f01003387 */ /* 0x000fe80000100800 */
[----:B------:R-:W4:Y:S04]  /*64a90*/  LDL.LU.64 R8, [R1+0x58b0] ;  /* 0x0058b00001087983 */ /* 0x000f280000300a00 */
[----:B------:R-:W4:Y:S04]  /*64aa0*/  LDL.LU.64 R12, [R1+0x58a8] ;  /* 0x0058a800010c7983 */ /* 0x000f280000300a00 */
[----:B--2---:R0:W-:Y:S04]  /*64ab0*/  @P5 STL [R1+0x2f88], R84 ;  /* 0x002f885401005387 */ /* 0x0041e80000100800 */
[----:B0-----:R-:W2:Y:S04]  /*64ac0*/  LDL R84, [R1+0x2f58] ;  /* 0x002f580001547983 */ /* 0x001ea80000100800 */
[----:B---3--:R0:W-:Y:S04]  /*64ad0*/  @P5 STL [R1+0x2f84], R87 ;  /* 0x002f845701005387 */ /* 0x0081e80000100800 */
[----:B0-----:R-:W3:Y:S04]  /*64ae0*/  LDL R87, [R1+0x2f54] ;  /* 0x002f540001577983 */ /* 0x001ee80000100800 */
[----:B------:R-:W2:Y:S04]  /*64af0*/  LDL.LU.64 R62, [R1+0x58a0] ;  /* 0x0058a000013e7983 */ /* 0x000ea80000300a00 */
[----:B------:R-:W3:Y:S01]  /*64b00*/  LDL.LU.64 R34, [R1+0x5898] ;  /* 0x0058980001227983 */ /* 0x000ee20000300a00 */
[----:B------:R-:W-:Y:S01]  /*64b10*/  ISETP.GT.AND P6, PT, R92, 0x31, PT ;  /* 0x000000315c00780c */ /* 0x000fe20003fc4270 */
[----:B------:R-:W-:Y:S01]  /*64b20*/  IMAD.MOV.U32 R14, RZ, RZ, R82 ;  /* 0x000000ffff0e7224 */ /* 0x000fe200078e0052 */
[----:B------:R-:W-:-:S02]  /*64b30*/  MOV R15, R83 ;  /* 0x00000053000f7202 */ /* 0x000fc40000000f00 */
[----:B------:R-:W-:Y:S01]  /*64b40*/  ISETP.GT.AND P3, PT, R92, 0x32, PT ;  /* 0x000000325c00780c */ /* 0x000fe20003f64270 */
[----:B------:R-:W-:Y:S02]  /*64b50*/  IMAD.MOV.U32 R10, RZ, RZ, R88 ;  /* 0x000000ffff0a7224 */ /* 0x000fe400078e0058 */
[----:B------:R-:W-:-:S06]  /*64b60*/  IMAD.MOV.U32 R11, RZ, RZ, R39 ;  /* 0x000000ffff0b7224 */ /* 0x000fcc00078e0027 */
[----:B------:R-:W3:Y:S04]  /*64b70*/  @P6 LDG.E.U16 R31, desc[UR6][R14.64] ;  /* 0x000000060e1f6981 */ /* 0x000ee8000c1e1500 */
[----:B------:R-:W3:Y:S04]  /*64b80*/  @P3 LDG.E.U16 R85, desc[UR6][R68.64] ;  /* 0x0000000644553981 */ /* 0x000ee8000c1e1500 */
[----:B------:R-:W-:Y:S04]  /*64b90*/  @P5 STL [R1+0x2f7c], R38 ;  /* 0x002f7c2601005387 */ /* 0x000fe80000100800 */
[----:B----4-:R-:W4:Y:S04]  /*64ba0*/  @P3 LDG.E.U16 R86, desc[UR6][R16.64] ;  /* 0x0000000610563981 */ /* 0x010f28000c1e1500 */
[----:B------:R-:W4:Y:S04]  /*64bb0*/  @P3 LDG.E.U16 R89, desc[UR6][R44.64] ;  /* 0x000000062c593981 */ /* 0x000f28000c1e1500 */
[----:B------:R-:W4:Y:S04]  /*64bc0*/  @P3 LDG.E.U16 R0, desc[UR6][R56.64] ;  /* 0x0000000638003981 */ /* 0x000f28000c1e1500 */
[----:B--2---:R-:W2:Y:S04]  /*64bd0*/  @P6 LDG.E.U16 R62, desc[UR6][R10.64] ;  /* 0x000000060a3e6981 */ /* 0x004ea8000c1e1500 */
[----:B------:R-:W4:Y:S04]  /*64be0*/  @P6 LDG.E.U16 R63, desc[UR6][R74.64] ;  /* 0x000000064a3f6981 */ /* 0x000f28000c1e1500 */
[----:B---3--:R-:W3:Y:S04]  /*64bf0*/  @P6 LDG.E.U16 R34, desc[UR6][R6.64] ;  /* 0x0000000606226981 */ /* 0x008ee8000c1e1500 */
[----:B------:R-:W-:Y:S04]  /*64c00*/  @P5 STL [R1+0x2f80], R4 ;  /* 0x002f800401005387 */ /* 0x000fe80000100800 */
[----:B------:R-:W3:Y:S04]  /*64c10*/  LDL R88, [R1+0x2f50] ;  /* 0x002f500001587983 */ /* 0x000ee80000100800 */
[----:B------:R-:W-:Y:S04]  /*64c20*/  STL.64 [R1+0x1ca8], R14 ;  /* 0x001ca80e01007387 */ /* 0x000fe80000100a00 */
[----:B------:R-:W-:Y:S04]  /*64c30*/  STL.64 [R1+0x1ca0], R10 ;  /* 0x001ca00a01007387 */ /* 0x000fe80000100a00 */
[----:B------:R-:W-:Y:S04]  /*64c40*/  STL [R1+0x473c], R31 ;  /* 0x00473c1f01007387 */ /* 0x000fe80000100800 */
[----:B--2---:R-:W-:Y:S04]  /*64c50*/  STL [R1+0x4740], R62 ;  /* 0x0047403e01007387 */ /* 0x004fe80000100800 */
[----:B------:R-:W2:Y:S04]  /*64c60*/  LDL.LU.64 R74, [R1+0x5890] ;  /* 0x00589000014a7983 */ /* 0x000ea80000300a00 */
[----:B----4-:R-:W-:Y:S04]  /*64c70*/  STL [R1+0x4744], R63 ;  /* 0x0047443f01007387 */ /* 0x010fe80000100800 */
[----:B------:R-:W4:Y:S04]  /*64c80*/  LDL.LU.64 R6, [R1+0x5888] ;  /* 0x0058880001067983 */ /* 0x000f280000300a00 */
[----:B---3--:R-:W-:Y:S04]  /*64c90*/  STL [R1+0x4748], R34 ;  /* 0x0047482201007387 */ /* 0x008fe80000100800 */
[----:B------:R-:W3:Y:S04]  /*64ca0*/  LDL.LU.64 R68, [R1+0x5880] ;  /* 0x0058800001447983 */ /* 0x000ee80000300a00 */
[----:B------:R-:W2:Y:S04]  /*64cb0*/  LDL.LU.64 R16, [R1+0x5878] ;  /* 0x0058780001107983 */ /* 0x000ea80000300a00 */
[----:B------:R-:W2:Y:S04]  /*64cc0*/  LDL.LU.64 R44, [R1+0x5870] ;  /* 0x00587000012c7983 */ /* 0x000ea80000300a00 */
[----:B------:R0:W-:Y:S04]  /*64cd0*/  @P3 STL [R1+0x2f68], R85 ;  /* 0x002f685501003387 */ /* 0x0001e80000100800 */
[----:B0-----:R-:W2:Y:S01]  /*64ce0*/  LDL R85, [R1+0x2f4c] ;  /* 0x002f4c0001557983 */ /* 0x001ea20000100800 */
[----:B------:R-:W-:-:S03]  /*64cf0*/  ISETP.GT.AND P5, PT, R92, 0x33, PT ;  /* 0x000000335c00780c */ /* 0x000fc60003fa4270 */
[----:B------:R-:W3:Y:S04]  /*64d00*/  LDL.LU R22, [R1+0x2460] ;  /* 0x0024600001167983 */ /* 0x000ee80000300800 */
[----:B------:R-:W3:Y:S04]  /*64d10*/  LDL.LU R23, [R1+0x248c] ;  /* 0x00248c0001177983 */ /* 0x000ee80000300800 */
[----:B------:R-:W4:Y:S04]  /*64d20*/  LDL.LU R55, [R1+0x2464] ;  /* 0x0024640001377983 */ /* 0x000f280000300800 */
[----:B------:R-:W4:Y:S04]  /*64d30*/  LDL.LU R50, [R1+0x2490] ;  /* 0x0024900001327983 */ /* 0x000f280000300800 */
[----:B------:R-:W4:Y:S04]  /*64d40*/  LDL R51, [R1+0x2f48] ;  /* 0x002f480001337983 */ /* 0x000f280000100800 */
[----:B------:R0:W-:Y:S04]  /*64d50*/  @P3 STL [R1+0x2f64], R86 ;  /* 0x002f645601003387 */ /* 0x0001e80000100800 */
[----:B------:R-:W4:Y:S04]  /*64d60*/  @P5 LDG.E.U16 R87, desc[UR6][R70.64] ;  /* 0x0000000646575981 */ /* 0x000f28000c1e1500 */
[----:B------:R-:W4:Y:S04]  /*64d70*/  @P5 LDG.E.U16 R88, desc[UR6][R48.64] ;  /* 0x0000000630585981 */ /* 0x000f28000c1e1500 */
[----:B0-----:R-:W4:Y:S04]  /*64d80*/  LDL R86, [R1+0x2f44] ;  /* 0x002f440001567983 */ /* 0x001f280000100800 */
[----:B------:R0:W-:Y:S04]  /*64d90*/  @P3 STL [R1+0x2f60], R89 ;  /* 0x002f605901003387 */ /* 0x0001e80000100800 */
[----:B------:R-:W4:Y:S04]  /*64da0*/  @P5 LDG.E.U16 R84, desc[UR6][R28.64] ;  /* 0x000000061c545981 */ /* 0x000f28000c1e1500 */
[----:B0-----:R-:W4:Y:S04]  /*64db0*/  LDL R89, [R1+0x2f40] ;  /* 0x002f400001597983 */ /* 0x001f280000100800 */
[----:B------:R-:W4:Y:S04]  /*64dc0*/  LDL.LU.64 R56, [R1+0x5868] ;  /* 0x0058680001387983 */ /* 0x000f280000300a00 */
[----:B------:R0:W-:Y:S04]  /*64dd0*/  @P3 STL [R1+0x2f5c], R0 ;  /* 0x002f5c0001003387 */ /* 0x0001e80000100800 */
[----:B0-----:R-:W4:Y:S04]  /*64de0*/  LDL R0, [R1+0x2f3c] ;  /* 0x002f3c0001007983 */ /* 0x001f280000100800 */
[----:B------:R-:W4:Y:S04]  /*64df0*/  LDL.LU.64 R28, [R1+0x5860] ;  /* 0x00586000011c7983 */ /* 0x000f280000300a00 */
[----:B------:R-:W4:Y:S04]  /*64e00*/  LDL.LU.64 R70, [R1+0x5858] ;  /* 0x0058580001467983 */ /* 0x000f280000300a00 */
[----:B------:R-:W4:Y:S04]  /*64e10*/  LDL R47, [R1+0x2f2c] ;  /* 0x002f2c00012f7983 */ /* 0x000f280000100800 */
[----:B------:R-:W4:Y:S04]  /*64e20*/  LDL R46, [R1+0x2f30] ;  /* 0x002f3000012e7983 */ /* 0x000f280000100800 */
[----:B------:R-:W4:Y:S04]  /*64e30*/  LDL R19, [R1+0x2f34] ;  /* 0x002f340001137983 */ /* 0x000f280000100800 */
[----:B------:R-:W4:Y:S04]  /*64e40*/  LDL R18, [R1+0x2f38] ;  /* 0x002f380001127983 */ /* 0x000f280000100800 */
[----:B------:R-:W4:Y:S04]  /*64e50*/  LDL.LU.64 R48, [R1+0x5850] ;  /* 0x0058500001307983 */ /* 0x000f280000300a00 */
[----:B------:R-:W4:Y:S04]  /*64e60*/  LDL R11, [R1+0x2f1c] ;  /* 0x002f1c00010b7983 */ /* 0x000f280000100800 */
[----:B------:R-:W4:Y:S04]  /*64e70*/  LDL R10, [R1+0x2f20] ;  /* 0x002f2000010a7983 */ /* 0x000f280000100800 */
[----:B------:R-:W4:Y:S04]  /*64e80*/  LDL R15, [R1+0x2f24] ;  /* 0x002f2400010f7983 */ /* 0x000f280000100800 */
[----:B------:R-:W4:Y:S04]  /*64e90*/  LDL R14, [R1+0x2f28] ;  /* 0x002f2800010e7983 */ /* 0x000f280000100800 */
[----:B--2---:R-:W2:Y:S01]  /*64ea0*/  @P5 LDG.E.U16 R85, desc[UR6][R20.64] ;  /* 0x0000000614555981 */ /* 0x004ea2000c1e1500 */
[----:B------:R-:W-:-:S02]  /*64eb0*/  ISETP.GT.AND P6, PT, R92, 0x34, PT ;  /* 0x000000345c00780c */ /* 0x000fc40003fc4270 */
[----:B---3--:R-:W-:-:S04]  /*64ec0*/  LOP3.LUT R23, R23, R22, RZ, 0x3c, !PT ;  /* 0x0000001617177212 */ /* 0x008fc800078e3cff */
[----:B------:R-:W-:-:S04]  /*64ed0*/  LOP3.LUT R22, R23, R22, RZ, 0x3c, !PT ;  /* 0x0000001617167212 */ /* 0x000fc800078e3cff */
[----:B------:R-:W-:Y:S01]  /*64ee0*/  LOP3.LUT R23, R23, R22, RZ, 0x3c, !PT ;  /* 0x0000001617177212 */ /* 0x000fe200078e3cff */
[----:B----4-:R0:W-:Y:S01]  /*64ef0*/  @P5 STL [R1+0x2f54], R87 ;  /* 0x002f545701005387 */ /* 0x0101e20000100800 */
[----:B------:R-:W-:-:S03]  /*64f00*/  ISETP.GT.AND P3, PT, R92, 0x35, PT ;  /* 0x000000355c00780c */ /* 0x000fc60003f64270 */
[----:B------:R-:W3:Y:S01]  /*64f10*/  @P6 LDG.E.U16 R86, desc[UR6][R22.64] ;  /* 0x0000000616566981 */ /* 0x000ee2000c1e1500 */
[----:B------:R-:W-:Y:S02]  /*64f20*/  IMAD.MOV.U32 R26, RZ, RZ, R50 ;  /* 0x000000ffff1a7224 */ /* 0x000fe400078e0032 */
[----:B------:R-:W-:-:S05]  /*64f30*/  IMAD.MOV.U32 R27, RZ, RZ, R55 ;  /* 0x000000ffff1b7224 */ /* 0x000fca00078e0037 */
[----:B------:R-:W4:Y:S04]  /*64f40*/  @P6 LDG.E.U16 R51, desc[UR6][R26.64] ;  /* 0x000000061a336981 */ /* 0x000f28000c1e1500 */
[----:B0-----:R-:W4:Y:S04]  /*64f50*/  LDL.LU R87, [R1+0x2498] ;  /* 0x0024980001577983 */ /* 0x001f280000300800 */
[----:B------:R0:W-:Y:S04]  /*64f60*/  @P5 STL [R1+0x2f50], R88 ;  /* 0x002f505801005387 */ /* 0x0001e80000100800 */
[----:B------:R-:W4:Y:S04]  /*64f70*/  @P6 LDG.E.U16 R89, desc[UR6][R76.64] ;  /* 0x000000064c596981 */ /* 0x000f28000c1e1500 */
[----:B0-----:R-:W4:Y:S04]  /*64f80*/  LDL.LU R88, [R1+0x24c4] ;  /* 0x0024c40001587983 */ /* 0x001f280000300800 */
[----:B------:R-:W4:Y:S04]  /*64f90*/  LDL.LU R42, [R1+0x249c] ;  /* 0x00249c00012a7983 */ /* 0x000f280000300800 */
[----:B------:R-:W4:Y:S04]  /*64fa0*/  LDL.LU R43, [R1+0x24c8] ;  /* 0x0024c800012b7983 */ /* 0x000f280000300800 */
[----:B------:R-:W4:Y:S04]  /*64fb0*/  LDL R4, [R1+0x2f18] ;  /* 0x002f180001047983 */ /* 0x000f280000100800 */
[----:B------:R-:W4:Y:S04]  /*64fc0*/  LDL R38, [R1+0x2f14] ;  /* 0x002f140001267983 */ /* 0x000f280000100800 */
[----:B------:R-:W4:Y:S04]  /*64fd0*/  LDL R39, [R1+0x2f10] ;  /* 0x002f100001277983 */ /* 0x000f280000100800 */
[----:B------:R-:W4:Y:S04]  /*64fe0*/  LDL.64 R82, [R1+0x1bd0] ;  /* 0x001bd00001527983 */ /* 0x000f280000100a00 */
[----:B------:R0:W-:Y:S04]  /*64ff0*/  @P5 STL [R1+0x2f58], R84 ;  /* 0x002f585401005387 */ /* 0x0001e80000100800 */
[----:B------:R-:W4:Y:S04]  /*65000*/  @P6 LDG.E.U16 R0, desc[UR6][R2.64] ;  /* 0x0000000602006981 */ /* 0x000f28000c1e1500 */
[----:B------:R-:W4:Y:S04]  /*65010*/  @P3 LDG.E.U16 R47, desc[UR6][R64.64] ;  /* 0x00000006402f3981 */ /* 0x000f28000c1e1500 */
[----:B------:R-:W4:Y:S04]  /*65020*/  @P3 LDG.E.U16 R46, desc[UR6][R80.64] ;  /* 0x00000006502e3981 */ /* 0x000f28000c1e1500 */
[----:B------:R-:W4:Y:S04]  /*65030*/  @P3 LDG.E.U16 R19, desc[UR6][R52.64] ;  /* 0x0000000634133981 */ /* 0x000f28000c1e1500 */
[----:B------:R-:W4:Y:S04]  /*65040*/  @P3 LDG.E.U16 R18, desc[UR6][R78.64] ;  /* 0x000000064e123981 */ /* 0x000f28000c1e1500 */
[----:B0-----:R-:W4:Y:S04]  /*65050*/  LDL R84, [R1+0x2f0c] ;  /* 0x002f0c0001547983 */ /* 0x001f280000100800 */
[----:B------:R-:W4:Y:S04]  /*65060*/  LDL.LU.64 R20, [R1+0x5848] ;  /* 0x0058480001147983 */ /* 0x000f280000300a00 */
[----:B--2---:R0:W-:Y:S01]  /*65070*/  @P5 STL [R1+0x2f4c], R85 ;  /* 0x002f4c5501005387 */ /* 0x0041e20000100800 */
[----:B------:R-:W-:-:S03]  /*65080*/  ISETP.GT.AND P5, PT, R92, 0x36, PT ;  /* 0x000000365c00780c */ /* 0x000fc60003fa4270 */
[----:B0-----:R-:W2:Y:S10]  /*65090*/  LDL R85, [R1+0x2f08] ;  /* 0x002f080001557983 */ /* 0x001eb40000100800 */
[----:B------:R-:W2:Y:S04]  /*650a0*/  @P5 LDG.E.U16 R11, desc[UR6][R90.64] ;  /* 0x000000065a0b5981 */ /* 0x000ea8000c1e1500 */
[----:B------:R-:W2:Y:S04]  /*650b0*/  @P5 LDG.E.U16 R10, desc[UR6][R36.64] ;  /* 0x00000006240a5981 */ /* 0x000ea8000c1e1500 */
[----:B------:R-:W2:Y:S04]  /*650c0*/  @P5 LDG.E.U16 R15, desc[UR6][R24.64] ;  /* 0x00000006180f5981 */ /* 0x000ea8000c1e1500 */
[----:B------:R-:W2:Y:S04]  /*650d0*/  @P5 LDG.E.U16 R14, desc[UR6][R72.64] ;  /* 0x00000006480e5981 */ /* 0x000ea8000c1e1500 */
[----:B------:R-:W-:Y:S04]  /*650e0*/  STL.64 [R1+0x1c48], R26 ;  /* 0x001c481a01007387 */ /* 0x000fe80000100a00 */
[----:B------:R-:W-:Y:S04]  /*650f0*/  STL.64 [R1+0x1c40], R22 ;  /* 0x001c401601007387 */ /* 0x000fe80000100a00 */
[----:B------:R-:W2:Y:S04]  /*65100*/  LDL.LU.64 R76, [R1+0x5840] ;  /* 0x00584000014c7983 */ /* 0x000ea80000300a00 */
[----:B---3--:R0:W-:Y:S04]  /*65110*/  @P6 STL [R1+0x2f44], R86 ;  /* 0x002f445601006387 */ /* 0x0081e80000100800 */
[----:B0-----:R-:W3:Y:S04]  /*65120*/  LDL R86, [R1+0x2f04] ;  /* 0x002f040001567983 */ /* 0x001ee80000100800 */
[----:B------:R-:W3:Y:S04]  /*65130*/  LDL.LU.64 R2, [R1+0x5838] ;  /* 0x0058380001027983 */ /* 0x000ee80000300a00 */
[----:B----4-:R0:W-:Y:S04]  /*65140*/  @P6 STL [R1+0x2f40], R89 ;  /* 0x002f405901006387 */ /* 0x0101e80000100800 */
[----:B0-----:R-:W4:Y:S04]  /*65150*/  LDL R89, [R1+0x2f00] ;  /* 0x002f000001597983 */ /* 0x001f280000100800 */
[----:B------:R0:W-:Y:S04]  /*65160*/  @P6 STL [R1+0x2f3c], R0 ;  /* 0x002f3c0001006387 */ /* 0x0001e80000100800 */
[----:B0-----:R-:W4:Y:S04]  /*65170*/  LDL R0, [R1+0x2efc] ;  /* 0x002efc0001007983 */ /* 0x001f280000100800 */
[----:B------:R-:W-:Y:S04]  /*65180*/  @P6 STL [R1+0x2f48], R51 ;  /* 0x002f483301006387 */ /* 0x000fe80000100800 */
[----:B------:R-:W4:Y:S04]  /*65190*/  LDL.LU.64 R78, [R1+0x5830] ;  /* 0x00583000014e7983 */ /* 0x000f280000300a00 */
[----:B------:R-:W4:Y:S04]  /*651a0*/  LDL.LU.64 R52, [R1+0x5828] ;  /* 0x0058280001347983 */ /* 0x000f280000300a00 */
[----:B------:R-:W4:Y:S04]  /*651b0*/  LDL.LU.64 R80, [R1+0x5820] ;  /* 0x0058200001507983 */ /* 0x000f280000300a00 */
[----:B------:R-:W4:Y:S04]  /*651c0*/  LDL.LU.64 R64, [R1+0x5818] ;  /* 0x0058180001407983 */ /* 0x000f280000300a00 */
[----:B------:R-:W-:Y:S01]  /*651d0*/  @P3 STL [R1+0x2f2c], R47 ;  /* 0x002f2c2f01003387 */ /* 0x000fe20000100800 */
[----:B------:R-:W-:-:S03]  /*651e0*/  ISETP.GT.AND P6, PT, R92, 0x37, PT ;  /* 0x000000375c00780c */ /* 0x000fc60003fc4270 */
[----:B------:R-:W-:Y:S04]  /*651f0*/  @P3 STL [R1+0x2f30], R46 ;  /* 0x002f302e01003387 */ /* 0x000fe80000100800 */
[----:B------:R-:W-:Y:S04]  /*65200*/  @P3 STL [R1+0x2f34], R19 ;  /* 0x002f341301003387 */ /* 0x000fe80000100800 */
[----:B------:R-:W-:Y:S04]  /*65210*/  @P3 STL [R1+0x2f38], R18 ;  /* 0x002f381201003387 */ /* 0x000fe80000100800 */
[----:B------:R-:W4:Y:S04]  /*65220*/  LDL.LU.64 R72, [R1+0x5810] ;  /* 0x0058100001487983 */ /* 0x000f280000300a00 */
[----:B------:R-:W4:Y:S04]  /*65230*/  LDL.LU.64 R24, [R1+0x5808] ;  /* 0x0058080001187983 */ /* 0x000f280000300a00 */
[----:B------:R-:W4:Y:S04]  /*65240*/  LDL.LU.64 R36, [R1+0x5800] ;  /* 0x0058000001247983 */ /* 0x000f280000300a00 */
[----:B------:R-:W4:Y:S04]  /*65250*/  LDL.LU.64 R90, [R1+0x57f8] ;  /* 0x0057f800015a7983 */ /* 0x000f280000300a00 */
[----:B------:R-:W4:Y:S04]  /*65260*/  @P6 LDG.E.U16 R84, desc[UR6][R82.64] ;  /* 0x0000000652546981 */ /* 0x000f28000c1e1500 */
[----:B------:R-:W4:Y:S04]  /*65270*/  @P6 LDG.E.U16 R39, desc[UR6][R60.64] ;  /* 0x000000063c276981 */ /* 0x000f28000c1e1500 */
[----:B--2---:R0:W-:Y:S04]  /*65280*/  @P5 STL [R1+0x2f1c], R11 ;  /* 0x002f1c0b01005387 */ /* 0x0041e80000100800 */
[----:B------:R1:W-:Y:S04]  /*65290*/  @P5 STL [R1+0x2f20], R10 ;  /* 0x002f200a01005387 */ /* 0x0003e80000100800 */
[----:B------:R2:W-:Y:S04]  /*652a0*/  @P5 STL [R1+0x2f24], R15 ;  /* 0x002f240f01005387 */ /* 0x0005e80000100800 */
[----:B------:R2:W-:Y:S01]  /*652b0*/  @P5 STL [R1+0x2f28], R14 ;  /* 0x002f280e01005387 */ /* 0x0005e20000100800 */
[----:B0-----:R-:W-:-:S02]  /*652c0*/  IMAD.MOV.U32 R11, RZ, RZ, R87 ;  /* 0x000000ffff0b7224 */ /* 0x001fc400078e0057 */
[----:B-1----:R-:W-:Y:S02]  /*652d0*/  IMAD.MOV.U32 R10, RZ, RZ, R88 ;  /* 0x000000ffff0a7224 */ /* 0x002fe400078e0058 */
[----:B--2---:R-:W-:Y:S02]  /*652e0*/  IMAD.MOV.U32 R15, RZ, RZ, R42 ;  /* 0x000000ffff0f7224 */ /* 0x004fe400078e002a */
[----:B------:R-:W-:Y:S01]  /*652f0*/  IMAD.MOV.U32 R14, RZ, RZ, R43 ;  /* 0x000000ffff0e7224 */ /* 0x000fe200078e002b */
[C---:B------:R-:W-:Y:S01]  /*65300*/  ISETP.GT.AND P3, PT, R92.reuse, 0x38, PT ;  /* 0x000000385c00780c */ /* 0x040fe20003f64270 */
[----:B------:R-:W2:Y:S04]  /*65310*/  LDL.LU R87, [R1+0x24d0] ;  /* 0x0024d00001577983 */ /* 0x000ea80000300800 */
[----:B------:R-:W2:Y:S04]  /*65320*/  @P6 LDG.E.U16 R38, desc[UR6][R10.64] ;  /* 0x000000060a266981 */ /* 0x000ea8000c1e1500 */
[----:B------:R-:W2:Y:S04]  /*65330*/  @P6 LDG.E.U16 R4, desc[UR6][R14.64] ;  /* 0x000000060e046981 */ /* 0x000ea8000c1e1500 */
[----:B------:R-:W2:Y:S04]  /*65340*/  LDL.LU R88, [R1+0x24fc] ;  /* 0x0024fc0001587983 */ /* 0x000ea80000300800 */
[----:B------:R-:W2:Y:S04]  /*65350*/  @P3 LDG.E.U16 R85, desc[UR6][R40.64] ;  /* 0x0000000628553981 */ /* 0x000ea8000c1e1500 */
[----:B---3--:R-:W3:Y:S04]  /*65360*/  @P3 LDG.E.U16 R86, desc[UR6][R66.64] ;  /* 0x0000000642563981 */ /* 0x008ee8000c1e1500 */
[----:B------:R0:W-:Y:S04]  /*65370*/  STL.64 [R1+0x1be0], R10 ;  /* 0x001be00a01007387 */ /* 0x0001e80000100a00 */
[----:B------:R-:W-:Y:S04]  /*65380*/  STL.64 [R1+0x1be8], R14 ;  /* 0x001be80e01007387 */ /* 0x000fe80000100a00 */
[----:B------:R-:W3:Y:S04]  /*65390*/  LDL.LU.64 R60, [R1+0x57f0] ;  /* 0x0057f000013c7983 */ /* 0x000ee80000300a00 */
[----:B----4-:R-:W4:Y:S01]  /*653a0*/  @P3 LDG.E.U16 R89, desc[UR6][R32.64] ;  /* 0x0000000620593981 */ /* 0x010f22000c1e1500 */
[----:B------:R-:W-:-:S03]  /*653b0*/  ISETP.GT.AND P5, PT, R92, 0x39, PT ;  /* 0x000000395c00780c */ /* 0x000fc60003fa4270 */
[----:B------:R-:W4:Y:S10]  /*653c0*/  @P3 LDG.E.U16 R0, desc[UR6][R8.64] ;  /* 0x0000000608003981 */ /* 0x000f34000c1e1500 */
[----:B------:R-:W4:Y:S04]  /*653d0*/  @P5 LDG.E.U16 R35, desc[UR6][R12.64] ;  /* 0x000000060c235981 */ /* 0x000f28000c1e1500 */
[----:B------:R-:W-:Y:S04]  /*653e0*/  @P6 STL [R1+0x2f0c], R84 ;  /* 0x002f0c5401006387 */ /* 0x000fe80000100800 */
[----:B------:R-:W-:Y:S04]  /*653f0*/  @P6 STL [R1+0x2f10], R39 ;  /* 0x002f102701006387 */ /* 0x000fe80000100800 */
[----:B--2---:R-:W-:Y:S04]  /*65400*/  @P6 STL [R1+0x2f14], R38 ;  /* 0x002f142601006387 */ /* 0x004fe80000100800 */
[----:B------:R1:W-:Y:S04]  /*65410*/  @P6 STL [R1+0x2f18], R4 ;  /* 0x002f180401006387 */ /* 0x0003e80000100800 */
[----:B------:R-:W2:Y:S04]  /*65420*/  LDL.LU.64 R40, [R1+0x57e8] ;  /* 0x0057e80001287983 */ /* 0x000ea80000300a00 */
[----:B0-----:R-:W2:Y:S04]  /*65430*/  LDL.LU R11, [R1+0x24d4] ;  /* 0x0024d400010b7983 */ /* 0x001ea80000300800 */
[----:B-1----:R-:W2:Y:S04]  /*65440*/  LDL.LU R4, [R1+0x2500] ;  /* 0x0025000001047983 */ /* 0x002ea80000300800 */
[----:B------:R-:W2:Y:S04]  /*65450*/  LDL R38, [R1+0x2ee8] ;  /* 0x002ee80001267983 */ /* 0x000ea80000100800 */
[----:B------:R-:W2:Y:S04]  /*65460*/  LDL R39, [R1+0x2ee4] ;  /* 0x002ee40001277983 */ /* 0x000ea80000100800 */
[----:B------:R-:W2:Y:S04]  /*65470*/  LDL R83, [R1+0x2ee0] ;  /* 0x002ee00001537983 */ /* 0x000ea80000100800 */
[----:B------:R-:W2:Y:S04]  /*65480*/  LDL R82, [R1+0x2edc] ;  /* 0x002edc0001527983 */ /* 0x000ea80000100800 */
[----:B------:R-:W2:Y:S04]  /*65490*/  LDL.LU.64 R66, [R1+0x57e0] ;  /* 0x0057e00001427983 */ /* 0x000ea80000300a00 */
[----:B------:R0:W-:Y:S04]  /*654a0*/  @P3 STL [R1+0x2f08], R85 ;  /* 0x002f085501003387 */ /* 0x0001e80000100800 */
[----:B0-----:R-:W4:Y:S04]  /*654b0*/  LDL R85, [R1+0x2ed8] ;  /* 0x002ed80001557983 */ /* 0x001f280000100800 */
[----:B---3--:R0:W-:Y:S04]  /*654c0*/  @P3 STL [R1+0x2f04], R86 ;  /* 0x002f045601003387 */ /* 0x0081e80000100800 */
[----:B0-----:R-:W3:Y:S04]  /*654d0*/  LDL R86, [R1+0x2ed4] ;  /* 0x002ed40001567983 */ /* 0x001ee80000100800 */
[----:B------:R-:W3:Y:S04]  /*654e0*/  LDL.LU.64 R32, [R1+0x57d8] ;  /* 0x0057d80001207983 */ /* 0x000ee80000300a00 */
[----:B------:R-:W3:Y:S04]  /*654f0*/  LDL.LU.64 R8, [R1+0x57d0] ;  /* 0x0057d00001087983 */ /* 0x000ee80000300a00 */
[----:B--2---:R-:W2:Y:S04]  /*65500*/  @P5 LDG.E.U16 R66, desc[UR6][R74.64] ;  /* 0x000000064a425981 */ /* 0x004ea8000c1e1500 */
[----:B------:R-:W2:Y:S04]  /*65510*/  @P5 LDG.E.U16 R67, desc[UR6][R6.64] ;  /* 0x0000000606435981 */ /* 0x000ea8000c1e1500 */
[----:B----4-:R0:W-:Y:S04]  /*65520*/  @P3 STL [R1+0x2efc], R0 ;  /* 0x002efc0001003387 */ /* 0x0101e80000100800 */
[----:B------:R1:W-:Y:S04]  /*65530*/  @P3 STL [R1+0x2f00], R89 ;  /* 0x002f005901003387 */ /* 0x0003e80000100800 */
[----:B------:R-:W4:Y:S04]  /*65540*/  LDL.LU.64 R12, [R1+0x57c8] ;  /* 0x0057c800010c7983 */ /* 0x000f280000300a00 */
[----:B------:R-:W-:Y:S04]  /*65550*/  STL [R1+0x474c], R35 ;  /* 0x00474c2301007387 */ /* 0x000fe80000100800 */
[----:B------:R-:W4:Y:S04]  /*65560*/  LDL.LU.64 R74, [R1+0x57c0] ;  /* 0x0057c000014a7983 */ /* 0x000f280000300a00 */
[----:B---3--:R-:W3:Y:S01]  /*65570*/  @P5 LDG.E.U16 R8, desc[UR6][R68.64] ;  /* 0x0000000644085981 */ /* 0x008ee2000c1e1500 */
[----:B------:R-:W-:Y:S01]  /*65580*/  ISETP.GT.AND P6, PT, R92, 0x3a, PT ;  /* 0x0000003a5c00780c */ /* 0x000fe20003fc4270 */
[----:B------:R-:W-:-:S02]  /*65590*/  IMAD.MOV.U32 R18, RZ, RZ, R88 ;  /* 0x000000ffff127224 */ /* 0x000fc400078e0058 */
[----:B------:R-:W-:Y:S02]  /*655a0*/  IMAD.MOV.U32 R19, RZ, RZ, R87 ;  /* 0x000000ffff137224 */ /* 0x000fe400078e0057 */
[----:B------:R-:W-:Y:S02]  /*655b0*/  IMAD.MOV.U32 R22, RZ, RZ, R4 ;  /* 0x000000ffff167224 */ /* 0x000fe400078e0004 */
[----:B------:R-:W-:Y:S01]  /*655c0*/  IMAD.MOV.U32 R23, RZ, RZ, R11 ;  /* 0x000000ffff177224 */ /* 0x000fe200078e000b */
[----:B------:R-:W-:-:S05]  /*655d0*/  ISETP.GT.AND P3, PT, R92, 0x3b, PT ;  /* 0x0000003b5c00780c */ /* 0x000fca0003f64270 */
[----:B------:R-:W4:Y:S04]  /*655e0*/  @P6 LDG.E.U16 R82, desc[UR6][R44.64] ;  /* 0x000000062c526981 */ /* 0x000f28000c1e1500 */
[----:B------:R-:W4:Y:S04]  /*655f0*/  @P6 LDG.E.U16 R83, desc[UR6][R16.64] ;  /* 0x0000000610536981 */ /* 0x000f28000c1e1500 */
[----:B------:R-:W4:Y:S04]  /*65600*/  @P6 LDG.E.U16 R39, desc[UR6][R18.64] ;  /* 0x0000000612276981 */ /* 0x000f28000c1e1500 */
[----:B------:R-:W4:Y:S04]  /*65610*/  @P6 LDG.E.U16 R38, desc[UR6][R22.64] ;  /* 0x0000000616266981 */ /* 0x000f28000c1e1500 */
[----:B------:R-:W4:Y:S04]  /*65620*/  @P3 LDG.E.U16 R85, desc[UR6][R56.64] ;  /* 0x0000000638553981 */ /* 0x000f28000c1e1500 */
[----:B------:R-:W4:Y:S04]  /*65630*/  @P3 LDG.E.U16 R86, desc[UR6][R28.64] ;  /* 0x000000061c563981 */ /* 0x000f28000c1e1500 */
[----:B--2---:R-:W-:Y:S04]  /*65640*/  STL [R1+0x4750], R66 ;  /* 0x0047504201007387 */ /* 0x004fe80000100800 */
[----:B------:R-:W2:Y:S04]  /*65650*/  LDL.LU.64 R6, [R1+0x57b8] ;  /* 0x0057b80001067983 */ /* 0x000ea80000300a00 */
[----:B0-----:R-:W2:Y:S04]  /*65660*/  LDL R0, [R1+0x2ed0] ;  /* 0x002ed00001007983 */ /* 0x001ea80000100800 */
[----:B------:R-:W-:Y:S04]  /*65670*/  STL [R1+0x4754], R67 ;  /* 0x0047544301007387 */ /* 0x000fe80000100800 */
[----:B------:R-:W4:Y:S04]  /*65680*/  LDL.LU.64 R68, [R1+0x57b0] ;  /* 0x0057b00001447983 */ /* 0x000f280000300a00 */
[----:B-1----:R-:W4:Y:S04]  /*65690*/  LDL R89, [R1+0x2ecc] ;  /* 0x002ecc0001597983 */ /* 0x002f280000100800 */
[----:B---3--:R-:W-:Y:S04]  /*656a0*/  STL [R1+0x4758], R8 ;  /* 0x0047580801007387 */ /* 0x008fe80000100800 */
[----:B------:R-:W3:Y:S04]  /*656b0*/  LDL R14, [R1+0x2ec8] ;  /* 0x002ec800010e7983 */ /* 0x000ee80000100800 */
[----:B------:R-:W3:Y:S04]  /*656c0*/  LDL R15, [R1+0x2ec4] ;  /* 0x002ec400010f7983 */ /* 0x000ee80000100800 */
[----:B------:R-:W3:Y:S04]  /*656d0*/  LDL R42, [R1+0x2ec0] ;  /* 0x002ec000012a7983 */ /* 0x000ee80000100800 */
[----:B------:R0:W-:Y:S04]  /*656e0*/  STL.64 [R1+0x1b80], R18 ;  /* 0x001b801201007387 */ /* 0x0001e80000100a00 */
[----:B------:R-:W3:Y:S01]  /*656f0*/  LDL R43, [R1+0x2ebc] ;  /* 0x002ebc00012b7983 */ /* 0x000ee20000100800 */
[----:B------:R-:W-:-:S03]  /*65700*/  ISETP.GT.AND P5, PT, R92, 0x3c, PT ;  /* 0x0000003c5c00780c */ /* 0x000fc60003fa4270 */
[----:B------:R-:W3:Y:S04]  /*65710*/  LDL.LU R10, [R1+0x2508] ;  /* 0x00250800010a7983 */ /* 0x000ee80000300800 */
[----:B------:R-:W3:Y:S04]  /*65720*/  LDL.LU R84, [R1+0x2534] ;  /* 0x0025340001547983 */ /* 0x000ee80000300800 */
[----:B------:R-:W3:Y:S04]  /*65730*/  LDL.LU R87, [R1+0x250c] ;  /* 0x00250c0001577983 */ /* 0x000ee80000300800 */
[----:B------:R-:W3:Y:S04]  /*65740*/  LDL.LU R88, [R1+0x2538] ;  /* 0x0025380001587983 */ /* 0x000ee80000300800 */
[----:B--2---:R-:W2:Y:S04]  /*65750*/  @P3 LDG.E.U16 R0, desc[UR6][R70.64] ;  /* 0x0000000646003981 */ /* 0x004ea8000c1e1500 */
[----:B----4-:R-:W4:Y:S04]  /*65760*/  @P3 LDG.E.U16 R89, desc[UR6][R48.64] ;  /* 0x0000000630593981 */ /* 0x010f28000c1e1500 */
[----:B------:R-:W-:Y:S04]  /*65770*/  STL.64 [R1+0x1b88], R22 ;  /* 0x001b881601007387 */ /* 0x000fe80000100a00 */
[----:B------:R-:W4:Y:S04]  /*65780*/  LDL.LU.64 R16, [R1+0x57a8] ;  /* 0x0057a80001107983 */ /* 0x000f280000300a00 */
[----:B------:R-:W4:Y:S04]  /*65790*/  LDL.LU.64 R44, [R1+0x57a0] ;  /* 0x0057a000012c7983 */ /* 0x000f280000300a00 */
[----:B------:R1:W-:Y:S04]  /*657a0*/  @P6 STL [R1+0x2edc], R82 ;  /* 0x002edc5201006387 */ /* 0x0003e80000100800 */
[----:B------:R-:W-:Y:S04]  /*657b0*/  @P6 STL [R1+0x2ee0], R83 ;  /* 0x002ee05301006387 */ /* 0x000fe80000100800 */
[----:B------:R-:W-:Y:S04]  /*657c0*/  @P6 STL [R1+0x2ee4], R39 ;  /* 0x002ee42701006387 */ /* 0x000fe80000100800 */
[----:B------:R0:W-:Y:S04]  /*657d0*/  @P6 STL [R1+0x2ee8], R38 ;  /* 0x002ee82601006387 */ /* 0x0001e80000100800 */
[----:B------:R-:W4:Y:S04]  /*657e0*/  LDL.LU.64 R56, [R1+0x5798] ;  /* 0x0057980001387983 */ /* 0x000f280000300a00 */
[----:B------:R-:W4:Y:S04]  /*657f0*/  LDL.LU.64 R28, [R1+0x5790] ;  /* 0x00579000011c7983 */ /* 0x000f280000300a00 */
[----:B------:R-:W4:Y:S04]  /*65800*/  LDL R47, [R1+0x2eac] ;  /* 0x002eac00012f7983 */ /* 0x000f280000100800 */
[----:B------:R-:W4:Y:S04]  /*65810*/  LDL R46, [R1+0x2eb0] ;  /* 0x002eb000012e7983 */ /* 0x000f280000100800 */
[----:B0-----:R-:W4:Y:S04]  /*65820*/  LDL R19, [R1+0x2eb4] ;  /* 0x002eb40001137983 */ /* 0x001f280000100800 */
[----:B------:R-:W4:Y:S04]  /*65830*/  LDL R18, [R1+0x2eb8] ;  /* 0x002eb80001127983 */ /* 0x000f280000100800 */
[----:B-1----:R-:W4:Y:S04]  /*65840*/  LDL R82, [R1+0x2e9c] ;  /* 0x002e9c0001527983 */ /* 0x002f280000100800 */
[----:B------:R-:W4:Y:S04]  /*65850*/  LDL.64 R38, [R1+0x1af0] ;  /* 0x001af00001267983 */ /* 0x000f280000100a00 */
[----:B------:R-:W4:Y:S04]  /*65860*/  LDL R11, [R1+0x2ea8] ;  /* 0x002ea800010b7983 */ /* 0x000f280000100800 */
[----:B------:R-:W4:Y:S04]  /*65870*/  LDL R4, [R1+0x2ea4] ;  /* 0x002ea40001047983 */ /* 0x000f280000100800 */
[----:B------:R-:W4:Y:S04]  /*65880*/  LDL R83, [R1+0x2ea0] ;  /* 0x002ea00001537983 */ /* 0x000f280000100800 */
[----:B------:R-:W4:Y:S04]  /*65890*/  LDL.LU.64 R70, [R1+0x5788] ;  /* 0x0057880001467983 */ /* 0x000f280000300a00 */
[----:B---3--:R-:W3:Y:S04]  /*658a0*/  @P5 LDG.E.U16 R14, desc[UR6][R20.64] ;  /* 0x00000006140e5981 */ /* 0x008ee8000c1e1500 */
[----:B------:R-:W3:Y:S04]  /*658b0*/  @P5 LDG.E.U16 R42, desc[UR6][R2.64] ;  /* 0x00000006022a5981 */ /* 0x000ee8000c1e1500 */
[----:B------:R-:W3:Y:S04]  /*658c0*/  @P5 LDG.E.U16 R43, desc[UR6][R78.64] ;  /* 0x000000064e2b5981 */ /* 0x000ee8000c1e1500 */
[----:B------:R-:W3:Y:S04]  /*658d0*/  @P5 LDG.E.U16 R15, desc[UR6][R76.64] ;  /* 0x000000064c0f5981 */ /* 0x000ee8000c1e1500 */
[----:B------:R0:W-:Y:S04]  /*658e0*/  @P3 STL [R1+0x2ed8], R85 ;  /* 0x002ed85501003387 */ /* 0x0001e80000100800 */
[----:B0-----:R-:W3:Y:S04]  /*658f0*/  LDL R85, [R1+0x2e98] ;  /* 0x002e980001557983 */ /* 0x001ee80000100800 */
[----:B------:R0:W-:Y:S04]  /*65900*/  @P3 STL [R1+0x2ed4], R86 ;  /* 0x002ed45601003387 */ /* 0x0001e80000100800 */
[----:B0-----:R-:W3:Y:S04]  /*65910*/  LDL R86, [R1+0x2e94] ;  /* 0x002e940001567983 */ /* 0x001ee80000100800 */
[----:B--2---:R0:W-:Y:S04]  /*65920*/  @P3 STL [R1+0x2ed0], R0 ;  /* 0x002ed00001003387 */ /* 0x0041e80000100800 */
[----:B0-----:R-:W2:Y:S04]  /*65930*/  LDL R0, [R1+0x2e90] ;  /* 0x002e900001007983 */ /* 0x001ea80000100800 */
[----:B------:R-:W2:Y:S04]  /*65940*/  LDL.LU.64 R48, [R1+0x5780] ;  /* 0x0057800001307983 */ /* 0x000ea80000300a00 */
[----:B----4-:R0:W-:Y:S04]  /*65950*/  @P3 STL [R1+0x2ecc], R89 ;  /* 0x002ecc5901003387 */ /* 0x0101e80000100800 */
[----:B0-----:R-:W4:Y:S01]  /*65960*/  LDL R89, [R1+0x2e8c] ;  /* 0x002e8c0001597983 */ /* 0x001f220000100800 */
[----:B------:R-:W-:-:S02]  /*65970*/  ISETP.GT.AND P6, PT, R92, 0x3d, PT ;  /* 0x0000003d5c00780c */ /* 0x000fc40003fc4270 */
[----:B------:R-:W-:Y:S01]  /*65980*/  ISETP.GT.AND P3, PT, R92, 0x3e, PT ;  /* 0x0000003e5c00780c */ /* 0x000fe20003f64270 */
[----:B------:R-:W4:Y:S04]  /*65990*/  LDL.LU.64 R20, [R1+0x5778] ;  /* 0x0057780001147983 */ /* 0x000f280000300a00 */
[----:B------:R-:W4:Y:S04]  /*659a0*/  LDL.LU.64 R76, [R1+0x5770] ;  /* 0x00577000014c7983 */ /* 0x000f280000300a00 */
[----:B------:R-:W4:Y:S04]  /*659b0*/  LDL.LU.64 R2, [R1+0x5768] ;  /* 0x0057680001027983 */ /* 0x000f280000300a00 */
[----:B------:R-:W4:Y:S01]  /*659c0*/  LDL.LU.64 R78, [R1+0x5760] ;  /* 0x00576000014e7983 */ /* 0x000f220000300a00 */
[----:B------:R-:W-:-:S02]  /*659d0*/  IMAD.MOV.U32 R22, RZ, RZ, R84 ;  /* 0x000000ffff167224 */ /* 0x000fc400078e0054 */
[----:B------:R-:W-:Y:S01]  /*659e0*/  IMAD.MOV.U32 R23, RZ, RZ, R10 ;  /* 0x000000ffff177224 */ /* 0x000fe200078e000a */
[----:B---3--:R-:W-:Y:S01]  /*659f0*/  @P5 STL [R1+0x2ebc], R43 ;  /* 0x002ebc2b01005387 */ /* 0x008fe20000100800 */
[----:B------:R-:W-:Y:S01]  /*65a00*/  IMAD.MOV.U32 R26, RZ, RZ, R88 ;  /* 0x000000ffff1a7224 */ /* 0x000fe200078e0058 */
[----:B------:R-:W-:Y:S02]  /*65a10*/  MOV R27, R87 ;  /* 0x00000057001b7202 */ /* 0x000fe40000000f00 */
[----:B------:R-:W-:Y:S04]  /*65a20*/  @P5 STL [R1+0x2ec0], R42 ;  /* 0x002ec02a01005387 */ /* 0x000fe80000100800 */
[----:B------:R-:W-:Y:S04]  /*65a30*/  @P5 STL [R1+0x2ec4], R15 ;  /* 0x002ec40f01005387 */ /* 0x000fe80000100800 */
[----:B------:R-:W3:Y:S04]  /*65a40*/  @P6 LDG.E.U16 R47, desc[UR6][R80.64] ;  /* 0x00000006502f6981 */ /* 0x000ee8000c1e1500 */
[----:B------:R0:W-:Y:S04]  /*65a50*/  @P5 STL [R1+0x2ec8], R14 ;  /* 0x002ec80e01005387 */ /* 0x0001e80000100800 */
[----:B------:R-:W3:Y:S01]  /*65a60*/  @P6 LDG.E.U16 R46, desc[UR6][R52.64] ;  /* 0x00000006342e6981 */ /* 0x000ee2000c1e1500 */
[----:B------:R-:W-:-:S03]  /*65a70*/  ISETP.GT.AND P5, PT, R92, 0x3f, PT ;  /* 0x0000003f5c00780c */ /* 0x000fc60003fa4270 */
[----:B------:R-:W3:Y:S04]  /*65a80*/  @P6 LDG.E.U16 R19, desc[UR6][R22.64] ;  /* 0x0000000616136981 */ /* 0x000ee8000c1e1500 */
[----:B------:R-:W3:Y:S04]  /*65a90*/  @P6 LDG.E.U16 R18, desc[UR6][R26.64] ;  /* 0x000000061a126981 */ /* 0x000ee8000c1e1500 */
[----:B------:R-:W3:Y:S04]  /*65aa0*/  @P3 LDG.E.U16 R82, desc[UR6][R38.64] ;  /* 0x0000000626523981 */ /* 0x000ee8000c1e1500 */
[----:B------:R-:W3:Y:S04]  /*65ab0*/  @P3 LDG.E.U16 R83, desc[UR6][R24.64] ;  /* 0x0000000618533981 */ /* 0x000ee8000c1e1500 */
[----:B------:R-:W3:Y:S04]  /*65ac0*/  @P3 LDG.E.U16 R4, desc[UR6][R72.64] ;  /* 0x0000000648043981 */ /* 0x000ee8000c1e1500 */
[----:B------:R-:W3:Y:S04]  /*65ad0*/  @P3 LDG.E.U16 R11, desc[UR6][R64.64] ;  /* 0x00000006400b3981 */ /* 0x000ee8000c1e1500 */
[----:B0-----:R-:W3:Y:S04]  /*65ae0*/  LDL.LU R14, [R1+0x2540] ;  /* 0x00254000010e7983 */ /* 0x001ee80000300800 */
[----:B------:R-:W3:Y:S04]  /*65af0*/  LDL.LU R15, [R1+0x256c] ;  /* 0x00256c00010f7983 */ /* 0x000ee80000300800 */
[----:B------:R-:W-:Y:S04]  /*65b00*/  STL.64 [R1+0x1b20], R22 ;  /* 0x001b201601007387 */ /* 0x000fe80000100a00 */
[----:B------:R-:W-:Y:S04]  /*65b10*/  STL.64 [R1+0x1b28], R26 ;  /* 0x001b281a01007387 */ /* 0x000fe80000100a00 */
[----:B------:R-:W3:Y:S04]  /*65b20*/  LDL.LU R42, [R1+0x2544] ;  /* 0x00254400012a7983 */ /* 0x000ee80000300800 */
[----:B------:R-:W3:Y:S04]  /*65b30*/  LDL.LU R43, [R1+0x2570] ;  /* 0x00257000012b7983 */ /* 0x000ee80000300800 */
[----:B------:R-:W3:Y:S04]  /*65b40*/  @P5 LDG.E.U16 R85, desc[UR6][R36.64] ;  /* 0x0000000624555981 */ /* 0x000ee8000c1e1500 */
[----:B------:R-:W3:Y:S04]  /*65b50*/  @P5 LDG.E.U16 R86, desc[UR6][R90.64] ;  /* 0x000000065a565981 */ /* 0x000ee8000c1e1500 */
[----:B------:R-:W3:Y:S04]  /*65b60*/  LDL R87, [R1+0x2e80] ;  /* 0x002e800001577983 */ /* 0x000ee80000100800 */
[----:B------:R-:W3:Y:S04]  /*65b70*/  LDL R88, [R1+0x2e7c] ;  /* 0x002e7c0001587983 */ /* 0x000ee80000100800 */
[----:B------:R-:W3:Y:S04]  /*65b80*/  LDL R10, [R1+0x2e88] ;  /* 0x002e8800010a7983 */ /* 0x000ee80000100800 */
[----:B------:R-:W3:Y:S04]  /*65b90*/  LDL R84, [R1+0x2e84] ;  /* 0x002e840001547983 */ /* 0x000ee80000100800 */
[----:B------:R-:W3:Y:S04]  /*65ba0*/  LDL.LU.64 R52, [R1+0x5758] ;  /* 0x0057580001347983 */ /* 0x000ee80000300a00 */
[----:B------:R-:W3:Y:S04]  /*65bb0*/  LDL.LU.64 R80, [R1+0x5750] ;  /* 0x0057500001507983 */ /* 0x000ee80000300a00 */
[----:B--2---:R-:W2:Y:S04]  /*65bc0*/  @P5 LDG.E.U16 R0, desc[UR6][R60.64] ;  /* 0x000000063c005981 */ /* 0x004ea8000c1e1500 */
[----:B----4-:R-:W4:Y:S04]  /*65bd0*/  @P5 LDG.E.U16 R89, desc[UR6][R40.64] ;  /* 0x0000000628595981 */ /* 0x010f28000c1e1500 */
[----:B---3--:R-:W-:Y:S04]  /*65be0*/  @P6 STL [R1+0x2eac], R47 ;  /* 0x002eac2f01006387 */ /* 0x008fe80000100800 */
[----:B------:R-:W-:Y:S04]  /*65bf0*/  @P6 STL [R1+0x2eb0], R46 ;  /* 0x002eb02e01006387 */ /* 0x000fe80000100800 */
[----:B------:R-:W-:Y:S04]  /*65c00*/  @P6 STL [R1+0x2eb4], R19 ;  /* 0x002eb41301006387 */ /* 0x000fe80000100800 */
[----:B------:R-:W-:Y:S04]  /*65c10*/  @P6 STL [R1+0x2eb8], R18 ;  /* 0x002eb81201006387 */ /* 0x000fe80000100800 */
[----:B------:R-:W3:Y:S04]  /*65c20*/  LDL.LU.64 R64, [R1+0x5748] ;  /* 0x0057480001407983 */ /* 0x000ee80000300a00 */
[----:B------:R-:W3:Y:S04]  /*65c30*/  LDL.LU.64 R72, [R1+0x5740] ;  /* 0x0057400001487983 */ /* 0x000ee80000300a00 */
[----:B------:R-:W3:Y:S04]  /*65c40*/  LDL.LU.64 R24, [R1+0x5738] ;  /* 0x0057380001187983 */ /* 0x000ee80000300a00 */
[----:B------:R-:W-:Y:S04]  /*65c50*/  @P3 STL [R1+0x2e9c], R82 ;  /* 0x002e9c5201003387 */ /* 0x000fe80000100800 */
[----:B------:R-:W-:Y:S04]  /*65c60*/  @P3 STL [R1+0x2ea0], R83 ;  /* 0x002ea05301003387 */ /* 0x000fe80000100800 */
[----:B------:R-:W-:Y:S04]  /*65c70*/  @P3 STL [R1+0x2ea4], R4 ;  /* 0x002ea40401003387 */ /* 0x000fe80000100800 */
[----:B------:R0:W-:Y:S04]  /*65c80*/  @P3 STL [R1+0x2ea8], R11 ;  /* 0x002ea80b01003387 */ /* 0x0001e80000100800 */
[----:B------:R-:W3:Y:S04]  /*65c90*/  LDL.LU.64 R36, [R1+0x5730] ;  /* 0x0057300001247983 */ /* 0x000ee80000300a00 */
[----:B------:R-:W3:Y:S04]  /*65ca0*/  LDL.LU.64 R90, [R1+0x5728] ;  /* 0x00572800015a7983 */ /* 0x000ee80000300a00 */
[----:B------:R-:W3:Y:S01]  /*65cb0*/  LDL.LU.64 R60, [R1+0x5720] ;  /* 0x00572000013c7983 */ /* 0x000ee20000300a00 */
[----:B------:R-:W-:-:S02]  /*65cc0*/  ISETP.GT.AND P6, PT, R92, 0x40, PT ;  /* 0x000000405c00780c */ /* 0x000fc40003fc4270 */
[-C--:B------:R-:W-:Y:S01]  /*65cd0*/  LOP3.LUT R15, R15, R14.reuse, RZ, 0x3c, !PT ;  /* 0x0000000e0f0f7212 */ /* 0x080fe200078e3cff */
[----:B0-----:R-:W3:Y:S03]  /*65ce0*/  LDL R11, [R1+0x2e64] ;  /* 0x002e6400010b7983 */ /* 0x001ee60000100800 */
[C---:B------:R-:W-:Y:S01]  /*65cf0*/  LOP3.LUT R14, R15.reuse, R14, RZ, 0x3c, !PT ;  /* 0x0000000e0f0e7212 */ /* 0x040fe200078e3cff */
[----:B------:R-:W-:Y:S02]  /*65d00*/  IMAD.MOV.U32 R18, RZ, RZ, R43 ;  /* 0x000000ffff127224 */ /* 0x000fe400078e002b */
[----:B------:R-:W-:Y:S01]  /*65d10*/  IMAD.MOV.U32 R19, RZ, RZ, R42 ;  /* 0x000000ffff137224 */ /* 0x000fe200078e002a */
[----:B------:R-:W-:-:S03]  /*65d20*/  LOP3.LUT R15, R15, R14, RZ, 0x3c, !PT ;  /* 0x0000000e0f0f7212 */ /* 0x000fc600078e3cff */
[----:B------:R-:W3:Y:S04]  /*65d30*/  @P6 LDG.E.U16 R87, desc[UR6][R32.64] ;  /* 0x0000000620576981 */ /* 0x000ee8000c1e1500 */
[----:B------:R-:W3:Y:S01]  /*65d40*/  @P6 LDG.E.U16 R88, desc[UR6][R12.64] ;  /* 0x000000060c586981 */ /* 0x000ee2000c1e1500 */
[----:B------:R-:W-:-:S03]  /*65d50*/  ISETP.GT.AND P3, PT, R92, 0x41, PT ;  /* 0x000000415c00780c */ /* 0x000fc60003f64270 */
[----:B------:R-:W3:Y:S04]  /*65d60*/  @P6 LDG.E.U16 R84, desc[UR6][R14.64] ;  /* 0x000000060e546981 */ /* 0x000ee8000c1e1500 */
[----:B------:R-:W3:Y:S06]  /*65d70*/  @P6 LDG.E.U16 R10, desc[UR6][R18.64] ;  /* 0x00000006120a6981 */ /* 0x000eec000c1e1500 */
[----:B------:R-:W3:Y:S04]  /*65d80*/  @P3 LDG.E.U16 R9, desc[UR6][R74.64] ;  /* 0x000000064a093981 */ /* 0x000ee8000c1e1500 */
[----:B--2---:R0:W-:Y:S04]  /*65d90*/  @P5 STL [R1+0x2e90], R0 ;  /* 0x002e900001005387 */ /* 0x0041e80000100800 */
[----:B0-----:R-:W2:Y:S04]  /*65da0*/  LDL R0, [R1+0x2e60] ;  /* 0x002e600001007983 */ /* 0x001ea80000100800 */
[----:B------:R-:W2:Y:S04]  /*65db0*/  LDL.LU.64 R40, [R1+0x5718] ;  /* 0x0057180001287983 */ /* 0x000ea80000300a00 */
[----:B------:R-:W2:Y:S04]  /*65dc0*/  LDL R4, [R1+0x2e5c] ;  /* 0x002e5c0001047983 */ /* 0x000ea80000100800 */
[----:B----4-:R0:W-:Y:S04]  /*65dd0*/  @P5 STL [R1+0x2e8c], R89 ;  /* 0x002e8c5901005387 */ /* 0x0101e80000100800 */
[----:B0-----:R-:W4:Y:S04]  /*65de0*/  LDL R89, [R1+0x2e58] ;  /* 0x002e580001597983 */ /* 0x001f280000100800 */
[----:B------:R-:W4:Y:S04]  /*65df0*/  LDL.LU R38, [R1+0x2578] ;  /* 0x0025780001267983 */ /* 0x000f280000300800 */
[----:B------:R-:W4:Y:S04]  /*65e00*/  LDL.LU R39, [R1+0x25a4] ;  /* 0x0025a40001277983 */ /* 0x000f280000300800 */
[----:B------:R-:W4:Y:S04]  /*65e10*/  LDL.LU R83, [R1+0x257c] ;  /* 0x00257c0001537983 */ /* 0x000f280000300800 */
[----:B------:R-:W4:Y:S04]  /*65e20*/  LDL.LU R82, [R1+0x25a8] ;  /* 0x0025a80001527983 */ /* 0x000f280000300800 */
[----:B------:R0:W-:Y:S04]  /*65e30*/  @P5 STL [R1+0x2e98], R85 ;  /* 0x002e985501005387 */ /* 0x0001e80000100800 */
[----:B0-----:R-:W4:Y:S04]  /*65e40*/  LDL R85, [R1+0x2e54] ;  /* 0x002e540001557983 */ /* 0x001f280000100800 */
[----:B------:R0:W-:Y:S04]  /*65e50*/  @P5 STL [R1+0x2e94], R86 ;  /* 0x002e945601005387 */ /* 0x0001e80000100800 */
[----:B0-----:R-:W4:Y:S04]  /*65e60*/  LDL R86, [R1+0x2e50] ;  /* 0x002e500001567983 */ /* 0x001f280000100800 */
[----:B------:R-:W-:Y:S04]  /*65e70*/  STL.64 [R1+0x1ac8], R18 ;  /* 0x001ac81201007387 */ /* 0x000fe80000100a00 */
[----:B------:R-:W-:Y:S04]  /*65e80*/  STL.64 [R1+0x1ac0], R14 ;  /* 0x001ac00e01007387 */ /* 0x000fe80000100a00 */
[----:B------:R-:W4:Y:S04]  /*65e90*/  LDL.LU.64 R32, [R1+0x5710] ;  /* 0x0057100001207983 */ /* 0x000f280000300a00 */
[----:B------:R-:W4:Y:S01]  /*65ea0*/  LDL.LU.64 R12, [R1+0x5708] ;  /* 0x00570800010c7983 */ /* 0x000f220000300a00 */
[----:B------:R-:W-:-:S13]  /*65eb0*/  ISETP.GT.AND P5, PT, R92, 0x42, PT ;  /* 0x000000425c00780c */ /* 0x000fda0003fa4270 */
[----:B---3--:R-:W3:Y:S04]  /*65ec0*/  @P5 LDG.E.U16 R11, desc[UR6][R44.64] ;  /* 0x000000062c0b5981 */ /* 0x008ee8000c1e1500 */
[----:B--2---:R-:W2:Y:S04]  /*65ed0*/  @P5 LDG.E.U16 R0, desc[UR6][R56.64] ;  /* 0x0000000638005981 */ /* 0x004ea8000c1e1500 */
[----:B------:R-:W2:Y:S04]  /*65ee0*/  @P3 LDG.E.U16 R40, desc[UR6][R6.64] ;  /* 0x0000000606283981 */ /* 0x000ea8000c1e1500 */
[----:B------:R-:W3:Y:S04]  /*65ef0*/  @P3 LDG.E.U16 R41, desc[UR6][R68.64] ;  /* 0x0000000644293981 */ /* 0x000ee8000c1e1500 */
[----:B------:R-:W3:Y:S04]  /*65f00*/  @P5 LDG.E.U16 R4, desc[UR6][R28.64] ;  /* 0x000000061c045981 */ /* 0x000ee8000c1e1500 */
[----:B----4-:R-:W4:Y:S04]  /*65f10*/  @P5 LDG.E.U16 R89, desc[UR6][R70.64] ;  /* 0x0000000646595981 */ /* 0x010f28000c1e1500 */
[----:B------:R-:W4:Y:S04]  /*65f20*/  @P3 LDG.E.U16 R12, desc[UR6][R16.64] ;  /* 0x00000006100c3981 */ /* 0x000f28000c1e1500 */
[----:B------:R-:W-:Y:S04]  /*65f30*/  @P6 STL [R1+0x2e7c], R88 ;  /* 0x002e7c5801006387 */ /* 0x000fe80000100800 */
[----:B------:R0:W-:Y:S04]  /*65f40*/  @P6 STL [R1+0x2e80], R87 ;  /* 0x002e805701006387 */ /* 0x0001e80000100800 */
[----:B------:R1:W-:Y:S04]  /*65f50*/  @P6 STL [R1+0x2e84], R84 ;  /* 0x002e845401006387 */ /* 0x0003e80000100800 */
[----:B------:R-:W-:Y:S04]  /*65f60*/  @P6 STL [R1+0x2e88], R10 ;  /* 0x002e880a01006387 */ /* 0x000fe80000100800 */
[----:B------:R-:W4:Y:S04]  /*65f70*/  LDL.LU.64 R74, [R1+0x5700] ;  /* 0x00570000014a7983 */ /* 0x000f280000300a00 */
[----:B------:R-:W-:Y:S04]  /*65f80*/  STL [R1+0x475c], R9 ;  /* 0x00475c0901007387 */ /* 0x000fe80000100800 */
[----:B------:R-:W4:Y:S04]  /*65f90*/  LDL.LU.64 R6, [R1+0x56f8] ;  /* 0x0056f80001067983 */ /* 0x000f280000300a00 */
[----:B--2---:R-:W-:Y:S04]  /*65fa0*/  STL [R1+0x4760], R40 ;  /* 0x0047602801007387 */ /* 0x004fe80000100800 */
[----:B------:R-:W2:Y:S04]  /*65fb0*/  LDL.LU.64 R68, [R1+0x56f0] ;  /* 0x0056f00001447983 */ /* 0x000ea80000300a00 */
[----:B0-----:R-:W2:Y:S04]  /*65fc0*/  LDL R87, [R1+0x2e4c] ;  /* 0x002e4c0001577983 */ /* 0x001ea80000100800 */
[----:B---3--:R-:W-:Y:S04]  /*65fd0*/  STL [R1+0x4764], R41 ;  /* 0x0047642901007387 */ /* 0x008fe80000100800 */
[----:B------:R-:W3:Y:S04]  /*65fe0*/  LDL.LU.64 R16, [R1+0x56e8] ;  /* 0x0056e80001107983 */ /* 0x000ee80000300a00 */
[----:B-1----:R-:W3:Y:S04]  /*65ff0*/  LDL R84, [R1+0x2e48] ;  /* 0x002e480001547983 */ /* 0x002ee80000100800 */
[----:B------:R-:W3:Y:S04]  /*66000*/  LDL R88, [R1+0x2e44] ;  /* 0x002e440001587983 */ /* 0x000ee80000100800 */
[----:B----4-:R-:W-:Y:S04]  /*66010*/  STL [R1+0x4768], R12 ;  /* 0x0047680c01007387 */ /* 0x010fe80000100800 */
[----:B------:R-:W4:Y:S04]  /*66020*/  LDL.LU.64 R44, [R1+0x56e0] ;  /* 0x0056e000012c7983 */ /* 0x000f280000300a00 */
[----:B------:R-:W4:Y:S04]  /*66030*/  LDL.LU.64 R56, [R1+0x56d8] ;  /* 0x0056d80001387983 */ /* 0x000f280000300a00 */
[----:B------:R0:W-:Y:S04]  /*66040*/  @P5 STL [R1+0x2e60], R0 ;  /* 0x002e600001005387 */ /* 0x0001e80000100800 */
[----:B0-----:R-:W4:Y:S04]  /*66050*/  LDL R0, [R1+0x2e40] ;  /* 0x002e400001007983 */ /* 0x001f280000100800 */
[----:B------:R-:W4:Y:S04]  /*66060*/  LDL.LU.64 R28, [R1+0x56d0] ;  /* 0x0056d000011c7983 */ /* 0x000f280000300a00 */
[----:B------:R-:W4:Y:S04]  /*66070*/  LDL.LU.64 R70, [R1+0x56c8] ;  /* 0x0056c80001467983 */ /* 0x000f280000300a00 */
[----:B------:R0:W-:Y:S01]  /*66080*/  @P5 STL [R1+0x2e58], R89 ;  /* 0x002e585901005387 */ /* 0x0001e20000100800 */
[----:B------:R-:W-:Y:S01]  /*66090*/  ISETP.GT.AND P6, PT, R92, 0x43, PT ;  /* 0x000000435c00780c */ /* 0x000fe20003fc4270 */
[----:B------:R-:W-:-:S02]  /*660a0*/  IMAD.MOV.U32 R10, RZ, RZ, R82 ;  /* 0x000000ffff0a7224 */ /* 0x000fc400078e0052 */
[----:B------:R-:W-:Y:S02]  /*660b0*/  IMAD.MOV.U32 R8, RZ, RZ, R39 ;  /* 0x000000ffff087224 */ /* 0x000fe400078e0027 */
[----:B------:R-:W-:Y:S01]  /*660c0*/  IMAD.MOV.U32 R9, RZ, RZ, R38 ;  /* 0x000000ffff097224 */ /* 0x000fe200078e0026 */
[----:B0-----:R-:W4:Y:S04]  /*660d0*/  LDL R89, [R1+0x2e3c] ;  /* 0x002e3c0001597983 */ /* 0x001f280000100800 */
[----:B------:R-:W-:Y:S04]  /*660e0*/  @P5 STL [R1+0x2e5c], R4 ;  /* 0x002e5c0401005387 */ /* 0x000fe80000100800 */
[----:B------:R0:W-:Y:S01]  /*660f0*/  @P5 STL [R1+0x2e64], R11 ;  /* 0x002e640b01005387 */ /* 0x0001e20000100800 */
[----:B------:R-:W-:-:S03]  /*66100*/  ISETP.GT.AND P3, PT, R92, 0x44, PT ;  /* 0x000000445c00780c */ /* 0x000fc60003f64270 */
[----:B------:R-:W4:Y:S01]  /*66110*/  @P6 LDG.E.U16 R86, desc[UR6][R8.64] ;  /* 0x0000000608566981 */ /* 0x000f22000c1e1500 */
[----:B0-----:R-:W-:-:S05]  /*66120*/  IMAD.MOV.U32 R11, RZ, RZ, R83 ;  /* 0x000000ffff0b7224 */ /* 0x001fca00078e0053 */
[----:B------:R0:W-:Y:S04]  /*66130*/  STL.64 [R1+0x1a68], R10 ;  /* 0x001a680a01007387 */ /* 0x0001e80000100a00 */
[----:B------:R-:W-:Y:S04]  /*66140*/  STL.64 [R1+0x1a60], R8 ;  /* 0x001a600801007387 */ /* 0x000fe80000100a00 */
[----:B------:R-:W4:Y:S04]  /*66150*/  LDL R55, [R1+0x2e38] ;  /* 0x002e380001377983 */ /* 0x000f280000100800 */
[----:B------:R-:W4:Y:S04]  /*66160*/  @P6 LDG.E.U16 R85, desc[UR6][R10.64] ;  /* 0x000000060a556981 */ /* 0x000f28000c1e1500 */
[----:B------:R-:W4:Y:S04]  /*66170*/  LDL.64 R50, [R1+0x1a10] ;  /* 0x001a100001327983 */ /* 0x000f280000100a00 */
[----:B------:R-:W4:Y:S04]  /*66180*/  LDL R19, [R1+0x2e28] ;  /* 0x002e280001137983 */ /* 0x000f280000100800 */
[----:B------:R-:W4:Y:S04]  /*66190*/  LDL R18, [R1+0x2e2c] ;  /* 0x002e2c0001127983 */ /* 0x000f280000100800 */
[----:B------:R-:W4:Y:S04]  /*661a0*/  LDL R23, [R1+0x2e30] ;  /* 0x002e300001177983 */ /* 0x000f280000100800 */
[----:B------:R-:W4:Y:S04]  /*661b0*/  LDL R22, [R1+0x2e34] ;  /* 0x002e340001167983 */ /* 0x000f280000100800 */
[----:B--2---:R-:W2:Y:S04]  /*661c0*/  @P6 LDG.E.U16 R87, desc[UR6][R48.64] ;  /* 0x0000000630576981 */ /* 0x004ea8000c1e1500 */
[----:B---3--:R-:W3:Y:S04]  /*661d0*/  @P6 LDG.E.U16 R84, desc[UR6][R20.64] ;  /* 0x0000000614546981 */ /* 0x008ee8000c1e1500 */
[----:B------:R-:W3:Y:S01]  /*661e0*/  @P3 LDG.E.U16 R88, desc[UR6][R76.64] ;  /* 0x000000064c583981 */ /* 0x000ee2000c1e1500 */
[----:B------:R-:W-:-:S03]  /*661f0*/  ISETP.GT.AND P5, PT, R92, 0x45, PT ;  /* 0x000000455c00780c */ /* 0x000fc60003fa4270 */
[----:B------:R-:W3:Y:S04]  /*66200*/  LDL.LU R46, [R1+0x25b0] ;  /* 0x0025b000012e7983 */ /* 0x000ee80000300800 */
[----:B------:R-:W3:Y:S04]  /*66210*/  LDL.LU R47, [R1+0x32b4] ;  /* 0x0032b400012f7983 */ /* 0x000ee80000300800 */
[----:B------:R-:W3:Y:S04]  /*66220*/  LDL.LU R14, [R1+0x25b4] ;  /* 0x0025b400010e7983 */ /* 0x000ee80000300800 */
[----:B------:R-:W3:Y:S04]  /*66230*/  LDL.LU R15, [R1+0x32b8] ;  /* 0x0032b800010f7983 */ /* 0x000ee80000300800 */
[----:B------:R-:W3:Y:S04]  /*66240*/  LDL R42, [R1+0x2e24] ;  /* 0x002e2400012a7983 */ /* 0x000ee80000100800 */
[----:B------:R-:W3:Y:S04]  /*66250*/  LDL R43, [R1+0x2e20] ;  /* 0x002e2000012b7983 */ /* 0x000ee80000100800 */
[----:B0-----:R-:W3:Y:S04]  /*66260*/  LDL R10, [R1+0x2e1c] ;  /* 0x002e1c00010a7983 */ /* 0x001ee80000100800 */
[----:B----4-:R-:W4:Y:S04]  /*66270*/  @P3 LDG.E.U16 R0, desc[UR6][R2.64] ;  /* 0x0000000602003981 */ /* 0x010f28000c1e1500 */
[----:B------:R-:W4:Y:S04]  /*66280*/  @P3 LDG.E.U16 R89, desc[UR6][R78.64] ;  /* 0x000000064e593981 */ /* 0x000f28000c1e1500 */
[----:B------:R-:W4:Y:S04]  /*66290*/  @P3 LDG.E.U16 R55, desc[UR6][R52.64] ;  /* 0x0000000634373981 */ /* 0x000f28000c1e1500 */
[----:B------:R0:W-:Y:S04]  /*662a0*/  @P6 STL [R1+0x2e54], R85 ;  /* 0x002e545501006387 */ /* 0x0001e80000100800 */
[----:B------:R-:W4:Y:S04]  /*662b0*/  @P5 LDG.E.U16 R19, desc[UR6][R50.64] ;  /* 0x0000000632135981 */ /* 0x000f28000c1e1500 */
[----:B------:R-:W4:Y:S04]  /*662c0*/  @P5 LDG.E.U16 R18, desc[UR6][R72.64] ;  /* 0x0000000648125981 */ /* 0x000f28000c1e1500 */
[----:B------:R-:W4:Y:S04]  /*662d0*/  @P5 LDG.E.U16 R23, desc[UR6][R64.64] ;  /* 0x0000000640175981 */ /* 0x000f28000c1e1500 */
[----:B------:R-:W4:Y:S04]  /*662e0*/  @P5 LDG.E.U16 R22, desc[UR6][R80.64] ;  /* 0x0000000650165981 */ /* 0x000f28000c1e1500 */
[----:B0-----:R-:W4:Y:S04]  /*662f0*/  LDL R85, [R1+0x2e18] ;  /* 0x002e180001557983 */ /* 0x001f280000100800 */
[----:B------:R-:W4:Y:S04]  /*66300*/  LDL.LU.64 R48, [R1+0x56c0] ;  /* 0x0056c00001307983 */ /* 0x000f280000300a00 */
[----:B------:R0:W-:Y:S04]  /*66310*/  @P6 STL [R1+0x2e50], R86 ;  /* 0x002e505601006387 */ /* 0x0001e80000100800 */
[----:B0-----:R-:W4:Y:S04]  /*66320*/  LDL R86, [R1+0x2e14] ;  /* 0x002e140001567983 */ /* 0x001f280000100800 */
[----:B--2---:R0:W-:Y:S04]  /*66330*/  @P6 STL [R1+0x2e4c], R87 ;  /* 0x002e4c5701006387 */ /* 0x0041e80000100800 */
[----:B0-----:R-:W2:Y:S04]  /*66340*/  LDL R87, [R1+0x2e10] ;  /* 0x002e100001577983 */ /* 0x001ea80000100800 */
[----:B------:R-:W2:Y:S04]  /*66350*/  LDL.LU.64 R20, [R1+0x56b8] ;  /* 0x0056b80001147983 */ /* 0x000ea80000300a00 */
[----:B---3--:R-:W-:Y:S04]  /*66360*/  @P6 STL [R1+0x2e48], R84 ;  /* 0x002e485401006387 */ /* 0x008fe80000100800 */
[----:B------:R-:W3:Y:S04]  /*66370*/  LDL.LU.64 R76, [R1+0x56b0] ;  /* 0x0056b000014c7983 */ /* 0x000ee80000300a00 */
[----:B------:R-:W3:Y:S04]  /*66380*/  LDL R11, [R1+0x2e0c] ;  /* 0x002e0c00010b7983 */ /* 0x000ee80000100800 */
[----:B------:R-:W3:Y:S04]  /*66390*/  LDL R4, [R1+0x2e08] ;  /* 0x002e080001047983 */ /* 0x000ee80000100800 */
[----:B------:R-:W3:Y:S04]  /*663a0*/  LDL.LU.64 R2, [R1+0x56a8] ;  /* 0x0056a80001027983 */ /* 0x000ee80000300a00 */
[----:B------:R-:W3:Y:S04]  /*663b0*/  LDL R38, [R1+0x2e04] ;  /* 0x002e040001267983 */ /* 0x000ee80000100800 */
[----:B----4-:R0:W-:Y:S04]  /*663c0*/  @P3 STL [R1+0x2e40], R0 ;  /* 0x002e400001003387 */ /* 0x0101e80000100800 */
[----:B0-----:R-:W4:Y:S04]  /*663d0*/  LDL R0, [R1+0x2e00] ;  /* 0x002e000001007983 */ /* 0x001f280000100800 */
[----:B------:R-:W4:Y:S04]  /*663e0*/  LDL.LU.64 R78, [R1+0x56a0] ;  /* 0x0056a000014e7983 */ /* 0x000f280000300a00 */
[----:B------:R-:W4:Y:S04]  /*663f0*/  LDL R39, [R1+0x2dfc] ;  /* 0x002dfc0001277983 */ /* 0x000f280000100800 */
[----:B------:R0:W-:Y:S01]  /*66400*/  @P3 STL [R1+0x2e44], R88 ;  /* 0x002e445801003387 */ /* 0x0001e20000100800 */
[----:B------:R-:W-:-:S02]  /*66410*/  ISETP.GT.AND P6, PT, R92, 0x46, PT ;  /* 0x000000465c00780c */ /* 0x000fc40003fc4270 */
[-C--:B------:R-:W-:Y:S01]  /*66420*/  LOP3.LUT R15, R15, R14.reuse, RZ, 0x3c, !PT ;  /* 0x0000000e0f0f7212 */ /* 0x080fe200078e3cff */
[----:B0-----:R-:W4:Y:S04]  /*66430*/  LDL R88, [R1+0x2df8] ;  /* 0x002df80001587983 */ /* 0x001f280000100800 */
[----:B------:R-:W4:Y:S04]  /*66440*/  LDL.LU R83, [R1+0x32c0] ;  /* 0x0032c00001537983 */ /* 0x000f280000300800 */
[----:B------:R-:W4:Y:S04]  /*66450*/  LDL.LU R82, [R1+0x32ec] ;  /* 0x0032ec0001527983 */ /* 0x000f280000300800 */
[----:B------:R-:W4:Y:S04]  /*66460*/  LDL.LU R84, [R1+0x32c4] ;  /* 0x0032c40001547983 */ /* 0x000f280000300800 */
[----:B------:R0:W-:Y:S01]  /*66470*/  @P3 STL [R1+0x2e3c], R89 ;  /* 0x002e3c5901003387 */ /* 0x0001e20000100800 */
[----:B------:R-:W-:Y:S01]  /*66480*/  LOP3.LUT R14, R15, R14, RZ, 0x3c, !PT ;  /* 0x0000000e0f0e7212 */ /* 0x000fe200078e3cff */
[----:B------:R-:W-:-:S02]  /*66490*/  IMAD.MOV.U32 R8, RZ, RZ, R47 ;  /* 0x000000ffff087224 */ /* 0x000fc400078e002f */
[----:B------:R-:W-:Y:S01]  /*664a0*/  IMAD.MOV.U32 R9, RZ, RZ, R46 ;  /* 0x000000ffff097224 */ /* 0x000fe200078e002e */
[----:B------:R-:W4:Y:S04]  /*664b0*/  @P6 LDG.E.U16 R10, desc[UR6][R24.64] ;  /* 0x00000006180a6981 */ /* 0x000f28000c1e1500 */
[----:B0-----:R-:W4:Y:S04]  /*664c0*/  LDL.LU R89, [R1+0x32f0] ;  /* 0x0032f00001597983 */ /* 0x001f280000300800 */
[----:B------:R-:W4:Y:S04]  /*664d0*/  LDL.LU.64 R52, [R1+0x5698] ;  /* 0x0056980001347983 */ /* 0x000f280000300a00 */
[----:B------:R-:W-:Y:S01]  /*664e0*/  @P3 STL [R1+0x2e38], R55 ;  /* 0x002e383701003387 */ /* 0x000fe20000100800 */
[----:B------:R-:W-:-:S03]  /*664f0*/  ISETP.GT.AND P3, PT, R92, 0x47, PT ;  /* 0x000000475c00780c */ /* 0x000fc60003f64270 */
[----:B------:R-:W4:Y:S04]  /*66500*/  LDL.LU.64 R80, [R1+0x5690] ;  /* 0x0056900001507983 */ /* 0x000f280000300a00 */
[----:B------:R-:W4:Y:S01]  /*66510*/  LDL.LU.64 R64, [R1+0x5688] ;  /* 0x0056880001407983 */ /* 0x000f220000300a00 */
[----:B------:R-:W-:-:S03]  /*66520*/  LOP3.LUT R15, R15, R14, RZ, 0x3c, !PT ;  /* 0x0000000e0f0f7212 */ /* 0x000fc600078e3cff */
[----:B------:R-:W4:Y:S04]  /*66530*/  LDL.LU.64 R72, [R1+0x5680] ;  /* 0x0056800001487983 */ /* 0x000f280000300a00 */
[----:B------:R-:W-:Y:S04]  /*66540*/  @P5 STL [R1+0x2e28], R19 ;  /* 0x002e281301005387 */ /* 0x000fe80000100800 */
[----:B------:R-:W4:Y:S04]  /*66550*/  @P6 LDG.E.U16 R85, desc[UR6][R36.64] ;  /* 0x0000000624556981 */ /* 0x000f28000c1e1500 */
[----:B------:R-:W-:Y:S04]  /*66560*/  @P5 STL [R1+0x2e2c], R18 ;  /* 0x002e2c1201005387 */ /* 0x000fe80000100800 */
[----:B------:R-:W-:Y:S04]  /*66570*/  @P5 STL [R1+0x2e30], R23 ;  /* 0x002e301701005387 */ /* 0x000fe80000100800 */
[----:B------:R-:W4:Y:S04]  /*66580*/  @P6 LDG.E.U16 R43, desc[UR6][R8.64] ;  /* 0x00000006082b6981 */ /* 0x000f28000c1e1500 */
[----:B------:R-:W-:Y:S04]  /*66590*/  @P5 STL [R1+0x2e34], R22 ;  /* 0x002e341601005387 */ /* 0x000fe80000100800 */
[----:B------:R-:W4:Y:S01]  /*665a0*/  @P6 LDG.E.U16 R42, desc[UR6][R14.64] ;  /* 0x000000060e2a6981 */ /* 0x000f22000c1e1500 */
[----:B------:R-:W-:-:S03]  /*665b0*/  ISETP.GT.AND P5, PT, R92, 0x48, PT ;  /* 0x000000485c00780c */ /* 0x000fc60003fa4270 */
[----:B------:R-:W4:Y:S04]  /*665c0*/  @P3 LDG.E.U16 R86, desc[UR6][R90.64] ;  /* 0x000000065a563981 */ /* 0x000f28000c1e1500 */
[----:B--2---:R-:W2:Y:S04]  /*665d0*/  @P3 LDG.E.U16 R87, desc[UR6][R60.64] ;  /* 0x000000063c573981 */ /* 0x004ea8000c1e1500 */
[----:B---3--:R-:W3:Y:S04]  /*665e0*/  @P3 LDG.E.U16 R11, desc[UR6][R32.64] ;  /* 0x00000006200b3981 */ /* 0x008ee8000c1e1500 */
[----:B------:R-:W3:Y:S04]  /*665f0*/  @P3 LDG.E.U16 R4, desc[UR6][R74.64] ;  /* 0x000000064a043981 */ /* 0x000ee8000c1e1500 */
[----:B------:R-:W-:Y:S04]  /*66600*/  STL.64 [R1+0x1a08], R14 ;  /* 0x001a080e01007387 */ /* 0x000fe80000100a00 */
[----:B----4-:R-:W4:Y:S04]  /*66610*/  @P5 LDG.E.U16 R0, desc[UR6][R68.64] ;  /* 0x0000000644005981 */ /* 0x010f28000c1e1500 */
[----:B------:R-:W-:Y:S04]  /*66620*/  STL.64 [R1+0x1a00], R8 ;  /* 0x001a000801007387 */ /* 0x000fe80000100a00 */
[----:B------:R-:W4:Y:S04]  /*66630*/  LDL.LU.64 R24, [R1+0x5678] ;  /* 0x0056780001187983 */ /* 0x000f280000300a00 */
[----:B------:R-:W4:Y:S04]  /*66640*/  LDL.LU.64 R36, [R1+0x5670] ;  /* 0x0056700001247983 */ /* 0x000f280000300a00 */
[----:B------:R-:W4:Y:S04]  /*66650*/  @P5 LDG.E.U16 R38, desc[UR6][R6.64] ;  /* 0x0000000606265981 */ /* 0x000f28000c1e1500 */
[----:B------:R-:W4:Y:S04]  /*66660*/  @P5 LDG.E.U16 R39, desc[UR6][R16.64] ;  /* 0x0000000610275981 */ /* 0x000f28000c1e1500 */
[----:B------:R-:W4:Y:S04]  /*66670*/  @P5 LDG.E.U16 R88, desc[UR6][R44.64] ;  /* 0x000000062c585981 */ /* 0x000f28000c1e1500 */
[----:B------:R0:W-:Y:S04]  /*66680*/  @P6 STL [R1+0x2e18], R85 ;  /* 0x002e185501006387 */ /* 0x0001e80000100800 */
[----:B------:R-:W-:Y:S04]  /*66690*/  @P6 STL [R1+0x2e1c], R10 ;  /* 0x002e1c0a01006387 */ /* 0x000fe80000100800 */
[----:B------:R-:W-:Y:S04]  /*666a0*/  @P6 STL [R1+0x2e20], R43 ;  /* 0x002e202b01006387 */ /* 0x000fe80000100800 */
[----:B------:R-:W-:Y:S04]  /*666b0*/  @P6 STL [R1+0x2e24], R42 ;  /* 0x002e242a01006387 */ /* 0x000fe80000100800 */
[----:B------:R-:W4:Y:S04]  /*666c0*/  LDL.LU.64 R90, [R1+0x5668] ;  /* 0x00566800015a7983 */ /* 0x000f280000300a00 */
[----:B------:R-:W4:Y:S04]  /*666d0*/  LDL.LU.64 R60, [R1+0x5660] ;  /* 0x00566000013c7983 */ /* 0x000f280000300a00 */
[----:B0-----:R-:W4:Y:S04]  /*666e0*/  LDL R85, [R1+0x2de4] ;  /* 0x002de40001557983 */ /* 0x001f280000100800 */
[----:B------:R0:W-:Y:S04]  /*666f0*/  @P3 STL [R1+0x2e14], R86 ;  /* 0x002e145601003387 */ /* 0x0001e80000100800 */
[----:B0-----:R-:W4:Y:S04]  /*66700*/  LDL R86, [R1+0x2de0] ;  /* 0x002de00001567983 */ /* 0x001f280000100800 */
[----:B--2---:R0:W-:Y:S04]  /*66710*/  @P3 STL [R1+0x2e10], R87 ;  /* 0x002e105701003387 */ /* 0x0041e80000100800 */
[----:B0-----:R-:W2:Y:S04]  /*66720*/  LDL R87, [R1+0x2ddc] ;  /* 0x002ddc0001577983 */ /* 0x001ea80000100800 */
[----:B------:R-:W2:Y:S04]  /*66730*/  LDL.LU.64 R32, [R1+0x5658] ;  /* 0x0056580001207983 */ /* 0x000ea80000300a00 */
[----:B------:R-:W2:Y:S04]  /*66740*/  LDL.LU.64 R74, [R1+0x5650] ;  /* 0x00565000014a7983 */ /* 0x000ea80000300a00 */
[----:B---3--:R-:W-:Y:S04]  /*66750*/  @P3 STL [R1+0x2e08], R4 ;  /* 0x002e080401003387 */ /* 0x008fe80000100800 */
[----:B------:R-:W-:Y:S04]  /*66760*/  @P3 STL [R1+0x2e0c], R11 ;  /* 0x002e0c0b01003387 */ /* 0x000fe80000100800 */
[----:B------:R-:W3:Y:S04]  /*66770*/  LDL.LU.64 R6, [R1+0x5648] ;  /* 0x0056480001067983 */ /* 0x000ee80000300a00 */
[----:B------:R-:W3:Y:S04]  /*66780*/  LDL.LU.64 R68, [R1+0x5640] ;  /* 0x0056400001447983 */ /* 0x000ee80000300a00 */
[----:B----4-:R0:W-:Y:S04]  /*66790*/  @P5 STL [R1+0x2e00], R0 ;  /* 0x002e000001005387 */ /* 0x0101e80000100800 */
[----:B0-----:R-:W4:Y:S04]  /*667a0*/  LDL R0, [R1+0x2dd8] ;  /* 0x002dd80001007983 */ /* 0x001f280000100800 */
[----:B------:R-:W3:Y:S04]  /*667b0*/  LDL.LU.64 R16, [R1+0x5638] ;  /* 0x0056380001107983 */ /* 0x000ee80000300a00 */
[----:B------:R-:W3:Y:S01]  /*667c0*/  LDL.LU.64 R44, [R1+0x5630] ;  /* 0x00563000012c7983 */ /* 0x000ee20000300a00 */
[----:B------:R-:W-:Y:S01]  /*667d0*/  ISETP.GT.AND P6, PT, R92, 0x49, PT ;  /* 0x000000495c00780c */ /* 0x000fe20003fc4270 */
[----:B------:R-:W-:-:S02]  /*667e0*/  IMAD.MOV.U32 R10, RZ, RZ, R89 ;  /* 0x000000ffff0a7224 */ /* 0x000fc400078e0059 */
[----:B------:R-:W-:Y:S01]  /*667f0*/  IMAD.MOV.U32 R11, RZ, RZ, R84 ;  /* 0x000000ffff0b7224 */ /* 0x000fe200078e0054 */
[----:B------:R-:W-:Y:S01]  /*66800*/  ISETP.GT.AND P3, PT, R92, 0x4a, PT ;  /* 0x0000004a5c00780c */ /* 0x000fe20003f64270 */
[----:B------:R-:W-:Y:S02]  /*66810*/  IMAD.MOV.U32 R8, RZ, RZ, R82 ;  /* 0x000000ffff087224 */ /* 0x000fe400078e0052 */
[----:B------:R-:W-:-:S06]  /*66820*/  IMAD.MOV.U32 R9, RZ, RZ, R83 ;  /* 0x000000ffff097224 */ /* 0x000fcc00078e0053 */
[----:B------:R-:W3:Y:S04]  /*66830*/  @P6 LDG.E.U16 R13, desc[UR6][R10.64] ;  /* 0x000000060a0d6981 */ /* 0x000ee8000c1e1500 */
[----:B------:R-:W3:Y:S04]  /*66840*/  @P3 LDG.E.U16 R85, desc[UR6][R70.64] ;  /* 0x0000000646553981 */ /* 0x000ee8000c1e1500 */
[----:B------:R-:W3:Y:S04]  /*66850*/  @P3 LDG.E.U16 R86, desc[UR6][R48.64] ;  /* 0x0000000630563981 */ /* 0x000ee8000c1e1500 */
[----:B------:R0:W-:Y:S04]  /*66860*/  @P5 STL [R1+0x2df8], R88 ;  /* 0x002df85801005387 */ /* 0x0001e80000100800 */
[----:B0-----:R-:W3:Y:S04]  /*66870*/  LDL R88, [R1+0x2dd4] ;  /* 0x002dd40001587983 */ /* 0x001ee80000100800 */
[----:B--2---:R-:W2:Y:S04]  /*66880*/  @P3 LDG.E.U16 R87, desc[UR6][R20.64] ;  /* 0x0000000614573981 */ /* 0x004ea8000c1e1500 */
[----:B----4-:R-:W4:Y:S04]  /*66890*/  @P3 LDG.E.U16 R0, desc[UR6][R76.64] ;  /* 0x000000064c003981 */ /* 0x010f28000c1e1500 */
[----:B---3--:R-:W3:Y:S04]  /*668a0*/  @P6 LDG.E.U16 R44, desc[UR6][R8.64] ;  /* 0x00000006082c6981 */ /* 0x008ee8000c1e1500 */
[----:B------:R-:W2:Y:S04]  /*668b0*/  @P6 LDG.E.U16 R45, desc[UR6][R56.64] ;  /* 0x00000006382d6981 */ /* 0x000ea8000c1e1500 */
[----:B------:R-:W2:Y:S04]  /*668c0*/  @P6 LDG.E.U16 R16, desc[UR6][R28.64] ;  /* 0x000000061c106981 */ /* 0x000ea8000c1e1500 */
[----:B------:R-:W-:Y:S04]  /*668d0*/  @P5 STL [R1+0x2dfc], R39 ;  /* 0x002dfc2701005387 */ /* 0x000fe80000100800 */
[----:B------:R0:W-:Y:S04]  /*668e0*/  @P5 STL [R1+0x2e04], R38 ;  /* 0x002e042601005387 */ /* 0x0001e80000100800 */
[----:B------:R-:W4:Y:S04]  /*668f0*/  LDL R89, [R1+0x2dd0] ;  /* 0x002dd00001597983 */ /* 0x000f280000100800 */
[----:B------:R-:W-:Y:S04]  /*66900*/  STL.64 [R1+0x19a8], R10 ;  /* 0x0019a80a01007387 */ /* 0x000fe80000100a00 */
[----:B------:R-:W-:Y:S04]  /*66910*/  STL.64 [R1+0x19a0], R8 ;  /* 0x0019a00801007387 */ /* 0x000fe80000100a00 */
[----:B------:R-:W-:Y:S04]  /*66920*/  STL [R1+0x476c], R13 ;  /* 0x00476c0d01007387 */ /* 0x000fe80000100800 */
[----:B------:R-:W4:Y:S04]  /*66930*/  LDL R43, [R1+0x2dc8] ;  /* 0x002dc800012b7983 */ /* 0x000f280000100800 */
[----:B------:R-:W4:Y:S04]  /*66940*/  LDL R42, [R1+0x2dcc] ;  /* 0x002dcc00012a7983 */ /* 0x000f280000100800 */
[----:B------:R-:W4:Y:S04]  /*66950*/  LDL.LU R4, [R1+0x32f8] ;  /* 0x0032f80001047983 */ /* 0x000f280000300800 */
[----:B0-----:R-:W4:Y:S04]  /*66960*/  LDL.LU R38, [R1+0x3324] ;  /* 0x0033240001267983 */ /* 0x001f280000300800 */
[----:B------:R-:W4:Y:S04]  /*66970*/  LDL.LU R83, [R1+0x32fc] ;  /* 0x0032fc0001537983 */ /* 0x000f280000300800 */
[----:B------:R-:W4:Y:S01]  /*66980*/  LDL.LU R82, [R1+0x3328] ;  /* 0x0033280001527983 */ /* 0x000f220000300800 */
[----:B------:R-:W-:-:S02]  /*66990*/  ISETP.GT.AND P5, PT, R92, 0x4b, PT ;  /* 0x0000004b5c00780c */ /* 0x000fc40003fa4270 */
[----:B------:R-:W-:-:S11]  /*669a0*/  ISETP.GT.AND P6, PT, R92, 0x4c, PT ;  /* 0x0000004c5c00780c */ /* 0x000fd60003fc4270 */
[----:B------:R-:W4:Y:S04]  /*669b0*/  @P5 LDG.E.U16 R88, desc[UR6][R2.64] ;  /* 0x0000000602585981 */ /* 0x000f28000c1e1500 */
[----:B---3--:R-:W-:Y:S04]  /*669c0*/  STL [R1+0x4770], R44 ;  /* 0x0047702c01007387 */ /* 0x008fe80000100800 */
[----:B------:R-:W3:Y:S04]  /*669d0*/  LDL.LU.64 R56, [R1+0x5628] ;  /* 0x0056280001387983 */ /* 0x000ee80000300a00 */
[----:B--2---:R-:W-:Y:S04]  /*669e0*/  STL [R1+0x4774], R45 ;  /* 0x0047742d01007387 */ /* 0x004fe80000100800 */
[----:B------:R-:W2:Y:S04]  /*669f0*/  LDL.LU.64 R28, [R1+0x5620] ;  /* 0x00562000011c7983 */ /* 0x000ea80000300a00 */
[----:B------:R-:W-:Y:S04]  /*66a00*/  STL [R1+0x4778], R16 ;  /* 0x0047781001007387 */ /* 0x000fe80000100800 */
[----:B------:R-:W2:Y:S04]  /*66a10*/  LDL.LU.64 R70, [R1+0x5618] ;  /* 0x0056180001467983 */ /* 0x000ea80000300a00 */
[----:B------:R-:W2:Y:S04]  /*66a20*/  LDL.LU.64 R48, [R1+0x5610] ;  /* 0x0056100001307983 */ /* 0x000ea80000300a00 */
[----:B------:R-:W2:Y:S04]  /*66a30*/  LDL.LU.64 R20, [R1+0x5608] ;  /* 0x0056080001147983 */ /* 0x000ea80000300a00 */
[----:B------:R0:W-:Y:S04]  /*66a40*/  @P3 STL [R1+0x2de4], R85 ;  /* 0x002de45501003387 */ /* 0x0001e80000100800 */
[----:B------:R-:W2:Y:S04]  /*66a50*/  LDL R51, [R1+0x2dc0] ;  /* 0x002dc00001337983 */ /* 0x000ea80000100800 */
[----:B------:R-:W2:Y:S04]  /*66a60*/  LDL.64 R18, [R1+0x1938] ;  /* 0x0019380001127983 */ /* 0x000ea80000100a00 */
[----:B------:R-:W2:Y:S04]  /*66a70*/  LDL R46, [R1+0x2dbc] ;  /* 0x002dbc00012e7983 */ /* 0x000ea80000100800 */
[----:B----4-:R-:W4:Y:S04]  /*66a80*/  @P5 LDG.E.U16 R89, desc[UR6][R78.64] ;  /* 0x000000064e595981 */ /* 0x010f28000c1e1500 */
[----:B------:R-:W3:Y:S04]  /*66a90*/  @P5 LDG.E.U16 R43, desc[UR6][R80.64] ;  /* 0x00000006502b5981 */ /* 0x000ee8000c1e1500 */
[----:B0-----:R-:W3:Y:S04]  /*66aa0*/  LDL R85, [R1+0x2dc4] ;  /* 0x002dc40001557983 */ /* 0x001ee80000100800 */
[----:B------:R0:W-:Y:S04]  /*66ab0*/  @P3 STL [R1+0x2de0], R86 ;  /* 0x002de05601003387 */ /* 0x0001e80000100800 */
[----:B------:R-:W4:Y:S04]  /*66ac0*/  @P5 LDG.E.U16 R42, desc[UR6][R52.64] ;  /* 0x00000006342a5981 */ /* 0x000f28000c1e1500 */
[----:B0-----:R-:W4:Y:S04]  /*66ad0*/  LDL R86, [R1+0x2db8] ;  /* 0x002db80001567983 */ /* 0x001f280000100800 */
[----:B------:R-:W4:Y:S04]  /*66ae0*/  LDL.LU.64 R76, [R1+0x5600] ;  /* 0x00560000014c7983 */ /* 0x000f280000300a00 */
[----:B------:R0:W-:Y:S04]  /*66af0*/  @P3 STL [R1+0x2dd8], R0 ;  /* 0x002dd80001003387 */ /* 0x0001e80000100800 */
[----:B0-----:R-:W4:Y:S04]  /*66b00*/  LDL R0, [R1+0x2db4] ;  /* 0x002db40001007983 */ /* 0x001f280000100800 */
[----:B------:R0:W-:Y:S04]  /*66b10*/  @P3 STL [R1+0x2ddc], R87 ;  /* 0x002ddc5701003387 */ /* 0x0001e80000100800 */
[----:B------:R-:W4:Y:S04]  /*66b20*/  LDL.LU.64 R2, [R1+0x55f8] ;  /* 0x0055f80001027983 */ /* 0x000f280000300a00 */
[----:B------:R-:W4:Y:S04]  /*66b30*/  LDL R39, [R1+0x2da8] ;  /* 0x002da80001277983 */ /* 0x000f280000100800 */
[----:B------:R-:W4:Y:S04]  /*66b40*/  LDL R11, [R1+0x2dac] ;  /* 0x002dac00010b7983 */ /* 0x000f280000100800 */
[----:B------:R-:W4:Y:S01]  /*66b50*/  LDL R10, [R1+0x2db0] ;  /* 0x002db000010a7983 */ /* 0x000f220000100800 */
[----:B------:R-:W-:-:S02]  /*66b60*/  IMAD.MOV.U32 R12, RZ, RZ, R82 ;  /* 0x000000ffff0c7224 */ /* 0x000fc400078e0052 */
[----:B------:R-:W-:Y:S01]  /*66b70*/  IMAD.MOV.U32 R13, RZ, RZ, R83 ;  /* 0x000000ffff0d7224 */ /* 0x000fe200078e0053 */
[C---:B------:R-:W-:Y:S01]  /*66b80*/  ISETP.GT.AND P3, PT, R92.reuse, 0x4d, PT ;  /* 0x0000004d5c00780c */ /* 0x040fe20003f64270 */
[----:B------:R-:W-:Y:S01]  /*66b90*/  IMAD.MOV.U32 R8, RZ, RZ, R38 ;  /* 0x000000ffff087224 */ /* 0x000fe200078e0026 */
[----:B------:R-:W-:Y:S01]  /*66ba0*/  MOV R9, R4 ;  /* 0x0000000400097202 */ /* 0x000fe20000000f00 */
[----:B------:R-:W4:Y:S04]  /*66bb0*/  LDL.LU.64 R78, [R1+0x55f0] ;  /* 0x0055f000014e7983 */ /* 0x000f280000300a00 */
[----:B------:R-:W4:Y:S04]  /*66bc0*/  LDL R84, [R1+0x2da4] ;  /* 0x002da40001547983 */ /* 0x000f280000100800 */
[----:B0-----:R-:W4:Y:S04]  /*66bd0*/  LDL R87, [R1+0x2da0] ;  /* 0x002da00001577983 */ /* 0x001f280000100800 */
[----:B--2---:R-:W2:Y:S04]  /*66be0*/  @P6 LDG.E.U16 R46, desc[UR6][R18.64] ;  /* 0x00000006122e6981 */ /* 0x004ea8000c1e1500 */
[----:B------:R-:W2:Y:S04]  /*66bf0*/  @P6 LDG.E.U16 R51, desc[UR6][R8.64] ;  /* 0x0000000608336981 */ /* 0x000ea8000c1e1500 */
[----:B---3--:R-:W3:Y:S04]  /*66c00*/  @P6 LDG.E.U16 R85, desc[UR6][R12.64] ;  /* 0x000000060c556981 */ /* 0x008ee8000c1e1500 */
[----:B----4-:R-:W4:Y:S04]  /*66c10*/  @P6 LDG.E.U16 R86, desc[UR6][R64.64] ;  /* 0x0000000640566981 */ /* 0x010f28000c1e1500 */
[----:B------:R0:W-:Y:S04]  /*66c20*/  @P5 STL [R1+0x2dd4], R88 ;  /* 0x002dd45801005387 */ /* 0x0001e80000100800 */
[----:B0-----:R-:W2:Y:S04]  /*66c30*/  LDL R88, [R1+0x2d9c] ;  /* 0x002d9c0001587983 */ /* 0x001ea80000100800 */
[----:B------:R-:W2:Y:S04]  /*66c40*/  @P3 LDG.E.U16 R0, desc[UR6][R72.64] ;  /* 0x0000000648003981 */ /* 0x000ea8000c1e1500 */
[----:B------:R0:W-:Y:S04]  /*66c50*/  @P5 STL [R1+0x2dd0], R89 ;  /* 0x002dd05901005387 */ /* 0x0001e80000100800 */
[----:B------:R-:W2:Y:S04]  /*66c60*/  @P3 LDG.E.U16 R39, desc[UR6][R90.64] ;  /* 0x000000065a273981 */ /* 0x000ea8000c1e1500 */
[----:B------:R-:W2:Y:S04]  /*66c70*/  @P3 LDG.E.U16 R11, desc[UR6][R36.64] ;  /* 0x00000006240b3981 */ /* 0x000ea8000c1e1500 */
[----:B------:R-:W2:Y:S04]  /*66c80*/  @P3 LDG.E.U16 R10, desc[UR6][R24.64] ;  /* 0x00000006180a3981 */ /* 0x000ea8000c1e1500 */
[----:B0-----:R-:W2:Y:S04]  /*66c90*/  LDL R89, [R1+0x2d98] ;  /* 0x002d980001597983 */ /* 0x001ea80000100800 */
[----:B------:R-:W2:Y:S04]  /*66ca0*/  LDL.LU.64 R52, [R1+0x55e8] ;  /* 0x0055e80001347983 */ /* 0x000ea80000300a00 */
[----:B------:R-:W2:Y:S04]  /*66cb0*/  LDL.LU.64 R80, [R1+0x55e0] ;  /* 0x0055e00001507983 */ /* 0x000ea80000300a00 */
[----:B------:R-:W-:Y:S04]  /*66cc0*/  @P5 STL [R1+0x2dc8], R43 ;  /* 0x002dc82b01005387 */ /* 0x000fe80000100800 */
[----:B------:R0:W-:Y:S04]  /*66cd0*/  @P5 STL [R1+0x2dcc], R42 ;  /* 0x002dcc2a01005387 */ /* 0x0001e80000100800 */
[----:B------:R-:W2:Y:S04]  /*66ce0*/  LDL.LU R47, [R1+0x3330] ;  /* 0x00333000012f7983 */ /* 0x000ea80000300800 */
[----:B------:R-:W2:Y:S04]  /*66cf0*/  LDL.LU R14, [R1+0x335c] ;  /* 0x00335c00010e7983 */ /* 0x000ea80000300800 */
[----:B------:R-:W-:Y:S04]  /*66d00*/  STL.64 [R1+0x1940], R8 ;  /* 0x0019400801007387 */ /* 0x000fe80000100a00 */
[----:B------:R-:W-:Y:S04]  /*66d10*/  STL.64 [R1+0x1948], R12 ;  /* 0x0019480c01007387 */ /* 0x000fe80000100a00 */
[----:B------:R-:W2:Y:S04]  /*66d20*/  LDL.LU R15, [R1+0x3334] ;  /* 0x00333400010f7983 */ /* 0x000ea80000300800 */
[----:B0-----:R-:W2:Y:S04]  /*66d30*/  LDL.LU R42, [R1+0x3360] ;  /* 0x00336000012a7983 */ /* 0x001ea80000300800 */
[----:B------:R-:W2:Y:S04]  /*66d40*/  LDL R83, [R1+0x2d88] ;  /* 0x002d880001537983 */ /* 0x000ea80000100800 */
[----:B------:R-:W2:Y:S04]  /*66d50*/  LDL R38, [R1+0x2d8c] ;  /* 0x002d8c0001267983 */ /* 0x000ea80000100800 */
[----:B------:R-:W2:Y:S04]  /*66d60*/  LDL R4, [R1+0x2d90] ;  /* 0x002d900001047983 */ /* 0x000ea80000100800 */
[----:B------:R-:W2:Y:S04]  /*66d70*/  LDL R43, [R1+0x2d94] ;  /* 0x002d9400012b7983 */ /* 0x000ea80000100800 */
[----:B------:R-:W2:Y:S04]  /*66d80*/  LDL R82, [R1+0x2d84] ;  /* 0x002d840001527983 */ /* 0x000ea80000100800 */
[----:B---3--:R0:W-:Y:S04]  /*66d90*/  @P6 STL [R1+0x2dc4], R85 ;  /* 0x002dc45501006387 */ /* 0x0081e80000100800 */
[----:B0-----:R-:W3:Y:S04]  /*66da0*/  LDL R85, [R1+0x2d80] ;  /* 0x002d800001557983 */ /* 0x001ee80000100800 */
[----:B------:R-:W3:Y:S04]  /*66db0*/  LDL.LU.64 R64, [R1+0x55d8] ;  /* 0x0055d80001407983 */ /* 0x000ee80000300a00 */
[----:B----4-:R0:W-:Y:S04]  /*66dc0*/  @P6 STL [R1+0x2db8], R86 ;  /* 0x002db85601006387 */ /* 0x0101e80000100800 */
[----:B0-----:R-:W4:Y:S01]  /*66dd0*/  LDL R86, [R1+0x2d7c] ;  /* 0x002d7c0001567983 */ /* 0x001f220000100800 */
[----:B------:R-:W-:-:S03]  /*66de0*/  ISETP.GT.AND P5, PT, R92, 0x4e, PT ;  /* 0x0000004e5c00780c */ /* 0x000fc60003fa4270 */
[----:B--2---:R-:W-:Y:S04]  /*66df0*/  @P6 STL [R1+0x2dbc], R46 ;  /* 0x002dbc2e01006387 */ /* 0x004fe80000100800 */
[----:B------:R-:W-:Y:S04]  /*66e00*/  @P6 STL [R1+0x2dc0], R51 ;  /* 0x002dc03301006387 */ /* 0x000fe80000100800 */
[----:B------:R-:W2:Y:S04]  /*66e10*/  LDL.LU.64 R72, [R1+0x55d0] ;  /* 0x0055d00001487983 */ /* 0x000ea80000300a00 */
[----:B------:R0:W-:Y:S01]  /*66e20*/  @P3 STL [R1+0x2db4], R0 ;  /* 0x002db40001003387 */ /* 0x0001e20000100800 */
[----:B------:R-:W-:-:S03]  /*66e30*/  ISETP.GT.AND P6, PT, R92, 0x4f, PT ;  /* 0x0000004f5c00780c */ /* 0x000fc60003fc4270 */
[----:B------:R-:W2:Y:S04]  /*66e40*/  @P5 LDG.E.U16 R84, desc[UR6][R60.64] ;  /* 0x000000063c545981 */ /* 0x000ea8000c1e1500 */
[----:B0-----:R-:W2:Y:S04]  /*66e50*/  LDL R0, [R1+0x2d78] ;  /* 0x002d780001007983 */ /* 0x001ea80000100800 */
[----:B------:R-:W2:Y:S04]  /*66e60*/  LDL.LU.64 R24, [R1+0x55c8] ;  /* 0x0055c80001187983 */ /* 0x000ea80000300a00 */
[----:B------:R-:W2:Y:S04]  /*66e70*/  LDL.LU.64 R36, [R1+0x55c0] ;  /* 0x0055c00001247983 */ /* 0x000ea80000300a00 */
[----:B------:R-:W2:Y:S04]  /*66e80*/  LDL.LU.64 R90, [R1+0x55b8] ;  /* 0x0055b800015a7983 */ /* 0x000ea80000300a00 */
[----:B------:R-:W2:Y:S04]  /*66e90*/  @P5 LDG.E.U16 R87, desc[UR6][R32.64] ;  /* 0x0000000620575981 */ /* 0x000ea8000c1e1500 */
[----:B------:R-:W-:Y:S04]  /*66ea0*/  @P3 STL [R1+0x2da8], R39 ;  /* 0x002da82701003387 */ /* 0x000fe80000100800 */
[----:B------:R-:W-:Y:S04]  /*66eb0*/  @P3 STL [R1+0x2dac], R11 ;  /* 0x002dac0b01003387 */ /* 0x000fe80000100800 */
[----:B------:R-:W2:Y:S04]  /*66ec0*/  @P5 LDG.E.U16 R88, desc[UR6][R74.64] ;  /* 0x000000064a585981 */ /* 0x000ea8000c1e1500 */
[----:B------:R0:W-:Y:S01]  /*66ed0*/  @P3 STL [R1+0x2db0], R10 ;  /* 0x002db00a01003387 */ /* 0x0001e20000100800 */
[----:B------:R-:W-:-:S03]  /*66ee0*/  ISETP.GT.AND P3, PT, R92, 0x50, PT ;  /* 0x000000505c00780c */ /* 0x000fc60003f64270 */
[----:B------:R-:W2:Y:S01]  /*66ef0*/  @P5 LDG.E.U16 R89, desc[UR6][R6.64] ;  /* 0x0000000606595981 */ /* 0x000ea2000c1e1500 */
[----:B------:R-:W-:Y:S02]  /*66f00*/  IMAD.MOV.U32 R8, RZ, RZ, R14 ;  /* 0x000000ffff087224 */ /* 0x000fe400078e000e */
[----:B------:R-:W-:Y:S02]  /*66f10*/  IMAD.MOV.U32 R9, RZ, RZ, R47 ;  /* 0x000000ffff097224 */ /* 0x000fe400078e002f */
[----:B------:R-:W-:Y:S02]  /*66f20*/  IMAD.MOV.U32 R12, RZ, RZ, R42 ;  /* 0x000000ffff0c7224 */ /* 0x000fe400078e002a */
[----:B------:R-:W-:Y:S01]  /*66f30*/  IMAD.MOV.U32 R13, RZ, RZ, R15 ;  /* 0x000000ffff0d7224 */ /* 0x000fe200078e000f */
[----:B------:R-:W2:Y:S04]  /*66f40*/  @P6 LDG.E.U16 R83, desc[UR6][R56.64] ;  /* 0x0000000638536981 */ /* 0x000ea8000c1e1500 */
[----:B------:R-:W2:Y:S04]  /*66f50*/  @P6 LDG.E.U16 R38, desc[UR6][R68.64] ;  /* 0x0000000644266981 */ /* 0x000ea8000c1e1500 */
[----:B------:R-:W2:Y:S04]  /*66f60*/  @P6 LDG.E.U16 R4, desc[UR6][R8.64] ;  /* 0x0000000608046981 */ /* 0x000ea8000c1e1500 */
[----:B------:R-:W2:Y:S04]  /*66f70*/  @P6 LDG.E.U16 R43, desc[UR6][R12.64] ;  /* 0x000000060c2b6981 */ /* 0x000ea8000c1e1500 */
[----:B------:R-:W2:Y:S04]  /*66f80*/  LDL.LU.64 R60, [R1+0x55b0] ;  /* 0x0055b000013c7983 */ /* 0x000ea80000300a00 */
[----:B------:R-:W2:Y:S04]  /*66f90*/  @P3 LDG.E.U16 R82, desc[UR6][R28.64] ;  /* 0x000000061c523981 */ /* 0x000ea8000c1e1500 */
[----:B------:R-:W2:Y:S04]  /*66fa0*/  LDL.LU.64 R32, [R1+0x55a8] ;  /* 0x0055a80001207983 */ /* 0x000ea80000300a00 */
[----:B------:R-:W2:Y:S04]  /*66fb0*/  LDL.LU.64 R74, [R1+0x55a0] ;  /* 0x0055a000014a7983 */ /* 0x000ea80000300a00 */
[----:B------:R-:W2:Y:S04]  /*66fc0*/  LDL.LU.64 R6, [R1+0x5598] ;  /* 0x0055980001067983 */ /* 0x000ea80000300a00 */
[----:B0-----:R-:W2:Y:S04]  /*66fd0*/  LDL.64 R10, [R1+0x1890] ;  /* 0x00189000010a7983 */ /* 0x001ea80000100a00 */
[----:B------:R-:W2:Y:S04]  /*66fe0*/  LDL.LU R39, [R1+0x3368] ;  /* 0x0033680001277983 */ /* 0x000ea80000300800 */
[----:B---3--:R-:W3:Y:S04]  /*66ff0*/  @P3 LDG.E.U16 R85, desc[UR6][R70.64] ;  /* 0x0000000646553981 */ /* 0x008ee8000c1e1500 */
[----:B----4-:R-:W4:Y:S04]  /*67000*/  @P3 LDG.E.U16 R86, desc[UR6][R48.64] ;  /* 0x0000000630563981 */ /* 0x010f28000c1e1500 */
[----:B--2---:R0:W-:Y:S04]  /*67010*/  @P5 STL [R1+0x2da4], R84 ;  /* 0x002da45401005387 */ /* 0x0041e80000100800 */
[----:B------:R-:W2:Y:S04]  /*67020*/  @P3 LDG.E.U16 R0, desc[UR6][R20.64] ;  /* 0x0000000614003981 */ /* 0x000ea8000c1e1500 */
[----:B0-----:R-:W2:Y:S04]  /*67030*/  LDL.LU R84, [R1+0x3394] ;  /* 0x0033940001547983 */ /* 0x001ea80000300800 */
[----:B------:R0:W-:Y:S04]  /*67040*/  @P5 STL [R1+0x2da0], R87 ;  /* 0x002da05701005387 */ /* 0x0001e80000100800 */
[----:B0-----:R-:W2:Y:S04]  /*67050*/  LDL.LU R87, [R1+0x336c] ;  /* 0x00336c0001577983 */ /* 0x001ea80000300800 */
[----:B------:R0:W-:Y:S04]  /*67060*/  @P5 STL [R1+0x2d9c], R88 ;  /* 0x002d9c5801005387 */ /* 0x0001e80000100800 */
[----:B0-----:R-:W2:Y:S04]  /*67070*/  LDL.LU R88, [R1+0x3398] ;  /* 0x0033980001587983 */ /* 0x001ea80000300800 */
[----:B------:R0:W-:Y:S04]  /*67080*/  @P5 STL [R1+0x2d98], R89 ;  /* 0x002d985901005387 */ /* 0x0001e80000100800 */
[----:B0-----:R-:W2:Y:S04]  /*67090*/  LDL R89, [R1+0x2d64] ;  /* 0x002d640001597983 */ /* 0x001ea80000100800 */
[----:B------:R-:W-:Y:S04]  /*670a0*/  STL.64 [R1+0x18e8], R12 ;  /* 0x0018e80c01007387 */ /* 0x000fe80000100a00 */
[----:B------:R-:W-:Y:S04]  /*670b0*/  STL.64 [R1+0x18e0], R8 ;  /* 0x0018e00801007387 */ /* 0x000fe80000100a00 */
[----:B------:R-:W2:Y:S04]  /*670c0*/  LDL.LU.64 R68, [R1+0x5590] ;  /* 0x0055900001447983 */ /* 0x000ea80000300a00 */
[----:B------:R-:W2:Y:S04]  /*670d0*/  LDL.LU.64 R56, [R1+0x5588] ;  /* 0x0055880001387983 */ /* 0x000ea80000300a00 */
[----:B------:R0:W-:Y:S04]  /*670e0*/  @P6 STL [R1+0x2d88], R83 ;  /* 0x002d885301006387 */ /* 0x0001e80000100800 */
[----:B------:R-:W-:Y:S04]  /*670f0*/  @P6 STL [R1+0x2d8c], R38 ;  /* 0x002d8c2601006387 */ /* 0x000fe80000100800 */
[----:B------:R1:W-:Y:S04]  /*67100*/  @P6 STL [R1+0x2d90], R4 ;  /* 0x002d900401006387 */ /* 0x0003e80000100800 */
[----:B------:R-:W-:Y:S04]  /*67110*/  @P6 STL [R1+0x2d94], R43 ;  /* 0x002d942b01006387 */ /* 0x000fe80000100800 */
[----:B------:R-:W2:Y:S04]  /*67120*/  LDL.LU.64 R28, [R1+0x5580] ;  /* 0x00558000011c7983 */ /* 0x000ea80000300a00 */
[----:B------:R-:W2:Y:S04]  /*67130*/  LDL.LU.64 R70, [R1+0x5578] ;  /* 0x0055780001467983 */ /* 0x000ea80000300a00 */
[----:B0-----:R-:W2:Y:S04]  /*67140*/  LDL R83, [R1+0x2d5c] ;  /* 0x002d5c0001537983 */ /* 0x001ea80000100800 */
[----:B-1----:R-:W2:Y:S04]  /*67150*/  LDL R4, [R1+0x2d60] ;  /* 0x002d600001047983 */ /* 0x002ea80000100800 */
[----:B------:R0:W-:Y:S04]  /*67160*/  @P3 STL [R1+0x2d84], R82 ;  /* 0x002d845201003387 */ /* 0x0001e80000100800 */
[----:B0-----:R-:W2:Y:S04]  /*67170*/  LDL R82, [R1+0x2d58] ;  /* 0x002d580001527983 */ /* 0x001ea80000100800 */
[----:B------:R-:W2:Y:S04]  /*67180*/  LDL.LU.64 R48, [R1+0x5570] ;  /* 0x0055700001307983 */ /* 0x000ea80000300a00 */
[----:B---3--:R0:W-:Y:S04]  /*67190*/  @P3 STL [R1+0x2d80], R85 ;  /* 0x002d805501003387 */ /* 0x0081e80000100800 */
[----:B0-----:R-:W3:Y:S04]  /*671a0*/  LDL R85, [R1+0x2d54] ;  /* 0x002d540001557983 */ /* 0x001ee80000100800 */
[----:B----4-:R0:W-:Y:S04]  /*671b0*/  @P3 STL [R1+0x2d7c], R86 ;  /* 0x002d7c5601003387 */ /* 0x0101e80000100800 */
[----:B0-----:R-:W4:Y:S04]  /*671c0*/  LDL R86, [R1+0x2d50] ;  /* 0x002d500001567983 */ /* 0x001f280000100800 */
[----:B------:R-:W3:Y:S01]  /*671d0*/  LDL.LU.64 R20, [R1+0x5568] ;  /* 0x0055680001147983 */ /* 0x000ee20000300a00 */
[----:B------:R-:W-:-:S13]  /*671e0*/  ISETP.GT.AND P5, PT, R92, 0x51, PT ;  /* 0x000000515c00780c */ /* 0x000fda0003fa4270 */
[----:B------:R-:W4:Y:S04]  /*671f0*/  @P5 LDG.E.U16 R17, desc[UR6][R76.64] ;  /* 0x000000064c115981 */ /* 0x000f28000c1e1500 */
[----:B--2---:R-:W2:Y:S04]  /*67200*/  @P5 LDG.E.U16 R48, desc[UR6][R2.64] ;  /* 0x0000000602305981 */ /* 0x004ea8000c1e1500 */
[----:B------:R-:W2:Y:S04]  /*67210*/  @P5 LDG.E.U16 R49, desc[UR6][R78.64] ;  /* 0x000000064e315981 */ /* 0x000ea8000c1e1500 */
[----:B---3--:R0:W3:Y:S01]  /*67220*/  @P5 LDG.E.U16 R20, desc[UR6][R10.64] ;  /* 0x000000060a145981 */ /* 0x0080e2000c1e1500 */
[----:B------:R-:W-:-:S03]  /*67230*/  ISETP.GT.AND P6, PT, R92, 0x52, PT ;  /* 0x000000525c00780c */ /* 0x000fc60003fc4270 */
[----:B------:R1:W-:Y:S04]  /*67240*/  @P3 STL [R1+0x2d78], R0 ;  /* 0x002d780001003387 */ /* 0x0003e80000100800 */
[----:B------:R-:W3:Y:S01]  /*67250*/  LDL.LU.64 R76, [R1+0x5560] ;  /* 0x00556000014c7983 */ /* 0x000ee20000300a00 */
[----:B0-----:R-:W-:Y:S02]  /*67260*/  IMAD.MOV.U32 R10, RZ, RZ, R88 ;  /* 0x000000ffff0a7224 */ /* 0x001fe400078e0058 */
[----:B------:R-:W-:Y:S01]  /*67270*/  IMAD.MOV.U32 R11, RZ, RZ, R87 ;  /* 0x000000ffff0b7224 */ /* 0x000fe200078e0057 */
[----:B-1----:R-:W3:Y:S01]  /*67280*/  LDL R0, [R1+0x2d4c] ;  /* 0x002d4c0001007983 */ /* 0x002ee20000100800 */
[----:B------:R-:W-:Y:S02]  /*67290*/  IMAD.MOV.U32 R8, RZ, RZ, R84 ;  /* 0x000000ffff087224 */ /* 0x000fe400078e0054 */
[----:B------:R-:W-:Y:S01]  /*672a0*/  IMAD.MOV.U32 R9, RZ, RZ, R39 ;  /* 0x000000ffff097224 */ /* 0x000fe200078e0027 */
[----:B------:R-:W3:Y:S04]  /*672b0*/  @P6 LDG.E.U16 R82, desc[UR6][R80.64] ;  /* 0x0000000650526981 */ /* 0x000ee8000c1e1500 */
[----:B------:R-:W3:Y:S04]  /*672c0*/  @P6 LDG.E.U16 R89, desc[UR6][R10.64] ;  /* 0x000000060a596981 */ /* 0x000ee8000c1e1500 */
[----:B----4-:R-:W-:Y:S04]  /*672d0*/  STL [R1+0x477c], R17 ;  /* 0x00477c1101007387 */ /* 0x010fe80000100800 */
[----:B------:R-:W4:Y:S04]  /*672e0*/  LDL.LU.64 R2, [R1+0x5558] ;  /* 0x0055580001027983 */ /* 0x000f280000300a00 */
[----:B------:R-:W4:Y:S04]  /*672f0*/  @P6 LDG.E.U16 R83, desc[UR6][R52.64] ;  /* 0x0000000634536981 */ /* 0x000f28000c1e1500 */
[----:B------:R-:W4:Y:S04]  /*67300*/  @P6 LDG.E.U16 R4, desc[UR6][R8.64] ;  /* 0x0000000608046981 */ /* 0x000f28000c1e1500 */
[----:B--2---:R-:W-:Y:S04]  /*67310*/  STL [R1+0x4780], R48 ;  /* 0x0047803001007387 */ /* 0x004fe80000100800 */
[----:B------:R-:W2:Y:S04]  /*67320*/  LDL.LU.64 R78, [R1+0x5550] ;  /* 0x00555000014e7983 */ /* 0x000ea80000300a00 */
[----:B------:R-:W-:Y:S04]  /*67330*/  STL [R1+0x4784], R49 ;  /* 0x0047843101007387 */ /* 0x000fe80000100800 */
[----:B---3--:R-:W-:Y:S04]  /*67340*/  STL [R1+0x4788], R20 ;  /* 0x0047881401007387 */ /* 0x008fe80000100800 */
[----:B------:R-:W-:Y:S04]  /*67350*/  STL.64 [R1+0x1888], R10 ;  /* 0x0018880a01007387 */ /* 0x000fe80000100a00 */
[----:B------:R-:W3:Y:S04]  /*67360*/  LDL R23, [R1+0x2d48] ;  /* 0x002d480001177983 */ /* 0x000ee80000100800 */
[----:B------:R-:W-:Y:S04]  /*67370*/  STL.64 [R1+0x1880], R8 ;  /* 0x0018800801007387 */ /* 0x000fe80000100a00 */
[----:B------:R-:W2:Y:S04]  /*67380*/  LDL R50, [R1+0x2d44] ;  /* 0x002d440001327983 */ /* 0x000ea80000100800 */
[----:B------:R-:W2:Y:S04]  /*67390*/  LDL R51, [R1+0x2d40] ;  /* 0x002d400001337983 */ /* 0x000ea80000100800 */
[----:B------:R-:W2:Y:S04]  /*673a0*/  LDL R18, [R1+0x2d3c] ;  /* 0x002d3c0001127983 */ /* 0x000ea80000100800 */
[----:B------:R-:W2:Y:S01]  /*673b0*/  LDL R38, [R1+0x2d38] ;  /* 0x002d380001267983 */ /* 0x000ea20000100800 */
[----:B------:R-:W-:-:S03]  /*673c0*/  ISETP.GT.AND P3, PT, R92, 0x53, PT ;  /* 0x000000535c00780c */ /* 0x000fc60003f64270 */
[----:B------:R-:W2:Y:S04]  /*673d0*/  LDL.LU R39, [R1+0x33a0] ;  /* 0x0033a00001277983 */ /* 0x000ea80000300800 */
[----:B------:R-:W2:Y:S04]  /*673e0*/  LDL.LU R84, [R1+0x33cc] ;  /* 0x0033cc0001547983 */ /* 0x000ea80000300800 */
[----:B------:R-:W2:Y:S04]  /*673f0*/  LDL.LU R87, [R1+0x33a4] ;  /* 0x0033a40001577983 */ /* 0x000ea80000300800 */
[----:B------:R-:W2:Y:S04]  /*67400*/  LDL.LU R88, [R1+0x33d0] ;  /* 0x0033d00001587983 */ /* 0x000ea80000300800 */
        /* <DEDUP_REMOVED lines=8> */
[----:B----4-:R-:W-:Y:S04]  /*67490*/  @P6 STL [R1+0x2d5c], R83 ;  /* 0x002d5c5301006387 */ /* 0x010fe80000100800 */
[----:B------:R0:W-:Y:S04]  /*674a0*/  @P6 STL [R1+0x2d60], R4 ;  /* 0x002d600401006387 */ /* 0x0001e80000100800 */
[----:B------:R-:W4:Y:S04]  /*674b0*/  LDL.LU.64 R64, [R1+0x5538] ;  /* 0x0055380001407983 */ /* 0x000f280000300a00 */
[----:B------:R-:W4:Y:S04]  /*674c0*/  LDL.LU.64 R72, [R1+0x5530] ;  /* 0x0055300001487983 */ /* 0x000f280000300a00 */
        /* <DEDUP_REMOVED lines=8> */
[----:B---3--:R-:W3:Y:S01]  /*67550*/  @P3 LDG.E.U16 R23, desc[UR6][R36.64] ;  /* 0x0000000624173981 */ /* 0x008ee2000c1e1500 */
[----:B------:R-:W-:-:S02]  /*67560*/  ISETP.GT.AND P5, PT, R92, 0x54, PT ;  /* 0x000000545c00780c */ /* 0x000fc40003fa4270 */
[----:B------:R-:W-:Y:S01]  /*67570*/  ISETP.GT.AND P6, PT, R92, 0x55, PT ;  /* 0x000000555c00780c */ /* 0x000fe20003fc4270 */
[----:B0-----:R-:W3:Y:S04]  /*67580*/  LDL R4, [R1+0x2d14] ;  /* 0x002d140001047983 */ /* 0x001ee80000100800 */
[----:B------:R-:W3:Y:S04]  /*67590*/  LDL.64 R10, [R1+0x17e0] ;  /* 0x0017e000010a7983 */ /* 0x000ee80000100a00 */
[----:B------:R-:W3:Y:S04]  /*675a0*/  LDL R83, [R1+0x2d10] ;  /* 0x002d100001537983 */ /* 0x000ee80000100800 */
[----:B------:R-:W3:Y:S01]  /*675b0*/  LDL R82, [R1+0x2d0c] ;  /* 0x002d0c0001527983 */ /* 0x000ee20000100800 */
[----:B--2---:R-:W-:Y:S01]  /*675c0*/  MOV R13, R87 ;  /* 0x00000057000d7202 */ /* 0x004fe20000000f00 */
[----:B------:R-:W-:-:S02]  /*675d0*/  IMAD.MOV.U32 R12, RZ, RZ, R88 ;  /* 0x000000ffff0c7224 */ /* 0x000fc400078e0058 */
[----:B------:R-:W2:Y:S04]  /*675e0*/  @P5 LDG.E.U16 R38, desc[UR6][R74.64] ;  /* 0x000000064a265981 */ /* 0x000ea8000c1e1500 */
[----:B------:R-:W2:Y:S04]  /*675f0*/  @P5 LDG.E.U16 R18, desc[UR6][R32.64] ;  /* 0x0000000620125981 */ /* 0x000ea8000c1e1500 */
[----:B------:R-:W2:Y:S04]  /*67600*/  @P5 LDG.E.U16 R51, desc[UR6][R60.64] ;  /* 0x000000063c335981 */ /* 0x000ea8000c1e1500 */
[----:B------:R-:W2:Y:S04]  /*67610*/  @P5 LDG.E.U16 R50, desc[UR6][R90.64] ;  /* 0x000000065a325981 */ /* 0x000ea8000c1e1500 */
[----:B------:R-:W2:Y:S04]  /*67620*/  @P6 LDG.E.U16 R89, desc[UR6][R12.64] ;  /* 0x000000060c596981 */ /* 0x000ea8000c1e1500 */
[----:B------:R0:W-:Y:S01]  /*67630*/  @P3 STL [R1+0x2d54], R85 ;  /* 0x002d545501003387 */ /* 0x0001e20000100800 */
[----:B------:R-:W-:-:S02]  /*67640*/  IMAD.MOV.U32 R8, RZ, RZ, R84 ;  /* 0x000000ffff087224 */ /* 0x000fc400078e0054 */
[----:B------:R-:W-:Y:S01]  /*67650*/  IMAD.MOV.U32 R9, RZ, RZ, R39 ;  /* 0x000000ffff097224 */ /* 0x000fe200078e0027 */
[----:B----4-:R-:W4:Y:S04]  /*67660*/  @P6 LDG.E.U16 R47, desc[UR6][R68.64] ;  /* 0x00000006442f6981 */ /* 0x010f28000c1e1500 */
[----:B0-----:R-:W4:Y:S04]  /*67670*/  LDL R85, [R1+0x2d08] ;  /* 0x002d080001557983 */ /* 0x001f280000100800 */
[----:B------:R0:W-:Y:S04]  /*67680*/  @P3 STL [R1+0x2d50], R86 ;  /* 0x002d505601003387 */ /* 0x0001e80000100800 */
[----:B------:R-:W4:Y:S04]  /*67690*/  @P6 LDG.E.U16 R46, desc[UR6][R6.64] ;  /* 0x00000006062e6981 */ /* 0x000f28000c1e1500 */
[----:B------:R-:W4:Y:S04]  /*676a0*/  @P6 LDG.E.U16 R19, desc[UR6][R8.64] ;  /* 0x0000000608136981 */ /* 0x000f28000c1e1500 */
[----:B0-----:R-:W4:Y:S04]  /*676b0*/  LDL.LU R86, [R1+0x33d8] ;  /* 0x0033d80001567983 */ /* 0x001f280000300800 */
[----:B------:R0:W-:Y:S04]  /*676c0*/  @P3 STL [R1+0x2d4c], R0 ;  /* 0x002d4c0001003387 */ /* 0x0001e80000100800 */
[----:B0-----:R-:W4:Y:S04]  /*676d0*/  LDL.LU R0, [R1+0x3404] ;  /* 0x0034040001007983 */ /* 0x001f280000300800 */
[----:B------:R-:W4:Y:S04]  /*676e0*/  LDL.LU.64 R36, [R1+0x5520] ;  /* 0x0055200001247983 */ /* 0x000f280000300a00 */
[----:B---3--:R-:W-:Y:S01]  /*676f0*/  @P3 STL [R1+0x2d48], R23 ;  /* 0x002d481701003387 */ /* 0x008fe20000100800 */
[----:B------:R-:W-:-:S03]  /*67700*/  ISETP.GT.AND P3, PT, R92, 0x56, PT ;  /* 0x000000565c00780c */ /* 0x000fc60003f64270 */
[----:B------:R-:W3:Y:S04]  /*67710*/  LDL.LU.64 R90, [R1+0x5518] ;  /* 0x00551800015a7983 */ /* 0x000ee80000300a00 */
[----:B------:R-:W3:Y:S04]  /*67720*/  LDL.LU.64 R60, [R1+0x5510] ;  /* 0x00551000013c7983 */ /* 0x000ee80000300a00 */
[----:B------:R-:W3:Y:S04]  /*67730*/  LDL.LU.64 R32, [R1+0x5508] ;  /* 0x0055080001207983 */ /* 0x000ee80000300a00 */
[----:B------:R-:W3:Y:S04]  /*67740*/  LDL.LU.64 R74, [R1+0x5500] ;  /* 0x00550000014a7983 */ /* 0x000ee80000300a00 */
[----:B------:R-:W3:Y:S04]  /*67750*/  @P3 LDG.E.U16 R43, desc[UR6][R76.64] ;  /* 0x000000064c2b3981 */ /* 0x000ee8000c1e1500 */
[----:B------:R-:W3:Y:S04]  /*67760*/  @P3 LDG.E.U16 R42, desc[UR6][R70.64] ;  /* 0x00000006462a3981 */ /* 0x000ee8000c1e1500 */
[----:B------:R-:W3:Y:S04]  /*67770*/  @P3 LDG.E.U16 R15, desc[UR6][R28.64] ;  /* 0x000000061c0f3981 */ /* 0x000ee8000c1e1500 */
[----:B------:R-:W3:Y:S04]  /*67780*/  @P3 LDG.E.U16 R14, desc[UR6][R56.64] ;  /* 0x00000006380e3981 */ /* 0x000ee8000c1e1500 */
[----:B--2---:R0:W-:Y:S04]  /*67790*/  @P5 STL [R1+0x2d38], R38 ;  /* 0x002d382601005387 */ /* 0x0041e80000100800 */
[----:B------:R-:W-:Y:S04]  /*677a0*/  @P5 STL [R1+0x2d3c], R18 ;  /* 0x002d3c1201005387 */ /* 0x000fe80000100800 */
[----:B------:R-:W-:Y:S04]  /*677b0*/  @P5 STL [R1+0x2d40], R51 ;  /* 0x002d403301005387 */ /* 0x000fe80000100800 */
[----:B------:R-:W-:Y:S04]  /*677c0*/  @P5 STL [R1+0x2d44], R50 ;  /* 0x002d443201005387 */ /* 0x000fe80000100800 */
[----:B------:R-:W-:Y:S04]  /*677d0*/  STL.64 [R1+0x1828], R12 ;  /* 0x0018280c01007387 */ /* 0x000fe80000100a00 */
[----:B0-----:R-:W2:Y:S04]  /*677e0*/  LDL.LU R38, [R1+0x33dc] ;  /* 0x0033dc0001267983 */ /* 0x001ea80000300800 */
[----:B------:R-:W-:Y:S04]  /*677f0*/  STL.64 [R1+0x1820], R8 ;  /* 0x0018200801007387 */ /* 0x000fe80000100a00 */
[----:B------:R-:W2:Y:S04]  /*67800*/  LDL.LU R39, [R1+0x3408] ;  /* 0x0034080001277983 */ /* 0x000ea80000300800 */
[----:B------:R-:W2:Y:S04]  /*67810*/  LDL R84, [R1+0x2d04] ;  /* 0x002d040001547983 */ /* 0x000ea80000100800 */
[----:B------:R-:W2:Y:S04]  /*67820*/  LDL R87, [R1+0x2d00] ;  /* 0x002d000001577983 */ /* 0x000ea80000100800 */
[----:B------:R-:W2:Y:S04]  /*67830*/  LDL R88, [R1+0x2cfc] ;  /* 0x002cfc0001587983 */ /* 0x000ea80000100800 */
[----:B------:R0:W-:Y:S04]  /*67840*/  @P6 STL [R1+0x2d34], R89 ;  /* 0x002d345901006387 */ /* 0x0001e80000100800 */
[----:B0-----:R-:W2:Y:S01]  /*67850*/  LDL R89, [R1+0x2cf8] ;  /* 0x002cf80001597983 */ /* 0x001ea20000100800 */
[----:B------:R-:W-:-:S03]  /*67860*/  ISETP.GT.AND P5, PT, R92, 0x57, PT ;  /* 0x000000575c00780c */ /* 0x000fc60003fa4270 */
[----:B------:R-:W2:Y:S04]  /*67870*/  LDL.LU.64 R6, [R1+0x54f8] ;  /* 0x0054f80001067983 */ /* 0x000ea80000300a00 */
[----:B------:R-:W2:Y:S04]  /*67880*/  LDL.LU.64 R68, [R1+0x54f0] ;  /* 0x0054f00001447983 */ /* 0x000ea80000300a00 */
[----:B----4-:R-:W-:Y:S04]  /*67890*/  @P6 STL [R1+0x2d28], R47 ;  /* 0x002d282f01006387 */ /* 0x010fe80000100800 */
        /* <DEDUP_REMOVED lines=8> */
[----:B------:R-:W4:Y:S04]  /*67920*/  @P5 LDG.E.U16 R85, desc[UR6][R52.64] ;  /* 0x0000000634555981 */ /* 0x000f28000c1e1500 */
[----:B------:R-:W4:Y:S04]  /*67930*/  @P5 LDG.E.U16 R83, desc[UR6][R10.64] ;  /* 0x000000060a535981 */ /* 0x000f28000c1e1500 */
[----:B---3--:R-:W-:Y:S04]  /*67940*/  @P3 STL [R1+0x2d18], R43 ;  /* 0x002d182b01003387 */ /* 0x008fe80000100800 */
[----:B------:R-:W-:Y:S04]  /*67950*/  @P3 STL [R1+0x2d1c], R42 ;  /* 0x002d1c2a01003387 */ /* 0x000fe80000100800 */
[----:B------:R-:W-:Y:S04]  /*67960*/  @P3 STL [R1+0x2d20], R15 ;  /* 0x002d200f01003387 */ /* 0x000fe80000100800 */
[----:B------:R0:W-:Y:S04]  /*67970*/  @P3 STL [R1+0x2d24], R14 ;  /* 0x002d240e01003387 */ /* 0x0001e80000100800 */
[----:B------:R-:W3:Y:S04]  /*67980*/  LDL.LU.64 R2, [R1+0x54c8] ;  /* 0x0054c80001027983 */ /* 0x000ee80000300a00 */
[----:B------:R-:W3:Y:S04]  /*67990*/  LDL.LU.64 R78, [R1+0x54c0] ;  /* 0x0054c000014e7983 */ /* 0x000ee80000300a00 */
[----:B------:R-:W3:Y:S01]  /*679a0*/  LDL.LU.64 R52, [R1+0x54b8] ;  /* 0x0054b80001347983 */ /* 0x000ee20000300a00 */
[----:B------:R-:W-:-:S02]  /*679b0*/  ISETP.GT.AND P6, PT, R92, 0x58, PT ;  /* 0x000000585c00780c */ /* 0x000fc40003fc4270 */
[----:B------:R-:W-:Y:S01]  /*679c0*/  ISETP.GT.AND P3, PT, R92, 0x59, PT ;  /* 0x000000595c00780c */ /* 0x000fe20003f64270 */
[----:B------:R-:W-:Y:S02]  /*679d0*/  IMAD.MOV.U32 R8, RZ, RZ, R0 ;  /* 0x000000ffff087224 */ /* 0x000fe400078e0000 */
[----:B------:R-:W-:Y:S02]  /*679e0*/  IMAD.MOV.U32 R9, RZ, RZ, R86 ;  /* 0x000000ffff097224 */ /* 0x000fe400078e0056 */
[----:B--2---:R-:W-:Y:S02]  /*679f0*/  IMAD.MOV.U32 R13, RZ, RZ, R38 ;  /* 0x000000ffff0d7224 */ /* 0x004fe400078e0026 */
[----:B------:R-:W-:-:S04]  /*67a00*/  IMAD.MOV.U32 R12, RZ, RZ, R39 ;  /* 0x000000ffff0c7224 */ /* 0x000fc800078e0027 */
[----:B------:R-:W2:Y:S04]  /*67a10*/  @P6 LDG.E.U16 R88, desc[UR6][R80.64] ;  /* 0x0000000650586981 */ /* 0x000ea8000c1e1500 */
[----:B------:R-:W2:Y:S04]  /*67a20*/  @P6 LDG.E.U16 R87, desc[UR6][R8.64] ;  /* 0x0000000608576981 */ /* 0x000ea8000c1e1500 */
[----:B------:R-:W2:Y:S04]  /*67a30*/  @P6 LDG.E.U16 R84, desc[UR6][R12.64] ;  /* 0x000000060c546981 */ /* 0x000ea8000c1e1500 */
[----:B------:R-:W2:Y:S04]  /*67a40*/  @P3 LDG.E.U16 R21, desc[UR6][R72.64] ;  /* 0x0000000648153981 */ /* 0x000ea8000c1e1500 */
[----:B------:R-:W2:Y:S04]  /*67a50*/  @P6 LDG.E.U16 R89, desc[UR6][R64.64] ;  /* 0x0000000640596981 */ /* 0x000ea8000c1e1500 */
[----:B----4-:R-:W-:Y:S04]  /*67a60*/  @P5 STL [R1+0x2d08], R85 ;  /* 0x002d085501005387 */ /* 0x010fe80000100800 */
[----:B------:R-:W-:Y:S04]  /*67a70*/  @P5 STL [R1+0x2d0c], R82 ;  /* 0x002d0c5201005387 */ /* 0x000fe80000100800 */
[----:B------:R1:W-:Y:S04]  /*67a80*/  @P5 STL [R1+0x2d10], R83 ;  /* 0x002d105301005387 */ /* 0x0003e80000100800 */
[----:B------:R4:W-:Y:S04]  /*67a90*/  @P5 STL [R1+0x2d14], R4 ;  /* 0x002d140401005387 */ /* 0x0009e80000100800 */
[----:B0-----:R-:W4:Y:S04]  /*67aa0*/  LDL R14, [R1+0x2ce4] ;  /* 0x002ce400010e7983 */ /* 0x001f280000100800 */
[----:B------:R-:W4:Y:S04]  /*67ab0*/  LDL R15, [R1+0x2ce0] ;  /* 0x002ce000010f7983 */ /* 0x000f280000100800 */
[----:B------:R-:W4:Y:S04]  /*67ac0*/  LDL R42, [R1+0x2cdc] ;  /* 0x002cdc00012a7983 */ /* 0x000f280000100800 */
[----:B---3--:R-:W3:Y:S04]  /*67ad0*/  @P3 LDG.E.U16 R52, desc[UR6][R24.64] ;  /* 0x0000000618343981 */ /* 0x008ee8000c1e1500 */
[----:B------:R-:W-:Y:S04]  /*67ae0*/  STL.64 [R1+0x17c0], R8 ;  /* 0x0017c00801007387 */ /* 0x000fe80000100a00 */
[----:B------:R-:W3:Y:S04]  /*67af0*/  LDL R43, [R1+0x2cd8] ;  /* 0x002cd800012b7983 */ /* 0x000ee80000100800 */
[----:B------:R-:W3:Y:S04]  /*67b00*/  LDL.LU R10, [R1+0x3410] ;  /* 0x00341000010a7983 */ /* 0x000ee80000300800 */
[----:B------:R-:W3:Y:S04]  /*67b10*/  LDL.LU R11, [R1+0x343c] ;  /* 0x00343c00010b7983 */ /* 0x000ee80000300800 */
[----:B-1----:R-:W3:Y:S04]  /*67b20*/  LDL.LU R83, [R1+0x3414] ;  /* 0x0034140001537983 */ /* 0x002ee80000300800 */
[----:B------:R-:W3:Y:S04]  /*67b30*/  LDL.LU R82, [R1+0x3440] ;  /* 0x0034400001527983 */ /* 0x000ee80000300800 */
[----:B------:R-:W3:Y:S04]  /*67b40*/  LDL R85, [R1+0x2cd4] ;  /* 0x002cd40001557983 */ /* 0x000ee80000100800 */
[----:B------:R-:W3:Y:S04]  /*67b50*/  LDL R86, [R1+0x2cd0] ;  /* 0x002cd00001567983 */ /* 0x000ee80000100800 */
[----:B------:R-:W3:Y:S04]  /*67b60*/  LDL R0, [R1+0x2ccc] ;  /* 0x002ccc0001007983 */ /* 0x000ee80000100800 */
[----:B------:R-:W-:Y:S04]  /*67b70*/  STL.64 [R1+0x17c8], R12 ;  /* 0x0017c80c01007387 */ /* 0x000fe80000100a00 */
[----:B------:R-:W3:Y:S04]  /*67b80*/  LDL.LU.64 R80, [R1+0x54b0] ;  /* 0x0054b00001507983 */ /* 0x000ee80000300a00 */
[----:B------:R-:W3:Y:S04]  /*67b90*/  LDL.LU.64 R64, [R1+0x54a8] ;  /* 0x0054a80001407983 */ /* 0x000ee80000300a00 */
[----:B------:R-:W3:Y:S04]  /*67ba0*/  @P3 LDG.E.U16 R53, desc[UR6][R36.64] ;  /* 0x0000000624353981 */ /* 0x000ee8000c1e1500 */
[----:B--2---:R-:W-:Y:S04]  /*67bb0*/  @P6 STL [R1+0x2cf8], R89 ;  /* 0x002cf85901006387 */ /* 0x004fe80000100800 */
[----:B------:R-:W-:Y:S04]  /*67bc0*/  @P6 STL [R1+0x2cfc], R88 ;  /* 0x002cfc5801006387 */ /* 0x000fe80000100800 */
[----:B------:R0:W-:Y:S04]  /*67bd0*/  @P6 STL [R1+0x2d00], R87 ;  /* 0x002d005701006387 */ /* 0x0001e80000100800 */
[----:B------:R1:W-:Y:S04]  /*67be0*/  @P6 STL [R1+0x2d04], R84 ;  /* 0x002d045401006387 */ /* 0x0003e80000100800 */
[----:B------:R-:W2:Y:S04]  /*67bf0*/  LDL.LU.64 R72, [R1+0x54a0] ;  /* 0x0054a00001487983 */ /* 0x000ea80000300a00 */
[----:B------:R-:W-:Y:S04]  /*67c00*/  STL [R1+0x478c], R21 ;  /* 0x00478c1501007387 */ /* 0x000fe80000100800 */
[----:B------:R-:W2:Y:S04]  /*67c10*/  LDL.LU.64 R24, [R1+0x5498] ;  /* 0x0054980001187983 */ /* 0x000ea80000300a00 */
[----:B----4-:R-:W4:Y:S04]  /*67c20*/  LDL R4, [R1+0x2cc8] ;  /* 0x002cc80001047983 */ /* 0x010f280000100800 */
[----:B0-----:R-:W4:Y:S04]  /*67c30*/  LDL R87, [R1+0x2cc4] ;  /* 0x002cc40001577983 */ /* 0x001f280000100800 */
[----:B---3--:R-:W-:Y:S04]  /*67c40*/  STL [R1+0x4790], R52 ;  /* 0x0047903401007387 */ /* 0x008fe80000100800 */
[----:B------:R-:W3:Y:S04]  /*67c50*/  LDL.LU.64 R36, [R1+0x5490] ;  /* 0x0054900001247983 */ /* 0x000ee80000300a00 */
[----:B------:R-:W3:Y:S01]  /*67c60*/  LDL R88, [R1+0x2cc0] ;  /* 0x002cc00001587983 */ /* 0x000ee20000100800 */
[----:B------:R-:W-:-:S02]  /*67c70*/  ISETP.GT.AND P5, PT, R92, 0x5a, PT ;  /* 0x0000005a5c00780c */ /* 0x000fc40003fa4270 */
[C---:B------:R-:W-:Y:S01]  /*67c80*/  ISETP.GT.AND P6, PT, R92.reuse, 0x5b, PT ;  /* 0x0000005b5c00780c */ /* 0x040fe20003fc4270 */
[----:B------:R-:W-:Y:S02]  /*67c90*/  IMAD.MOV.U32 R8, RZ, RZ, R11 ;  /* 0x000000ffff087224 */ /* 0x000fe400078e000b */
[----:B------:R-:W-:Y:S02]  /*67ca0*/  IMAD.MOV.U32 R9, RZ, RZ, R10 ;  /* 0x000000ffff097224 */ /* 0x000fe400078e000a */
[----:B------:R-:W-:Y:S02]  /*67cb0*/  IMAD.MOV.U32 R10, RZ, RZ, R82 ;  /* 0x000000ffff0a7224 */ /* 0x000fe400078e0052 */
[----:B------:R-:W-:Y:S01]  /*67cc0*/  IMAD.MOV.U32 R11, RZ, RZ, R83 ;  /* 0x000000ffff0b7224 */ /* 0x000fe200078e0053 */
[----:B-1----:R-:W3:Y:S04]  /*67cd0*/  LDL R84, [R1+0x2cbc] ;  /* 0x002cbc0001547983 */ /* 0x002ee80000100800 */
[----:B------:R-:W3:Y:S04]  /*67ce0*/  LDL.64 R38, [R1+0x1730] ;  /* 0x0017300001267983 */ /* 0x000ee80000100a00 */
[----:B------:R-:W3:Y:S04]  /*67cf0*/  LDL R89, [R1+0x2cb8] ;  /* 0x002cb80001597983 */ /* 0x000ee80000100800 */
[----:B------:R-:W3:Y:S04]  /*67d00*/  @P5 LDG.E.U16 R43, desc[UR6][R6.64] ;  /* 0x00000006062b5981 */ /* 0x000ee8000c1e1500 */
[----:B------:R-:W3:Y:S04]  /*67d10*/  @P5 LDG.E.U16 R42, desc[UR6][R74.64] ;  /* 0x000000064a2a5981 */ /* 0x000ee8000c1e1500 */
[----:B------:R-:W3:Y:S04]  /*67d20*/  @P5 LDG.E.U16 R15, desc[UR6][R32.64] ;  /* 0x00000006200f5981 */ /* 0x000ee8000c1e1500 */
[----:B------:R-:W3:Y:S04]  /*67d30*/  @P5 LDG.E.U16 R14, desc[UR6][R60.64] ;  /* 0x000000063c0e5981 */ /* 0x000ee8000c1e1500 */
[----:B------:R-:W3:Y:S04]  /*67d40*/  @P6 LDG.E.U16 R85, desc[UR6][R10.64] ;  /* 0x000000060a556981 */ /* 0x000ee8000c1e1500 */
[----:B------:R-:W3:Y:S04]  /*67d50*/  @P6 LDG.E.U16 R86, desc[UR6][R8.64] ;  /* 0x0000000608566981 */ /* 0x000ee8000c1e1500 */
[----:B------:R-:W3:Y:S04]  /*67d60*/  @P6 LDG.E.U16 R0, desc[UR6][R68.64] ;  /* 0x0000000644006981 */ /* 0x000ee8000c1e1500 */
[----:B--2---:R-:W2:Y:S01]  /*67d70*/  @P3 LDG.E.U16 R24, desc[UR6][R90.64] ;  /* 0x000000065a183981 */ /* 0x004ea2000c1e1500 */
[----:B------:R-:W-:-:S03]  /*67d80*/  ISETP.GT.AND P3, PT, R92, 0x5c, PT ;  /* 0x0000005c5c00780c */ /* 0x000fc60003f64270 */
[----:B----4-:R-:W4:Y:S10]  /*67d90*/  @P6 LDG.E.U16 R4, desc[UR6][R56.64] ;  /* 0x0000000638046981 */ /* 0x010f34000c1e1500 */
[----:B------:R-:W4:Y:S04]  /*67da0*/  @P3 LDG.E.U16 R87, desc[UR6][R28.64] ;  /* 0x000000061c573981 */ /* 0x000f28000c1e1500 */
[----:B---3--:R-:W3:Y:S04]  /*67db0*/  @P3 LDG.E.U16 R88, desc[UR6][R70.64] ;  /* 0x0000000646583981 */ /* 0x008ee8000c1e1500 */
[----:B------:R-:W-:Y:S04]  /*67dc0*/  STL [R1+0x4794], R53 ;  /* 0x0047943501007387 */ /* 0x000fe80000100800 */
[----:B------:R-:W3:Y:S04]  /*67dd0*/  LDL.LU.64 R90, [R1+0x5488] ;  /* 0x00548800015a7983 */ /* 0x000ee80000300a00 */
[----:B------:R-:W3:Y:S04]  /*67de0*/  @P3 LDG.E.U16 R84, desc[UR6][R76.64] ;  /* 0x000000064c543981 */ /* 0x000ee8000c1e1500 */
[----:B------:R-:W3:Y:S04]  /*67df0*/  @P3 LDG.E.U16 R89, desc[UR6][R38.64] ;  /* 0x0000000626593981 */ /* 0x000ee8000c1e1500 */
[----:B--2---:R-:W-:Y:S04]  /*67e00*/  STL [R1+0x4798], R24 ;  /* 0x0047981801007387 */ /* 0x004fe80000100800 */
[----:B------:R-:W2:Y:S04]  /*67e10*/  LDL.LU.64 R60, [R1+0x5480] ;  /* 0x00548000013c7983 */ /* 0x000ea80000300a00 */
[----:B------:R-:W2:Y:S04]  /*67e20*/  LDL.LU.64 R32, [R1+0x5478] ;  /* 0x0054780001207983 */ /* 0x000ea80000300a00 */
[----:B------:R-:W2:Y:S04]  /*67e30*/  LDL.LU.64 R74, [R1+0x5470] ;  /* 0x00547000014a7983 */ /* 0x000ea80000300a00 */
[----:B------:R-:W2:Y:S04]  /*67e40*/  LDL.LU.64 R6, [R1+0x5468] ;  /* 0x0054680001067983 */ /* 0x000ea80000300a00 */
[----:B------:R-:W-:Y:S04]  /*67e50*/  @P5 STL [R1+0x2cd8], R43 ;  /* 0x002cd82b01005387 */ /* 0x000fe80000100800 */
[----:B------:R-:W-:Y:S04]  /*67e60*/  @P5 STL [R1+0x2cdc], R42 ;  /* 0x002cdc2a01005387 */ /* 0x000fe80000100800 */
[----:B------:R-:W-:Y:S04]  /*67e70*/  @P5 STL [R1+0x2ce0], R15 ;  /* 0x002ce00f01005387 */ /* 0x000fe80000100800 */
[----:B------:R-:W-:Y:S04]  /*67e80*/  @P5 STL [R1+0x2ce4], R14 ;  /* 0x002ce40e01005387 */ /* 0x000fe80000100800 */
[----:B------:R-:W-:Y:S04]  /*67e90*/  STL.64 [R1+0x1768], R10 ;  /* 0x0017680a01007387 */ /* 0x000fe80000100a00 */
[----:B------:R-:W-:Y:S04]  /*67ea0*/  STL.64 [R1+0x1760], R8 ;  /* 0x0017600801007387 */ /* 0x000fe80000100a00 */
[----:B------:R-:W2:Y:S04]  /*67eb0*/  LDL.LU.64 R68, [R1+0x5460] ;  /* 0x0054600001447983 */ /* 0x000ea80000300a00 */
[----:B------:R-:W2:Y:S04]  /*67ec0*/  LDL R50, [R1+0x2cb4] ;  /* 0x002cb40001327983 */ /* 0x000ea80000100800 */
[----:B------:R-:W2:Y:S04]  /*67ed0*/  LDL R51, [R1+0x2cb0] ;  /* 0x002cb00001337983 */ /* 0x000ea80000100800 */
[----:B------:R-:W2:Y:S04]  /*67ee0*/  LDL R18, [R1+0x2cac] ;  /* 0x002cac0001127983 */ /* 0x000ea80000100800 */
[----:B------:R-:W2:Y:S04]  /*67ef0*/  LDL R19, [R1+0x2ca8] ;  /* 0x002ca80001137983 */ /* 0x000ea80000100800 */
[----:B------:R-:W2:Y:S04]  /*67f00*/  LDL.LU R83, [R1+0x3448] ;  /* 0x0034480001537983 */ /* 0x000ea80000300800 */
[----:B------:R-:W2:Y:S04]  /*67f10*/  LDL.LU R82, [R1+0x3474] ;  /* 0x0034740001527983 */ /* 0x000ea80000300800 */
[----:B------:R0:W-:Y:S04]  /*67f20*/  @P6 STL [R1+0x2cd4], R85 ;  /* 0x002cd45501006387 */ /* 0x0001e80000100800 */
[----:B0-----:R-:W2:Y:S04]  /*67f30*/  LDL.LU R85, [R1+0x344c] ;  /* 0x00344c0001557983 */ /* 0x001ea80000300800 */
[----:B------:R0:W-:Y:S04]  /*67f40*/  @P6 STL [R1+0x2cd0], R86 ;  /* 0x002cd05601006387 */ /* 0x0001e80000100800 */
[----:B0-----:R-:W2:Y:S04]  /*67f50*/  LDL.LU R86, [R1+0x3478] ;  /* 0x0034780001567983 */ /* 0x001ea80000300800 */
[----:B------:R0:W-:Y:S04]  /*67f60*/  @P6 STL [R1+0x2ccc], R0 ;  /* 0x002ccc0001006387 */ /* 0x0001e80000100800 */
[----:B0-----:R-:W2:Y:S04]  /*67f70*/  LDL R0, [R1+0x2ca4] ;  /* 0x002ca40001007983 */ /* 0x001ea80000100800 */
[----:B------:R-:W2:Y:S04]  /*67f80*/  LDL.LU.64 R56, [R1+0x5458] ;  /* 0x0054580001387983 */ /* 0x000ea80000300a00 */
[----:B----4-:R-:W-:Y:S04]  /*67f90*/  @P6 STL [R1+0x2cc8], R4 ;  /* 0x002cc80401006387 */ /* 0x010fe80000100800 */
[----:B------:R-:W4:Y:S04]  /*67fa0*/  LDL.LU.64 R28, [R1+0x5450] ;  /* 0x00545000011c7983 */ /* 0x000f280000300a00 */
[----:B------:R0:W-:Y:S04]  /*67fb0*/  @P3 STL [R1+0x2cc4], R87 ;  /* 0x002cc45701003387 */ /* 0x0001e80000100800 */
[----:B0-----:R-:W4:Y:S04]  /*67fc0*/  LDL R87, [R1+0x2ca0] ;  /* 0x002ca00001577983 */ /* 0x001f280000100800 */
[----:B------:R-:W4:Y:S04]  /*67fd0*/  LDL.LU.64 R70, [R1+0x5448] ;  /* 0x0054480001467983 */ /* 0x000f280000300a00 */
[----:B---3--:R0:W-:Y:S04]  /*67fe0*/  @P3 STL [R1+0x2cc0], R88 ;  /* 0x002cc05801003387 */ /* 0x0081e80000100800 */
[----:B0-----:R-:W3:Y:S04]  /*67ff0*/  LDL R88, [R1+0x2c9c] ;  /* 0x002c9c0001587983 */ /* 0x001ee80000100800 */
[----:B------:R-:W3:Y:S04]  /*68000*/  LDL.LU.64 R76, [R1+0x5440] ;  /* 0x00544000014c7983 */ /* 0x000ee80000300a00 */
[----:B------:R-:W3:Y:S04]  /*68010*/  LDL R46, [R1+0x2c98] ;  /* 0x002c9800012e7983 */ /* 0x000ee80000100800 */
[----:B------:R-:W3:Y:S04]  /*68020*/  LDL R42, [R1+0x2c88] ;  /* 0x002c8800012a7983 */ /* 0x000ee80000100800 */
[----:B------:R-:W3:Y:S04]  /*68030*/  LDL R15, [R1+0x2c8c] ;  /* 0x002c8c00010f7983 */ /* 0x000ee80000100800 */
[----:B------:R-:W3:Y:S04]  /*68040*/  LDL R14, [R1+0x2c90] ;  /* 0x002c9000010e7983 */ /* 0x000ee80000100800 */
[----:B------:R-:W3:Y:S01]  /*68050*/  LDL R47, [R1+0x2c94] ;  /* 0x002c9400012f7983 */ /* 0x000ee20000100800 */
[----:B------:R-:W-:-:S02]  /*68060*/  ISETP.GT.AND P5, PT, R92, 0x5d, PT ;  /* 0x0000005d5c00780c */ /* 0x000fc40003fa4270 */
[----:B------:R-:W-:Y:S01]  /*68070*/  ISETP.GT.AND P6, PT, R92, 0x5e, PT ;  /* 0x0000005e5c00780c */ /* 0x000fe20003fc4270 */
[----:B------:R-:W3:Y:S04]  /*68080*/  LDL R43, [R1+0x2c84] ;  /* 0x002c8400012b7983 */ /* 0x000ee80000100800 */
[----:B------:R-:W3:Y:S04]  /*68090*/  LDL R10, [R1+0x2c80] ;  /* 0x002c8000010a7983 */ /* 0x000ee80000100800 */
[----:B------:R-:W3:Y:S04]  /*680a0*/  LDL R11, [R1+0x2c7c] ;  /* 0x002c7c00010b7983 */ /* 0x000ee80000100800 */
[----:B------:R-:W3:Y:S04]  /*680b0*/  LDL R4, [R1+0x2c78] ;  /* 0x002c780001047983 */ /* 0x000ee80000100800 */
[----:B------:R-:W3:Y:S04]  /*680c0*/  LDL.LU R38, [R1+0x3480] ;  /* 0x0034800001267983 */ /* 0x000ee80000300800 */
[----:B------:R-:W3:Y:S04]  /*680d0*/  LDL.LU R39, [R1+0x34ac] ;  /* 0x0034ac0001277983 */ /* 0x000ee80000300800 */
[----:B------:R0:W-:Y:S04]  /*680e0*/  @P3 STL [R1+0x2cbc], R84 ;  /* 0x002cbc5401003387 */ /* 0x0001e80000100800 */
[----:B0-----:R-:W3:Y:S04]  /*680f0*/  LDL.LU R84, [R1+0x3484] ;  /* 0x0034840001547983 */ /* 0x001ee80000300800 */
[----:B------:R0:W-:Y:S04]  /*68100*/  @P3 STL [R1+0x2cb8], R89 ;  /* 0x002cb85901003387 */ /* 0x0001e80000100800 */
[----:B--2---:R-:W2:Y:S04]  /*68110*/  @P5 LDG.E.U16 R50, desc[UR6][R2.64] ;  /* 0x0000000602325981 */ /* 0x004ea8000c1e1500 */
[----:B------:R-:W2:Y:S04]  /*68120*/  @P5 LDG.E.U16 R19, desc[UR6][R64.64] ;  /* 0x0000000640135981 */ /* 0x000ea8000c1e1500 */
[----:B------:R-:W2:Y:S04]  /*68130*/  @P5 LDG.E.U16 R18, desc[UR6][R80.64] ;  /* 0x0000000650125981 */ /* 0x000ea8000c1e1500 */
[----:B------:R-:W2:Y:S01]  /*68140*/  @P5 LDG.E.U16 R51, desc[UR6][R78.64] ;  /* 0x000000064e335981 */ /* 0x000ea2000c1e1500 */
[----:B------:R-:W-:-:S02]  /*68150*/  IMAD.MOV.U32 R9, RZ, RZ, R83 ;  /* 0x000000ffff097224 */ /* 0x000fc400078e0053 */
[----:B------:R-:W-:Y:S01]  /*68160*/  IMAD.MOV.U32 R8, RZ, RZ, R82 ;  /* 0x000000ffff087224 */ /* 0x000fe200078e0052 */
[----:B------:R-:W-:Y:S01]  /*68170*/  ISETP.GT.AND P3, PT, R92, 0x5f, PT ;  /* 0x0000005f5c00780c */ /* 0x000fe20003f64270 */
[----:B0-----:R-:W2:Y:S04]  /*68180*/  LDL.LU R89, [R1+0x34b0] ;  /* 0x0034b00001597983 */ /* 0x001ea80000300800 */
[----:B------:R-:W2:Y:S04]  /*68190*/  LDL.LU.64 R2, [R1+0x5438] ;  /* 0x0054380001027983 */ /* 0x000ea80000300a00 */
[----:B------:R-:W2:Y:S04]  /*681a0*/  LDL.LU.64 R78, [R1+0x5430] ;  /* 0x00543000014e7983 */ /* 0x000ea80000300a00 */
[----:B------:R-:W2:Y:S01]  /*681b0*/  LDL.LU.64 R80, [R1+0x5428] ;  /* 0x0054280001507983 */ /* 0x000ea20000300a00 */
[----:B------:R-:W-:-:S03]  /*681c0*/  IMAD.MOV.U32 R13, RZ, RZ, R85 ;  /* 0x000000ffff0d7224 */ /* 0x000fc600078e0055 */
[----:B------:R-:W2:Y:S01]  /*681d0*/  LDL.LU.64 R64, [R1+0x5420] ;  /* 0x0054200001407983 */ /* 0x000ea20000300a00 */
[----:B------:R-:W-:-:S05]  /*681e0*/  IMAD.MOV.U32 R12, RZ, RZ, R86 ;  /* 0x000000ffff0c7224 */ /* 0x000fca00078e0056 */
[----:B------:R-:W2:Y:S04]  /*681f0*/  @P6 LDG.E.U16 R0, desc[UR6][R12.64] ;  /* 0x000000060c006981 */ /* 0x000ea8000c1e1500 */
[----:B----4-:R-:W4:Y:S04]  /*68200*/  @P6 LDG.E.U16 R87, desc[UR6][R8.64] ;  /* 0x0000000608576981 */ /* 0x010f28000c1e1500 */
[----:B---3--:R-:W3:Y:S04]  /*68210*/  @P6 LDG.E.U16 R88, desc[UR6][R72.64] ;  /* 0x0000000648586981 */ /* 0x008ee8000c1e1500 */
[----:B------:R-:W3:Y:S04]  /*68220*/  @P6 LDG.E.U16 R46, desc[UR6][R36.64] ;  /* 0x00000006242e6981 */ /* 0x000ee8000c1e1500 */
[----:B------:R-:W3:Y:S04]  /*68230*/  @P3 LDG.E.U16 R42, desc[UR6][R74.64] ;  /* 0x000000064a2a3981 */ /* 0x000ee8000c1e1500 */
[----:B------:R-:W3:Y:S04]  /*68240*/  @P3 LDG.E.U16 R15, desc[UR6][R32.64] ;  /* 0x00000006200f3981 */ /* 0x000ee8000c1e1500 */
[----:B------:R-:W3:Y:S04]  /*68250*/  @P3 LDG.E.U16 R14, desc[UR6][R60.64] ;  /* 0x000000063c0e3981 */ /* 0x000ee8000c1e1500 */
[----:B------:R-:W3:Y:S04]  /*68260*/  @P3 LDG.E.U16 R47, desc[UR6][R90.64] ;  /* 0x000000065a2f3981 */ /* 0x000ee8000c1e1500 */
[----:B--2---:R-:W-:Y:S04]  /*68270*/  @P5 STL [R1+0x2ca8], R19 ;  /* 0x002ca81301005387 */ /* 0x004fe80000100800 */
[----:B------:R-:W-:Y:S04]  /*68280*/  @P5 STL [R1+0x2cac], R18 ;  /* 0x002cac1201005387 */ /* 0x000fe80000100800 */
[----:B------:R-:W-:Y:S04]  /*68290*/  @P5 STL [R1+0x2cb0], R51 ;  /* 0x002cb03301005387 */ /* 0x000fe80000100800 */
[----:B------:R-:W-:Y:S04]  /*682a0*/  @P5 STL [R1+0x2cb4], R50 ;  /* 0x002cb43201005387 */ /* 0x000fe80000100800 */
[----:B------:R-:W2:Y:S01]  /*682b0*/  LDL.64 R82, [R1+0x1690] ;  /* 0x0016900001527983 */ /* 0x000ea20000100a00 */
[----:B------:R-:W-:-:S03]  /*682c0*/  ISETP.GT.AND P5, PT, R92, 0x60, PT ;  /* 0x000000605c00780c */ /* 0x000fc60003fa4270 */
[----:B------:R-:W-:Y:S04]  /*682d0*/  STL.64 [R1+0x1708], R12 ;  /* 0x0017080c01007387 */ /* 0x000fe80000100a00 */
[----:B------:R-:W-:Y:S04]  /*682e0*/  STL.64 [R1+0x1700], R8 ;  /* 0x0017000801007387 */ /* 0x000fe80000100a00 */
[----:B------:R-:W2:Y:S04]  /*682f0*/  LDL R85, [R1+0x2c64] ;  /* 0x002c640001557983 */ /* 0x000ea80000100800 */
[----:B------:R-:W2:Y:S04]  /*68300*/  LDL R86, [R1+0x2c60] ;  /* 0x002c600001567983 */ /* 0x000ea80000100800 */
[----:B------:R-:W2:Y:S04]  /*68310*/  @P5 LDG.E.U16 R4, desc[UR6][R28.64] ;  /* 0x000000061c045981 */ /* 0x000ea8000c1e1500 */
[----:B------:R-:W2:Y:S04]  /*68320*/  @P5 LDG.E.U16 R11, desc[UR6][R56.64] ;  /* 0x00000006380b5981 */ /* 0x000ea8000c1e1500 */
[----:B------:R-:W2:Y:S04]  /*68330*/  @P5 LDG.E.U16 R10, desc[UR6][R68.64] ;  /* 0x00000006440a5981 */ /* 0x000ea8000c1e1500 */
[----:B------:R-:W2:Y:S04]  /*68340*/  @P5 LDG.E.U16 R43, desc[UR6][R6.64] ;  /* 0x00000006062b5981 */ /* 0x000ea8000c1e1500 */
[----:B------:R0:W-:Y:S04]  /*68350*/  @P6 STL [R1+0x2ca4], R0 ;  /* 0x002ca40001006387 */ /* 0x0001e80000100800 */
[----:B0-----:R-:W2:Y:S04]  /*68360*/  LDL R0, [R1+0x2c5c] ;  /* 0x002c5c0001007983 */ /* 0x001ea80000100800 */
[----:B----4-:R0:W-:Y:S04]  /*68370*/  @P6 STL [R1+0x2ca0], R87 ;  /* 0x002ca05701006387 */ /* 0x0101e80000100800 */
[----:B0-----:R-:W4:Y:S04]  /*68380*/  LDL R87, [R1+0x2c58] ;  /* 0x002c580001577983 */ /* 0x001f280000100800 */
[----:B------:R-:W4:Y:S04]  /*68390*/  LDL.LU.64 R72, [R1+0x5418] ;  /* 0x0054180001487983 */ /* 0x000f280000300a00 */
[----:B---3--:R0:W-:Y:S04]  /*683a0*/  @P6 STL [R1+0x2c9c], R88 ;  /* 0x002c9c5801006387 */ /* 0x0081e80000100800 */
[----:B0-----:R-:W3:Y:S04]  /*683b0*/  LDL R88, [R1+0x2c54] ;  /* 0x002c540001587983 */ /* 0x001ee80000100800 */
[----:B------:R-:W3:Y:S04]  /*683c0*/  LDL.LU.64 R36, [R1+0x5410] ;  /* 0x0054100001247983 */ /* 0x000ee80000300a00 */
[----:B------:R-:W-:Y:S04]  /*683d0*/  @P6 STL [R1+0x2c98], R46 ;  /* 0x002c982e01006387 */ /* 0x000fe80000100800 */
[----:B------:R-:W3:Y:S04]  /*683e0*/  LDL.LU.64 R90, [R1+0x5408] ;  /* 0x00540800015a7983 */ /* 0x000ee80000300a00 */
[----:B------:R-:W3:Y:S04]  /*683f0*/  LDL.LU.64 R60, [R1+0x5400] ;  /* 0x00540000013c7983 */ /* 0x000ee80000300a00 */
[----:B------:R-:W3:Y:S04]  /*68400*/  LDL.LU.64 R32, [R1+0x53f8] ;  /* 0x0053f80001207983 */ /* 0x000ee80000300a00 */
[----:B------:R-:W3:Y:S04]  /*68410*/  LDL.LU.64 R74, [R1+0x53f0] ;  /* 0x0053f000014a7983 */ /* 0x000ee80000300a00 */
[----:B------:R-:W-:Y:S04]  /*68420*/  @P3 STL [R1+0x2c88], R42 ;  /* 0x002c882a01003387 */ /* 0x000fe80000100800 */
[----:B------:R-:W-:Y:S04]  /*68430*/  @P3 STL [R1+0x2c8c], R15 ;  /* 0x002c8c0f01003387 */ /* 0x000fe80000100800 */
[----:B------:R-:W-:Y:S04]  /*68440*/  @P3 STL [R1+0x2c90], R14 ;  /* 0x002c900e01003387 */ /* 0x000fe80000100800 */
[----:B------:R-:W-:Y:S04]  /*68450*/  @P3 STL [R1+0x2c94], R47 ;  /* 0x002c942f01003387 */ /* 0x000fe80000100800 */
[----:B------:R-:W3:Y:S04]  /*68460*/  LDL.LU.64 R6, [R1+0x53e8] ;  /* 0x0053e80001067983 */ /* 0x000ee80000300a00 */
[----:B------:R-:W3:Y:S04]  /*68470*/  LDL.LU.64 R68, [R1+0x53e0] ;  /* 0x0053e00001447983 */ /* 0x000ee80000300a00 */
[----:B------:R-:W3:Y:S04]  /*68480*/  LDL.LU.64 R56, [R1+0x53d8] ;  /* 0x0053d80001387983 */ /* 0x000ee80000300a00 */
[----:B------:R-:W3:Y:S01]  /*68490*/  LDL.LU.64 R28, [R1+0x53d0] ;  /* 0x0053d000011c7983 */ /* 0x000ee20000300a00 */
[----:B------:R-:W-:-:S02]  /*684a0*/  ISETP.GT.AND P6, PT, R92, 0x61, PT ;  /* 0x000000615c00780c */ /* 0x000fc40003fc4270 */
[----:B------:R-:W-:Y:S01]  /*684b0*/  ISETP.GT.AND P3, PT, R92, 0x62, PT ;  /* 0x000000625c00780c */ /* 0x000fe20003f64270 */
[----:B------:R-:W-:Y:S01]  /*684c0*/  IMAD.MOV.U32 R8, RZ, RZ, R39 ;  /* 0x000000ffff087224 */ /* 0x000fe200078e0027 */
[----:B------:R-:W-:-:S11]  /*684d0*/  MOV R9, R38 ;  /* 0x0000002600097202 */ /* 0x000fd60000000f00 */
[----:B--2---:R-:W2:Y:S04]  /*684e0*/  @P3 LDG.E.U16 R85, desc[UR6][R76.64] ;  /* 0x000000064c553981 */ /* 0x004ea8000c1e1500 */
[----:B------:R-:W2:Y:S04]  /*684f0*/  @P3 LDG.E.U16 R86, desc[UR6][R2.64] ;  /* 0x0000000602563981 */ /* 0x000ea8000c1e1500 */
[----:B------:R-:W-:Y:S04]  /*68500*/  @P5 STL [R1+0x2c78], R4 ;  /* 0x002c780401005387 */ /* 0x000fe80000100800 */
[----:B------:R0:W-:Y:S04]  /*68510*/  @P5 STL [R1+0x2c7c], R11 ;  /* 0x002c7c0b01005387 */ /* 0x0001e80000100800 */
[----:B------:R1:W-:Y:S01]  /*68520*/  @P5 STL [R1+0x2c80], R10 ;  /* 0x002c800a01005387 */ /* 0x0003e20000100800 */
[----:B0-----:R-:W-:-:S02]  /*68530*/  IMAD.MOV.U32 R11, RZ, RZ, R84 ;  /* 0x000000ffff0b7224 */ /* 0x001fc400078e0054 */
[----:B-1----:R-:W-:-:S05]  /*68540*/  IMAD.MOV.U32 R10, RZ, RZ, R89 ;  /* 0x000000ffff0a7224 */ /* 0x002fca00078e0059 */
[----:B------:R-:W2:Y:S04]  /*68550*/  @P6 LDG.E.U16 R25, desc[UR6][R10.64] ;  /* 0x000000060a196981 */ /* 0x000ea8000c1e1500 */
[----:B------:R-:W2:Y:S04]  /*68560*/  @P3 LDG.E.U16 R0, desc[UR6][R78.64] ;  /* 0x000000064e003981 */ /* 0x000ea8000c1e1500 */
[----:B----4-:R-:W4:Y:S04]  /*68570*/  @P3 LDG.E.U16 R87, desc[UR6][R80.64] ;  /* 0x0000000650573981 */ /* 0x010f28000c1e1500 */
[----:B---3--:R-:W3:Y:S04]  /*68580*/  @P6 LDG.E.U16 R56, desc[UR6][R8.64] ;  /* 0x0000000608386981 */ /* 0x008ee8000c1e1500 */
[----:B------:R-:W4:Y:S04]  /*68590*/  @P6 LDG.E.U16 R57, desc[UR6][R70.64] ;  /* 0x0000000646396981 */ /* 0x000f28000c1e1500 */
[----:B------:R-:W4:Y:S04]  /*685a0*/  @P6 LDG.E.U16 R28, desc[UR6][R82.64] ;  /* 0x00000006521c6981 */ /* 0x000f28000c1e1500 */
[----:B------:R-:W-:Y:S04]  /*685b0*/  @P5 STL [R1+0x2c84], R43 ;  /* 0x002c842b01005387 */ /* 0x000fe80000100800 */
[----:B------:R-:W4:Y:S04]  /*685c0*/  LDL R89, [R1+0x2c50] ;  /* 0x002c500001597983 */ /* 0x000f280000100800 */
[----:B------:R-:W-:Y:S04]  /*685d0*/  STL.64 [R1+0x16a8], R10 ;  /* 0x0016a80a01007387 */ /* 0x000fe80000100a00 */
[----:B------:R-:W-:Y:S01]  /*685e0*/  STL.64 [R1+0x16a0], R8 ;  /* 0x0016a00801007387 */ /* 0x000fe20000100a00 */
[----:B------:R-:W-:-:S13]  /*685f0*/  ISETP.GT.AND P5, PT, R92, 0x63, PT ;  /* 0x000000635c00780c */ /* 0x000fda0003fa4270 */
[----:B------:R-:W4:Y:S04]  /*68600*/  @P5 LDG.E.U16 R88, desc[UR6][R64.64] ;  /* 0x0000000640585981 */ /* 0x000f28000c1e1500 */
[----:B--2---:R-:W-:Y:S04]  /*68610*/  STL [R1+0x479c], R25 ;  /* 0x00479c1901007387 */ /* 0x004fe80000100800 */
[----:B---3--:R-:W-:Y:S04]  /*68620*/  STL [R1+0x47a0], R56 ;  /* 0x0047a03801007387 */ /* 0x008fe80000100800 */
[----:B------:R-:W2:Y:S04]  /*68630*/  LDL.LU.64 R70, [R1+0x53c8] ;  /* 0x0053c80001467983 */ /* 0x000ea80000300a00 */
[----:B----4-:R-:W-:Y:S04]  /*68640*/  STL [R1+0x47a4], R57 ;  /* 0x0047a43901007387 */ /* 0x010fe80000100800 */
[----:B------:R-:W-:Y:S04]  /*68650*/  STL [R1+0x47a8], R28 ;  /* 0x0047a81c01007387 */ /* 0x000fe80000100800 */
[----:B------:R-:W3:Y:S04]  /*68660*/  LDL.LU.64 R76, [R1+0x53c0] ;  /* 0x0053c000014c7983 */ /* 0x000ee80000300a00 */
[----:B------:R-:W4:Y:S04]  /*68670*/  LDL.LU.64 R2, [R1+0x53b8] ;  /* 0x0053b80001027983 */ /* 0x000f280000300a00 */
[----:B------:R-:W2:Y:S04]  /*68680*/  LDL.LU.64 R78, [R1+0x53b0] ;  /* 0x0053b000014e7983 */ /* 0x000ea80000300a00 */
[----:B------:R0:W-:Y:S01]  /*68690*/  @P3 STL [R1+0x2c5c], R0 ;  /* 0x002c5c0001003387 */ /* 0x0001e20000100800 */
[----:B------:R-:W-:-:S03]  /*686a0*/  ISETP.GT.AND P6, PT, R92, 0x64, PT ;  /* 0x000000645c00780c */ /* 0x000fc60003fc4270 */
[----:B------:R-:W2:Y:S04]  /*686b0*/  @P5 LDG.E.U16 R89, desc[UR6][R72.64] ;  /* 0x0000000648595981 */ /* 0x000ea8000c1e1500 */
[----:B0-----:R-:W2:Y:S04]  /*686c0*/  LDL R0, [R1+0x2c4c] ;  /* 0x002c4c0001007983 */ /* 0x001ea80000100800 */
[----:B------:R-:W3:Y:S04]  /*686d0*/  LDL.LU.64 R80, [R1+0x53a8] ;  /* 0x0053a80001507983 */ /* 0x000ee80000300a00 */
[----:B------:R-:W-:Y:S04]  /*686e0*/  @P3 STL [R1+0x2c58], R87 ;  /* 0x002c585701003387 */ /* 0x000fe80000100800 */
[----:B------:R0:W-:Y:S04]  /*686f0*/  @P3 STL [R1+0x2c60], R86 ;  /* 0x002c605601003387 */ /* 0x0001e80000100800 */
[----:B------:R1:W-:Y:S04]  /*68700*/  @P3 STL [R1+0x2c64], R85 ;  /* 0x002c645501003387 */ /* 0x0003e80000100800 */
[----:B------:R-:W3:Y:S04]  /*68710*/  LDL.LU.64 R64, [R1+0x53a0] ;  /* 0x0053a00001407983 */ /* 0x000ee80000300a00 */
[----:B------:R-:W3:Y:S04]  /*68720*/  LDL R58, [R1+0x2c48] ;  /* 0x002c4800013a7983 */ /* 0x000ee80000100800 */
[----:B------:R-:W4:Y:S04]  /*68730*/  LDL.LU R26, [R1+0x34b8] ;  /* 0x0034b800011a7983 */ /* 0x000f280000300800 */
[----:B------:R-:W4:Y:S04]  /*68740*/  LDL.LU R27, [R1+0x34e4] ;  /* 0x0034e400011b7983 */ /* 0x000f280000300800 */
[----:B------:R-:W4:Y:S04]  /*68750*/  LDL.LU R54, [R1+0x34bc] ;  /* 0x0034bc0001367983 */ /* 0x000f280000300800 */
[----:B------:R-:W4:Y:S04]  /*68760*/  LDL.LU R55, [R1+0x34e8] ;  /* 0x0034e80001377983 */ /* 0x000f280000300800 */
[----:B------:R-:W4:Y:S04]  /*68770*/  LDL R51, [R1+0x2c38] ;  /* 0x002c380001337983 */ /* 0x000f280000100800 */
[----:B------:R-:W4:Y:S04]  /*68780*/  LDL R50, [R1+0x2c3c] ;  /* 0x002c3c0001327983 */ /* 0x000f280000100800 */
[----:B------:R-:W4:Y:S04]  /*68790*/  LDL R23, [R1+0x2c40] ;  /* 0x002c400001177983 */ /* 0x000f280000100800 */
[----:B------:R-:W4:Y:S04]  /*687a0*/  LDL R22, [R1+0x2c44] ;  /* 0x002c440001167983 */ /* 0x000f280000100800 */
[----:B------:R-:W4:Y:S04]  /*687b0*/  LDL.64 R46, [R1+0x1610] ;  /* 0x00161000012e7983 */ /* 0x000f280000100a00 */
        /* <DEDUP_REMOVED lines=9> */
[----:B------:R-:W4:Y:S04]  /*68850*/  LDL.LU R10, [R1+0x34f0] ;  /* 0x0034f000010a7983 */ /* 0x000f280000300800 */
[----:B------:R-:W4:Y:S04]  /*68860*/  LDL.LU R11, [R1+0x351c] ;  /* 0x00351c00010b7983 */ /* 0x000f280000300800 */
[----:B------:R-:W4:Y:S04]  /*68870*/  LDL.LU R4, [R1+0x34f4] ;  /* 0x0034f40001047983 */ /* 0x000f280000300800 */
[----:B------:R-:W4:Y:S04]  /*68880*/  LDL.LU R83, [R1+0x3520] ;  /* 0x0035200001537983 */ /* 0x000f280000300800 */
[----:B0-----:R-:W4:Y:S04]  /*68890*/  LDL R86, [R1+0x2c08] ;  /* 0x002c080001567983 */ /* 0x001f280000100800 */
[----:B-1----:R-:W4:Y:S04]  /*688a0*/  LDL R85, [R1+0x2c0c] ;  /* 0x002c0c0001557983 */ /* 0x002f280000100800 */
[----:B------:R-:W4:Y:S04]  /*688b0*/  LDL R84, [R1+0x2c10] ;  /* 0x002c100001547983 */ /* 0x000f280000100800 */
[----:B------:R-:W4:Y:S04]  /*688c0*/  LDL R82, [R1+0x2c14] ;  /* 0x002c140001527983 */ /* 0x000f280000100800 */
[----:B--2---:R-:W2:Y:S04]  /*688d0*/  @P5 LDG.E.U16 R0, desc[UR6][R36.64] ;  /* 0x0000000624005981 */ /* 0x004ea8000c1e1500 */
[----:B---3--:R-:W3:Y:S01]  /*688e0*/  @P5 LDG.E.U16 R58, desc[UR6][R90.64] ;  /* 0x000000065a3a5981 */ /* 0x008ee2000c1e1500 */
[----:B----4-:R-:W-:-:S02]  /*688f0*/  IMAD.MOV.U32 R9, RZ, RZ, R26 ;  /* 0x000000ffff097224 */ /* 0x010fc400078e001a */
[----:B------:R-:W-:Y:S02]  /*68900*/  IMAD.MOV.U32 R8, RZ, RZ, R27 ;  /* 0x000000ffff087224 */ /* 0x000fe400078e001b */
[----:B------:R-:W-:Y:S02]  /*68910*/  IMAD.MOV.U32 R13, RZ, RZ, R54 ;  /* 0x000000ffff0d7224 */ /* 0x000fe400078e0036 */
[----:B------:R-:W-:Y:S01]  /*68920*/  IMAD.MOV.U32 R12, RZ, RZ, R55 ;  /* 0x000000ffff0c7224 */ /* 0x000fe200078e0037 */
[----:B------:R-:W4:Y:S04]  /*68930*/  @P6 LDG.E.U16 R51, desc[UR6][R32.64] ;  /* 0x0000000620336981 */ /* 0x000f28000c1e1500 */
[----:B------:R-:W4:Y:S04]  /*68940*/  @P6 LDG.E.U16 R50, desc[UR6][R60.64] ;  /* 0x000000063c326981 */ /* 0x000f28000c1e1500 */
[----:B------:R-:W4:Y:S04]  /*68950*/  @P6 LDG.E.U16 R23, desc[UR6][R8.64] ;  /* 0x0000000608176981 */ /* 0x000f28000c1e1500 */
[----:B------:R-:W4:Y:S04]  /*68960*/  @P6 LDG.E.U16 R22, desc[UR6][R12.64] ;  /* 0x000000060c166981 */ /* 0x000f28000c1e1500 */
[----:B------:R-:W4:Y:S04]  /*68970*/  LDL.LU.64 R36, [R1+0x5390] ;  /* 0x0053900001247983 */ /* 0x000f280000300a00 */
[----:B------:R-:W4:Y:S04]  /*68980*/  LDL R87, [R1+0x2c04] ;  /* 0x002c040001577983 */ /* 0x000f280000100800 */
[----:B------:R0:W-:Y:S01]  /*68990*/  @P5 STL [R1+0x2c54], R88 ;  /* 0x002c545801005387 */ /* 0x0001e20000100800 */
[----:B------:R-:W-:-:S03]  /*689a0*/  ISETP.GT.AND P3, PT, R92, 0x65, PT ;  /* 0x000000655c00780c */ /* 0x000fc60003f64270 */
[----:B0-----:R-:W4:Y:S04]  /*689b0*/  LDL R88, [R1+0x2c00] ;  /* 0x002c000001587983 */ /* 0x001f280000100800 */
[----:B------:R0:W-:Y:S06]  /*689c0*/  @P5 STL [R1+0x2c50], R89 ;  /* 0x002c505901005387 */ /* 0x0001ec0000100800 */
[----:B------:R-:W4:Y:S04]  /*689d0*/  @P3 LDG.E.U16 R15, desc[UR6][R46.64] ;  /* 0x000000062e0f3981 */ /* 0x000f28000c1e1500 */
[----:B------:R-:W4:Y:S04]  /*689e0*/  @P3 LDG.E.U16 R14, desc[UR6][R68.64] ;  /* 0x00000006440e3981 */ /* 0x000f28000c1e1500 */
[----:B------:R-:W4:Y:S04]  /*689f0*/  @P3 LDG.E.U16 R19, desc[UR6][R6.64] ;  /* 0x0000000606133981 */ /* 0x000f28000c1e1500 */
[----:B------:R-:W4:Y:S04]  /*68a00*/  @P3 LDG.E.U16 R18, desc[UR6][R74.64] ;  /* 0x000000064a123981 */ /* 0x000f28000c1e1500 */
[----:B0-----:R-:W4:Y:S04]  /*68a10*/  LDL R89, [R1+0x2bfc] ;  /* 0x002bfc0001597983 */ /* 0x001f280000100800 */
[----:B--2---:R0:W-:Y:S04]  /*68a20*/  @P5 STL [R1+0x2c4c], R0 ;  /* 0x002c4c0001005387 */ /* 0x0041e80000100800 */
[----:B0-----:R-:W2:Y:S04]  /*68a30*/  LDL R0, [R1+0x2bf8] ;  /* 0x002bf80001007983 */ /* 0x001ea80000100800 */
[----:B------:R-:W2:Y:S04]  /*68a40*/  LDL.LU.64 R90, [R1+0x5388] ;  /* 0x00538800015a7983 */ /* 0x000ea80000300a00 */
[----:B---3--:R-:W-:Y:S01]  /*68a50*/  @P5 STL [R1+0x2c48], R58 ;  /* 0x002c483a01005387 */ /* 0x008fe20000100800 */
[----:B------:R-:W-:-:S03]  /*68a60*/  ISETP.GT.AND P5, PT, R92, 0x66, PT ;  /* 0x000000665c00780c */ /* 0x000fc60003fa4270 */
[----:B------:R-:W-:Y:S04]  /*68a70*/  STL.64 [R1+0x1648], R12 ;  /* 0x0016480c01007387 */ /* 0x000fe80000100a00 */
[----:B------:R0:W-:Y:S04]  /*68a80*/  STL.64 [R1+0x1640], R8 ;  /* 0x0016400801007387 */ /* 0x0001e80000100a00 */
[----:B------:R-:W3:Y:S04]  /*68a90*/  LDL.LU.64 R60, [R1+0x5380] ;  /* 0x00538000013c7983 */ /* 0x000ee80000300a00 */
[----:B------:R-:W3:Y:S04]  /*68aa0*/  LDL.LU.64 R32, [R1+0x5378] ;  /* 0x0053780001207983 */ /* 0x000ee80000300a00 */
[----:B----4-:R-:W-:Y:S04]  /*68ab0*/  @P6 STL [R1+0x2c38], R51 ;  /* 0x002c383301006387 */ /* 0x010fe80000100800 */
[----:B------:R-:W-:Y:S04]  /*68ac0*/  @P6 STL [R1+0x2c3c], R50 ;  /* 0x002c3c3201006387 */ /* 0x000fe80000100800 */
[----:B------:R-:W-:Y:S04]  /*68ad0*/  @P6 STL [R1+0x2c40], R23 ;  /* 0x002c401701006387 */ /* 0x000fe80000100800 */
[----:B------:R-:W-:Y:S01]  /*68ae0*/  @P6 STL [R1+0x2c44], R22 ;  /* 0x002c441601006387 */ /* 0x000fe20000100800 */
[----:B------:R-:W-:-:S03]  /*68af0*/  ISETP.GT.AND P6, PT, R92, 0x67, PT ;  /* 0x000000675c00780c */ /* 0x000fc60003fc4270 */
[----:B------:R-:W4:Y:S04]  /*68b00*/  LDL.LU.64 R74, [R1+0x5370] ;  /* 0x00537000014a7983 */ /* 0x000f280000300a00 */
[----:B------:R-:W4:Y:S04]  /*68b10*/  @P5 LDG.E.U16 R39, desc[UR6][R76.64] ;  /* 0x000000064c275981 */ /* 0x000f28000c1e1500 */
[----:B------:R-:W4:Y:S04]  /*68b20*/  @P5 LDG.E.U16 R38, desc[UR6][R70.64] ;  /* 0x0000000646265981 */ /* 0x000f28000c1e1500 */
[----:B------:R-:W4:Y:S04]  /*68b30*/  @P5 LDG.E.U16 R43, desc[UR6][R78.64] ;  /* 0x000000064e2b5981 */ /* 0x000f28000c1e1500 */
[----:B------:R-:W4:Y:S01]  /*68b40*/  @P5 LDG.E.U16 R42, desc[UR6][R2.64] ;  /* 0x00000006022a5981 */ /* 0x000f22000c1e1500 */
[----:B0-----:R-:W-:-:S02]  /*68b50*/  IMAD.MOV.U32 R8, RZ, RZ, R11 ;  /* 0x000000ffff087224 */ /* 0x001fc400078e000b */
[----:B------:R-:W-:Y:S02]  /*68b60*/  IMAD.MOV.U32 R9, RZ, RZ, R10 ;  /* 0x000000ffff097224 */ /* 0x000fe400078e000a */
[----:B------:R-:W-:Y:S02]  /*68b70*/  IMAD.MOV.U32 R10, RZ, RZ, R83 ;  /* 0x000000ffff0a7224 */ /* 0x000fe400078e0053 */
[----:B------:R-:W-:Y:S01]  /*68b80*/  IMAD.MOV.U32 R11, RZ, RZ, R4 ;  /* 0x000000ffff0b7224 */ /* 0x000fe200078e0004 */
[----:B------:R-:W4:Y:S04]  /*68b90*/  LDL.LU.64 R6, [R1+0x5368] ;  /* 0x0053680001067983 */ /* 0x000f280000300a00 */
[----:B------:R-:W4:Y:S04]  /*68ba0*/  @P6 LDG.E.U16 R86, desc[UR6][R64.64] ;  /* 0x0000000640566981 */ /* 0x000f28000c1e1500 */
[----:B------:R-:W4:Y:S04]  /*68bb0*/  @P6 LDG.E.U16 R85, desc[UR6][R80.64] ;  /* 0x0000000650556981 */ /* 0x000f28000c1e1500 */
[----:B------:R-:W4:Y:S04]  /*68bc0*/  @P6 LDG.E.U16 R84, desc[UR6][R8.64] ;  /* 0x0000000608546981 */ /* 0x000f28000c1e1500 */
[----:B------:R-:W4:Y:S04]  /*68bd0*/  @P6 LDG.E.U16 R82, desc[UR6][R10.64] ;  /* 0x000000060a526981 */ /* 0x000f28000c1e1500 */
[----:B------:R-:W4:Y:S04]  /*68be0*/  LDL.LU.64 R68, [R1+0x5360] ;  /* 0x0053600001447983 */ /* 0x000f280000300a00 */
[----:B------:R-:W-:Y:S04]  /*68bf0*/  @P3 STL [R1+0x2c28], R15 ;  /* 0x002c280f01003387 */ /* 0x000fe80000100800 */
[----:B------:R-:W-:Y:S04]  /*68c00*/  @P3 STL [R1+0x2c2c], R14 ;  /* 0x002c2c0e01003387 */ /* 0x000fe80000100800 */
[----:B------:R-:W-:Y:S04]  /*68c10*/  @P3 STL [R1+0x2c30], R19 ;  /* 0x002c301301003387 */ /* 0x000fe80000100800 */
[----:B------:R-:W-:Y:S01]  /*68c20*/  @P3 STL [R1+0x2c34], R18 ;  /* 0x002c341201003387 */ /* 0x000fe20000100800 */
[----:B------:R-:W-:-:S03]  /*68c30*/  ISETP.GT.AND P3, PT, R92, 0x68, PT ;  /* 0x000000685c00780c */ /* 0x000fc60003f64270 */
[----:B------:R-:W4:Y:S04]  /*68c40*/  LDL.LU.64 R70, [R1+0x5358] ;  /* 0x0053580001467983 */ /* 0x000f280000300a00 */
[----:B------:R-:W4:Y:S06]  /*68c50*/  LDL.LU.64 R76, [R1+0x5350] ;  /* 0x00535000014c7983 */ /* 0x000f2c0000300a00 */
[----:B------:R-:W4:Y:S04]  /*68c60*/  @P3 LDG.E.U16 R88, desc[UR6][R36.64] ;  /* 0x0000000624583981 */ /* 0x000f28000c1e1500 */
[----:B------:R-:W4:Y:S04]  /*68c70*/  @P3 LDG.E.U16 R87, desc[UR6][R72.64] ;  /* 0x0000000648573981 */ /* 0x000f28000c1e1500 */
[----:B--2---:R-:W2:Y:S04]  /*68c80*/  @P3 LDG.E.U16 R89, desc[UR6][R90.64] ;  /* 0x000000065a593981 */ /* 0x004ea8000c1e1500 */
[----:B---3--:R-:W3:Y:S04]  /*68c90*/  @P3 LDG.E.U16 R0, desc[UR6][R60.64] ;  /* 0x000000063c003981 */ /* 0x008ee8000c1e1500 */
[----:B----4-:R-:W-:Y:S04]  /*68ca0*/  @P5 STL [R1+0x2c20], R39 ;  /* 0x002c202701005387 */ /* 0x010fe80000100800 */
[----:B------:R0:W-:Y:S04]  /*68cb0*/  @P5 STL [R1+0x2c24], R38 ;  /* 0x002c242601005387 */ /* 0x0001e80000100800 */
[----:B0-----:R-:W4:Y:S04]  /*68cc0*/  LDL.64 R38, [R1+0x1598] ;  /* 0x0015980001267983 */ /* 0x001f280000100a00 */
[----:B------:R-:W4:Y:S04]  /*68cd0*/  LDL.LU.64 R2, [R1+0x5348] ;  /* 0x0053480001027983 */ /* 0x000f280000300a00 */
[----:B------:R-:W4:Y:S04]  /*68ce0*/  LDL.LU.64 R78, [R1+0x5340] ;  /* 0x00534000014e7983 */ /* 0x000f280000300a00 */
[----:B------:R-:W-:Y:S04]  /*68cf0*/  @P5 STL [R1+0x2c18], R43 ;  /* 0x002c182b01005387 */ /* 0x000fe80000100800 */
[----:B------:R-:W-:Y:S04]  /*68d00*/  @P5 STL [R1+0x2c1c], R42 ;  /* 0x002c1c2a01005387 */ /* 0x000fe80000100800 */
[----:B------:R0:W-:Y:S04]  /*68d10*/  STL.64 [R1+0x15e8], R10 ;  /* 0x0015e80a01007387 */ /* 0x0001e80000100a00 */
[----:B------:R-:W-:Y:S04]  /*68d20*/  STL.64 [R1+0x15e0], R8 ;  /* 0x0015e00801007387 */ /* 0x000fe80000100a00 */
[----:B------:R-:W4:Y:S04]  /*68d30*/  LDL.LU.64 R80, [R1+0x5338] ;  /* 0x0053380001507983 */ /* 0x000f280000300a00 */
[----:B------:R-:W4:Y:S04]  /*68d40*/  LDL.LU.64 R64, [R1+0x5330] ;  /* 0x0053300001407983 */ /* 0x000f280000300a00 */
[----:B------:R-:W-:Y:S04]  /*68d50*/  @P6 STL [R1+0x2c08], R86 ;  /* 0x002c085601006387 */ /* 0x000fe80000100800 */
[----:B------:R-:W-:Y:S04]  /*68d60*/  @P6 STL [R1+0x2c0c], R85 ;  /* 0x002c0c5501006387 */ /* 0x000fe80000100800 */
[----:B------:R-:W-:Y:S04]  /*68d70*/  @P6 STL [R1+0x2c10], R84 ;  /* 0x002c105401006387 */ /* 0x000fe80000100800 */
[----:B------:R1:W-:Y:S04]  /*68d80*/  @P6 STL [R1+0x2c14], R82 ;  /* 0x002c145201006387 */ /* 0x0003e80000100800 */
[----:B------:R-:W4:Y:S04]  /*68d90*/  LDL.LU.64 R72, [R1+0x5328] ;  /* 0x0053280001487983 */ /* 0x000f280000300a00 */
[----:B------:R-:W4:Y:S04]  /*68da0*/  LDL.LU.64 R36, [R1+0x5320] ;  /* 0x0053200001247983 */ /* 0x000f280000300a00 */
[----:B------:R-:W4:Y:S04]  /*68db0*/  LDL.LU.64 R90, [R1+0x5318] ;  /* 0x00531800015a7983 */ /* 0x000f280000300a00 */
[----:B------:R-:W4:Y:S01]  /*68dc0*/  LDL.LU.64 R60, [R1+0x5310] ;  /* 0x00531000013c7983 */ /* 0x000f220000300a00 */
[----:B------:R-:W-:-:S03]  /*68dd0*/  ISETP.GT.AND P5, PT, R92, 0x69, PT ;  /* 0x000000695c00780c */ /* 0x000fc60003fa4270 */
[----:B------:R-:W4:Y:S04]  /*68de0*/  LDL.LU R23, [R1+0x3528] ;  /* 0x0035280001177983 */ /* 0x000f280000300800 */
[----:B------:R-:W4:Y:S04]  /*68df0*/  LDL.LU R50, [R1+0x3554] ;  /* 0x0035540001327983 */ /* 0x000f280000300800 */
[----:B------:R-:W4:Y:S04]  /*68e00*/  LDL.LU R51, [R1+0x352c] ;  /* 0x00352c0001337983 */ /* 0x000f280000300800 */
[----:B0-----:R-:W4:Y:S04]  /*68e10*/  LDL.LU R11, [R1+0x3558] ;  /* 0x00355800010b7983 */ /* 0x001f280000300800 */
[----:B------:R-:W4:Y:S04]  /*68e20*/  LDL R4, [R1+0x2be4] ;  /* 0x002be40001047983 */ /* 0x000f280000100800 */
[----:B------:R-:W4:Y:S04]  /*68e30*/  LDL R83, [R1+0x2be0] ;  /* 0x002be00001537983 */ /* 0x000f280000100800 */
[----:B-1----:R-:W4:Y:S04]  /*68e40*/  LDL R82, [R1+0x2bdc] ;  /* 0x002bdc0001527983 */ /* 0x002f280000100800 */
[----:B------:R-:W4:Y:S04]  /*68e50*/  LDL R85, [R1+0x2bd8] ;  /* 0x002bd80001557983 */ /* 0x000f280000100800 */
[----:B------:R-:W4:Y:S04]  /*68e60*/  @P5 LDG.E.U16 R29, desc[UR6][R32.64] ;  /* 0x00000006201d5981 */ /* 0x000f28000c1e1500 */
[----:B---3--:R-:W-:Y:S04]  /*68e70*/  @P3 STL [R1+0x2bf8], R0 ;  /* 0x002bf80001003387 */ /* 0x008fe80000100800 */
[----:B--2---:R-:W-:Y:S04]  /*68e80*/  @P3 STL [R1+0x2bfc], R89 ;  /* 0x002bfc5901003387 */ /* 0x004fe80000100800 */
[----:B------:R0:W-:Y:S04]  /*68e90*/  @P3 STL [R1+0x2c00], R88 ;  /* 0x002c005801003387 */ /* 0x0001e80000100800 */
[----:B------:R1:W-:Y:S04]  /*68ea0*/  @P3 STL [R1+0x2c04], R87 ;  /* 0x002c045701003387 */ /* 0x0003e80000100800 */
[----:B------:R-:W2:Y:S01]  /*68eb0*/  LDL.LU.64 R32, [R1+0x5308] ;  /* 0x0053080001207983 */ /* 0x000ea20000300a00 */
[----:B------:R-:W-:-:S03]  /*68ec0*/  ISETP.GT.AND P6, PT, R92, 0x6a, PT ;  /* 0x0000006a5c00780c */ /* 0x000fc60003fc4270 */
[----:B------:R-:W3:Y:S04]  /*68ed0*/  LDL R86, [R1+0x2bd4] ;  /* 0x002bd40001567983 */ /* 0x000ee80000100800 */
[----:B0-----:R-:W3:Y:S04]  /*68ee0*/  LDL R88, [R1+0x2bcc] ;  /* 0x002bcc0001587983 */ /* 0x001ee80000100800 */
[----:B-1----:R-:W3:Y:S04]  /*68ef0*/  LDL R87, [R1+0x2bd0] ;  /* 0x002bd00001577983 */ /* 0x002ee80000100800 */
[----:B----4-:R-:W4:Y:S04]  /*68f00*/  @P5 LDG.E.U16 R60, desc[UR6][R74.64] ;  /* 0x000000064a3c5981 */ /* 0x010f28000c1e1500 */
[----:B------:R-:W3:Y:S01]  /*68f10*/  @P5 LDG.E.U16 R61, desc[UR6][R38.64] ;  /* 0x00000006263d5981 */ /* 0x000ee2000c1e1500 */
[----:B------:R-:W-:-:S02]  /*68f20*/  IMAD.MOV.U32 R9, RZ, RZ, R23 ;  /* 0x000000ffff097224 */ /* 0x000fc400078e0017 */
[----:B------:R-:W-:Y:S01]  /*68f30*/  IMAD.MOV.U32 R8, RZ, RZ, R50 ;  /* 0x000000ffff087224 */ /* 0x000fe200078e0032 */
[----:B------:R-:W-:Y:S01]  /*68f40*/  MOV R13, R51 ;  /* 0x00000033000d7202 */ /* 0x000fe20000000f00 */
[----:B------:R-:W-:Y:S01]  /*68f50*/  IMAD.MOV.U32 R12, RZ, RZ, R11 ;  /* 0x000000ffff0c7224 */ /* 0x000fe200078e000b */
[----:B------:R-:W3:Y:S04]  /*68f60*/  @P6 LDG.E.U16 R82, desc[UR6][R68.64] ;  /* 0x0000000644526981 */ /* 0x000ee8000c1e1500 */
[----:B------:R-:W3:Y:S04]  /*68f70*/  @P6 LDG.E.U16 R85, desc[UR6][R70.64] ;  /* 0x0000000646556981 */ /* 0x000ee8000c1e1500 */
[----:B------:R-:W3:Y:S04]  /*68f80*/  @P6 LDG.E.U16 R83, desc[UR6][R8.64] ;  /* 0x0000000608536981 */ /* 0x000ee8000c1e1500 */
[----:B------:R-:W3:Y:S04]  /*68f90*/  @P6 LDG.E.U16 R4, desc[UR6][R12.64] ;  /* 0x000000060c046981 */ /* 0x000ee8000c1e1500 */
[----:B------:R-:W-:Y:S04]  /*68fa0*/  STL [R1+0x47ac], R29 ;  /* 0x0047ac1d01007387 */ /* 0x000fe80000100800 */
[----:B------:R-:W3:Y:S04]  /*68fb0*/  LDL.LU.64 R74, [R1+0x5300] ;  /* 0x00530000014a7983 */ /* 0x000ee80000300a00 */
[----:B--2---:R-:W2:Y:S04]  /*68fc0*/  @P5 LDG.E.U16 R32, desc[UR6][R6.64] ;  /* 0x0000000606205981 */ /* 0x004ea8000c1e1500 */
[----:B----4-:R-:W-:Y:S04]  /*68fd0*/  STL [R1+0x47b0], R60 ;  /* 0x0047b03c01007387 */ /* 0x010fe80000100800 */
[----:B------:R-:W4:Y:S04]  /*68fe0*/  LDL R89, [R1+0x2bc8] ;  /* 0x002bc80001597983 */ /* 0x000f280000100800 */
[----:B---3--:R-:W-:Y:S04]  /*68ff0*/  STL [R1+0x47b4], R61 ;  /* 0x0047b43d01007387 */ /* 0x008fe80000100800 */
[----:B------:R-:W3:Y:S04]  /*69000*/  LDL.LU.64 R6, [R1+0x52f8] ;  /* 0x0052f80001067983 */ /* 0x000ee80000300a00 */
[----:B------:R-:W3:Y:S04]  /*69010*/  LDL.64 R46, [R1+0x1530] ;  /* 0x00153000012e7983 */ /* 0x000ee80000100a00 */
[----:B------:R-:W3:Y:S04]  /*69020*/  LDL R15, [R1+0x2bb8] ;  /* 0x002bb800010f7983 */ /* 0x000ee80000100800 */
[----:B------:R-:W3:Y:S04]  /*69030*/  LDL R14, [R1+0x2bbc] ;  /* 0x002bbc00010e7983 */ /* 0x000ee80000100800 */
[----:B------:R-:W3:Y:S04]  /*69040*/  LDL R19, [R1+0x2bc0] ;  /* 0x002bc00001137983 */ /* 0x000ee80000100800 */
[----:B------:R-:W3:Y:S04]  /*69050*/  LDL R18, [R1+0x2bc4] ;  /* 0x002bc40001127983 */ /* 0x000ee80000100800 */
[----:B------:R-:W3:Y:S04]  /*69060*/  LDL.LU R42, [R1+0x3560] ;  /* 0x00356000012a7983 */ /* 0x000ee80000300800 */
[----:B------:R-:W3:Y:S04]  /*69070*/  LDL.LU R43, [R1+0x358c] ;  /* 0x00358c00012b7983 */ /* 0x000ee80000300800 */
[----:B------:R-:W3:Y:S04]  /*69080*/  LDL.LU R10, [R1+0x3564] ;  /* 0x00356400010a7983 */ /* 0x000ee80000300800 */
[----:B------:R-:W3:Y:S04]  /*69090*/  LDL.LU R38, [R1+0x3590] ;  /* 0x0035900001267983 */ /* 0x000ee80000300800 */
[----:B------:R-:W3:Y:S04]  /*690a0*/  LDL R39, [R1+0x2bb4] ;  /* 0x002bb40001277983 */ /* 0x000ee80000100800 */
[----:B------:R-:W3:Y:S04]  /*690b0*/  LDL R84, [R1+0x2bb0] ;  /* 0x002bb00001547983 */ /* 0x000ee80000100800 */
[----:B------:R-:W3:Y:S01]  /*690c0*/  LDL R0, [R1+0x2bac] ;  /* 0x002bac0001007983 */ /* 0x000ee20000100800 */
[----:B------:R-:W-:-:S02]  /*690d0*/  ISETP.GT.AND P3, PT, R92, 0x6b, PT ;  /* 0x0000006b5c00780c */ /* 0x000fc40003f64270 */
[----:B------:R-:W-:-:S11]  /*690e0*/  ISETP.GT.AND P5, PT, R92, 0x6c, PT ;  /* 0x0000006c5c00780c */ /* 0x000fd60003fa4270 */
[----:B------:R-:W3:Y:S04]  /*690f0*/  @P3 LDG.E.U16 R86, desc[UR6][R76.64] ;  /* 0x000000064c563981 */ /* 0x000ee8000c1e1500 */
[----:B------:R-:W3:Y:S04]  /*69100*/  @P3 LDG.E.U16 R87, desc[UR6][R2.64] ;  /* 0x0000000602573981 */ /* 0x000ee8000c1e1500 */
[----:B------:R-:W3:Y:S04]  /*69110*/  @P3 LDG.E.U16 R88, desc[UR6][R78.64] ;  /* 0x000000064e583981 */ /* 0x000ee8000c1e1500 */
[----:B--2---:R-:W-:Y:S04]  /*69120*/  STL [R1+0x47b8], R32 ;  /* 0x0047b82001007387 */ /* 0x004fe80000100800 */
[----:B------:R-:W-:Y:S04]  /*69130*/  STL.64 [R1+0x1588], R12 ;  /* 0x0015880c01007387 */ /* 0x000fe80000100a00 */
[----:B------:R-:W-:Y:S04]  /*69140*/  STL.64 [R1+0x1580], R8 ;  /* 0x0015800801007387 */ /* 0x000fe80000100a00 */
[----:B------:R-:W2:Y:S04]  /*69150*/  LDL.LU.64 R68, [R1+0x52f0] ;  /* 0x0052f00001447983 */ /* 0x000ea80000300a00 */
[----:B------:R-:W2:Y:S04]  /*69160*/  LDL.LU.64 R70, [R1+0x52e8] ;  /* 0x0052e80001467983 */ /* 0x000ea80000300a00 */
[----:B------:R0:W-:Y:S04]  /*69170*/  @P6 STL [R1+0x2bd8], R85 ;  /* 0x002bd85501006387 */ /* 0x0001e80000100800 */
[----:B------:R1:W-:Y:S04]  /*69180*/  @P6 STL [R1+0x2bdc], R82 ;  /* 0x002bdc5201006387 */ /* 0x0003e80000100800 */
[----:B------:R0:W-:Y:S04]  /*69190*/  @P6 STL [R1+0x2be0], R83 ;  /* 0x002be05301006387 */ /* 0x0001e80000100800 */
[----:B------:R0:W-:Y:S01]  /*691a0*/  @P6 STL [R1+0x2be4], R4 ;  /* 0x002be40401006387 */ /* 0x0001e20000100800 */
[----:B------:R-:W-:-:S03]  /*691b0*/  ISETP.GT.AND P6, PT, R92, 0x6d, PT ;  /* 0x0000006d5c00780c */ /* 0x000fc60003fc4270 */
[----:B------:R-:W2:Y:S04]  /*691c0*/  LDL.LU.64 R76, [R1+0x52e0] ;  /* 0x0052e000014c7983 */ /* 0x000ea80000300a00 */
[----:B------:R-:W2:Y:S04]  /*691d0*/  LDL.LU.64 R2, [R1+0x52d8] ;  /* 0x0052d80001027983 */ /* 0x000ea80000300a00 */
[----:B------:R-:W2:Y:S04]  /*691e0*/  LDL R11, [R1+0x2ba8] ;  /* 0x002ba800010b7983 */ /* 0x000ea80000100800 */
[----:B------:R-:W2:Y:S04]  /*691f0*/  LDL.LU.64 R78, [R1+0x52d0] ;  /* 0x0052d000014e7983 */ /* 0x000ea80000300a00 */
[----:B0-----:R-:W2:Y:S04]  /*69200*/  LDL R85, [R1+0x2b98] ;  /* 0x002b980001557983 */ /* 0x001ea80000100800 */
[----:B-1----:R-:W2:Y:S04]  /*69210*/  LDL R82, [R1+0x2b9c] ;  /* 0x002b9c0001527983 */ /* 0x002ea80000100800 */
[----:B------:R-:W2:Y:S04]  /*69220*/  LDL R83, [R1+0x2ba0] ;  /* 0x002ba00001537983 */ /* 0x000ea80000100800 */
[----:B------:R-:W2:Y:S04]  /*69230*/  LDL R4, [R1+0x2ba4] ;  /* 0x002ba40001047983 */ /* 0x000ea80000100800 */
[----:B----4-:R-:W4:Y:S04]  /*69240*/  @P3 LDG.E.U16 R89, desc[UR6][R80.64] ;  /* 0x0000000650593981 */ /* 0x010f28000c1e1500 */
[----:B---3--:R-:W3:Y:S04]  /*69250*/  @P5 LDG.E.U16 R15, desc[UR6][R46.64] ;  /* 0x000000062e0f5981 */ /* 0x008ee8000c1e1500 */
[----:B------:R-:W3:Y:S04]  /*69260*/  @P5 LDG.E.U16 R14, desc[UR6][R36.64] ;  /* 0x00000006240e5981 */ /* 0x000ee8000c1e1500 */
[----:B------:R-:W3:Y:S04]  /*69270*/  @P5 LDG.E.U16 R19, desc[UR6][R72.64] ;  /* 0x0000000648135981 */ /* 0x000ee8000c1e1500 */
[----:B------:R-:W3:Y:S01]  /*69280*/  @P5 LDG.E.U16 R18, desc[UR6][R64.64] ;  /* 0x0000000640125981 */ /* 0x000ee2000c1e1500 */
[----:B------:R-:W-:-:S02]  /*69290*/  IMAD.MOV.U32 R9, RZ, RZ, R42 ;  /* 0x000000ffff097224 */ /* 0x000fc400078e002a */
[----:B------:R-:W-:Y:S02]  /*692a0*/  IMAD.MOV.U32 R13, RZ, RZ, R10 ;  /* 0x000000ffff0d7224 */ /* 0x000fe400078e000a */
[----:B------:R-:W-:Y:S02]  /*692b0*/  IMAD.MOV.U32 R12, RZ, RZ, R38 ;  /* 0x000000ffff0c7224 */ /* 0x000fe400078e0026 */
[----:B------:R-:W-:Y:S01]  /*692c0*/  IMAD.MOV.U32 R8, RZ, RZ, R43 ;  /* 0x000000ffff087224 */ /* 0x000fe200078e002b */
[----:B------:R-:W3:Y:S04]  /*692d0*/  LDL.LU.64 R80, [R1+0x52c8] ;  /* 0x0052c80001507983 */ /* 0x000ee80000300a00 */
[----:B------:R-:W3:Y:S04]  /*692e0*/  @P6 LDG.E.U16 R39, desc[UR6][R12.64] ;  /* 0x000000060c276981 */ /* 0x000ee8000c1e1500 */
[----:B------:R-:W3:Y:S04]  /*692f0*/  @P6 LDG.E.U16 R84, desc[UR6][R8.64] ;  /* 0x0000000608546981 */ /* 0x000ee8000c1e1500 */
[----:B------:R-:W3:Y:S04]  /*69300*/  @P6 LDG.E.U16 R0, desc[UR6][R90.64] ;  /* 0x000000065a006981 */ /* 0x000ee8000c1e1500 */
[----:B------:R0:W-:Y:S04]  /*69310*/  @P3 STL [R1+0x2bd4], R86 ;  /* 0x002bd45601003387 */ /* 0x0001e80000100800 */
[----:B0-----:R-:W3:Y:S04]  /*69320*/  LDL R86, [R1+0x2b94] ;  /* 0x002b940001567983 */ /* 0x001ee80000100800 */
[----:B------:R0:W-:Y:S04]  /*69330*/  @P3 STL [R1+0x2bd0], R87 ;  /* 0x002bd05701003387 */ /* 0x0001e80000100800 */
[----:B0-----:R-:W3:Y:S04]  /*69340*/  LDL R87, [R1+0x2b90] ;  /* 0x002b900001577983 */ /* 0x001ee80000100800 */
[----:B------:R0:W-:Y:S04]  /*69350*/  @P3 STL [R1+0x2bcc], R88 ;  /* 0x002bcc5801003387 */ /* 0x0001e80000100800 */
[----:B0-----:R-:W3:Y:S04]  /*69360*/  LDL R88, [R1+0x2b8c] ;  /* 0x002b8c0001587983 */ /* 0x001ee80000100800 */
[----:B--2---:R-:W2:Y:S04]  /*69370*/  @P6 LDG.E.U16 R11, desc[UR6][R74.64] ;  /* 0x000000064a0b6981 */ /* 0x004ea8000c1e1500 */
[----:B----4-:R0:W-:Y:S04]  /*69380*/  @P3 STL [R1+0x2bc8], R89 ;  /* 0x002bc85901003387 */ /* 0x0101e80000100800 */
[----:B0-----:R-:W4:Y:S04]  /*69390*/  LDL R89, [R1+0x2b88] ;  /* 0x002b880001597983 */ /* 0x001f280000100800 */
[----:B------:R-:W4:Y:S04]  /*693a0*/  LDL.LU.64 R64, [R1+0x52c0] ;  /* 0x0052c00001407983 */ /* 0x000f280000300a00 */
[----:B------:R-:W4:Y:S04]  /*693b0*/  LDL.LU.64 R72, [R1+0x52b8] ;  /* 0x0052b80001487983 */ /* 0x000f280000300a00 */
[----:B------:R-:W4:Y:S04]  /*693c0*/  LDL.LU.64 R36, [R1+0x52b0] ;  /* 0x0052b00001247983 */ /* 0x000f280000300a00 */
[----:B---3--:R-:W-:Y:S04]  /*693d0*/  @P5 STL [R1+0x2bb8], R15 ;  /* 0x002bb80f01005387 */ /* 0x008fe80000100800 */
[----:B------:R-:W-:Y:S04]  /*693e0*/  @P5 STL [R1+0x2bbc], R14 ;  /* 0x002bbc0e01005387 */ /* 0x000fe80000100800 */
[----:B------:R-:W-:Y:S04]  /*693f0*/  @P5 STL [R1+0x2bc0], R19 ;  /* 0x002bc01301005387 */ /* 0x000fe80000100800 */
[----:B------:R0:W-:Y:S04]  /*69400*/  @P5 STL [R1+0x2bc4], R18 ;  /* 0x002bc41201005387 */ /* 0x0001e80000100800 */
[----:B------:R-:W-:Y:S04]  /*69410*/  STL.64 [R1+0x1528], R12 ;  /* 0x0015280c01007387 */ /* 0x000fe80000100a00 */
[----:B------:R-:W-:Y:S04]  /*69420*/  STL.64 [R1+0x1520], R8 ;  /* 0x0015200801007387 */ /* 0x000fe80000100a00 */
[----:B------:R-:W3:Y:S04]  /*69430*/  LDL.LU.64 R90, [R1+0x52a8] ;  /* 0x0052a800015a7983 */ /* 0x000ee80000300a00 */
[----:B------:R-:W3:Y:S04]  /*69440*/  LDL.LU R50, [R1+0x3598] ;  /* 0x0035980001327983 */ /* 0x000ee80000300800 */
[----:B------:R-:W3:Y:S04]  /*69450*/  LDL.LU R51, [R1+0x35c4] ;  /* 0x0035c40001337983 */ /* 0x000ee80000300800 */
[----:B0-----:R-:W3:Y:S04]  /*69460*/  LDL.LU R18, [R1+0x359c] ;  /* 0x00359c0001127983 */ /* 0x001ee80000300800 */
[----:B------:R-:W3:Y:S04]  /*69470*/  LDL.LU R19, [R1+0x35c8] ;  /* 0x0035c80001137983 */ /* 0x000ee80000300800 */
[----:B------:R-:W3:Y:S04]  /*69480*/  LDL R46, [R1+0x2b84] ;  /* 0x002b8400012e7983 */ /* 0x000ee80000100800 */
[----:B------:R-:W3:Y:S04]  /*69490*/  LDL R47, [R1+0x2b80] ;  /* 0x002b8000012f7983 */ /* 0x000ee80000100800 */
[----:B------:R0:W-:Y:S01]  /*694a0*/  @P6 STL [R1+0x2bb4], R39 ;  /* 0x002bb42701006387 */ /* 0x0001e20000100800 */
[----:B------:R-:W-:-:S03]  /*694b0*/  ISETP.GT.AND P3, PT, R92, 0x6e, PT ;  /* 0x0000006e5c00780c */ /* 0x000fc60003f64270 */
[----:B0-----:R-:W3:Y:S04]  /*694c0*/  LDL.64 R38, [R1+0x14b8] ;  /* 0x0014b80001267983 */ /* 0x001ee80000100a00 */
[----:B------:R0:W-:Y:S06]  /*694d0*/  @P6 STL [R1+0x2bb0], R84 ;  /* 0x002bb05401006387 */ /* 0x0001ec0000100800 */
[----:B------:R-:W3:Y:S04]  /*694e0*/  @P3 LDG.E.U16 R85, desc[UR6][R76.64] ;  /* 0x000000064c553981 */ /* 0x000ee8000c1e1500 */
[----:B------:R-:W3:Y:S04]  /*694f0*/  @P3 LDG.E.U16 R82, desc[UR6][R70.64] ;  /* 0x0000000646523981 */ /* 0x000ee8000c1e1500 */
[----:B------:R-:W3:Y:S04]  /*69500*/  @P3 LDG.E.U16 R83, desc[UR6][R68.64] ;  /* 0x0000000644533981 */ /* 0x000ee8000c1e1500 */
[----:B------:R-:W3:Y:S04]  /*69510*/  @P3 LDG.E.U16 R4, desc[UR6][R6.64] ;  /* 0x0000000606043981 */ /* 0x000ee8000c1e1500 */
[----:B0-----:R-:W3:Y:S04]  /*69520*/  LDL R84, [R1+0x2b7c] ;  /* 0x002b7c0001547983 */ /* 0x001ee80000100800 */
[----:B------:R0:W-:Y:S04]  /*69530*/  @P6 STL [R1+0x2bac], R0 ;  /* 0x002bac0001006387 */ /* 0x0001e80000100800 */
[----:B0-----:R-:W3:Y:S01]  /*69540*/  LDL R0, [R1+0x2b78] ;  /* 0x002b780001007983 */ /* 0x001ee20000100800 */
[----:B------:R-:W-:-:S03]  /*69550*/  ISETP.GT.AND P5, PT, R92, 0x6f, PT ;  /* 0x0000006f5c00780c */ /* 0x000fc60003fa4270 */
[----:B------:R-:W3:Y:S10]  /*69560*/  LDL.LU.64 R74, [R1+0x52a0] ;  /* 0x0052a000014a7983 */ /* 0x000ef40000300a00 */
[----:B------:R-:W3:Y:S04]  /*69570*/  @P5 LDG.E.U16 R88, desc[UR6][R80.64] ;  /* 0x0000000650585981 */ /* 0x000ee8000c1e1500 */
[----:B------:R-:W3:Y:S04]  /*69580*/  @P5 LDG.E.U16 R87, desc[UR6][R78.64] ;  /* 0x000000064e575981 */ /* 0x000ee8000c1e1500 */
[----:B------:R-:W3:Y:S04]  /*69590*/  @P5 LDG.E.U16 R86, desc[UR6][R2.64] ;  /* 0x0000000602565981 */ /* 0x000ee8000c1e1500 */
[----:B--2---:R0:W-:Y:S01]  /*695a0*/  @P6 STL [R1+0x2ba8], R11 ;  /* 0x002ba80b01006387 */ /* 0x0041e20000100800 */
[----:B------:R-:W-:-:S03]  /*695b0*/  ISETP.GT.AND P6, PT, R92, 0x70, PT ;  /* 0x000000705c00780c */ /* 0x000fc60003fc4270 */
[----:B------:R-:W2:Y:S04]  /*695c0*/  LDL.LU.64 R6, [R1+0x5298] ;  /* 0x0052980001067983 */ /* 0x000ea80000300a00 */
[----:B------:R-:W2:Y:S04]  /*695d0*/  LDL.LU.64 R68, [R1+0x5290] ;  /* 0x0052900001447983 */ /* 0x000ea80000300a00 */
[----:B------:R-:W2:Y:S04]  /*695e0*/  LDL.LU.64 R70, [R1+0x5288] ;  /* 0x0052880001467983 */ /* 0x000ea80000300a00 */
[----:B------:R-:W2:Y:S04]  /*695f0*/  LDL.LU.64 R76, [R1+0x5280] ;  /* 0x00528000014c7983 */ /* 0x000ea80000300a00 */
[----:B----4-:R-:W4:Y:S01]  /*69600*/  @P5 LDG.E.U16 R89, desc[UR6][R64.64] ;  /* 0x0000000640595981 */ /* 0x010f22000c1e1500 */
[----:B---3--:R-:W-:-:S02]  /*69610*/  IMAD.MOV.U32 R9, RZ, RZ, R50 ;  /* 0x000000ffff097224 */ /* 0x008fc400078e0032 */
[----:B------:R-:W-:Y:S02]  /*69620*/  IMAD.MOV.U32 R8, RZ, RZ, R51 ;  /* 0x000000ffff087224 */ /* 0x000fe400078e0033 */
[----:B------:R-:W-:Y:S02]  /*69630*/  IMAD.MOV.U32 R13, RZ, RZ, R18 ;  /* 0x000000ffff0d7224 */ /* 0x000fe400078e0012 */
[----:B------:R-:W-:Y:S01]  /*69640*/  IMAD.MOV.U32 R12, RZ, RZ, R19 ;  /* 0x000000ffff0c7224 */ /* 0x000fe200078e0013 */
[----:B------:R-:W3:Y:S04]  /*69650*/  @P6 LDG.E.U16 R47, desc[UR6][R8.64] ;  /* 0x00000006082f6981 */ /* 0x000ee8000c1e1500 */
[----:B------:R-:W2:Y:S04]  /*69660*/  @P6 LDG.E.U16 R46, desc[UR6][R12.64] ;  /* 0x000000060c2e6981 */ /* 0x000ea8000c1e1500 */
[----:B------:R-:W2:Y:S04]  /*69670*/  @P6 LDG.E.U16 R84, desc[UR6][R38.64] ;  /* 0x0000000626546981 */ /* 0x000ea8000c1e1500 */
[----:B------:R-:W2:Y:S04]  /*69680*/  @P6 LDG.E.U16 R0, desc[UR6][R72.64] ;  /* 0x0000000648006981 */ /* 0x000ea8000c1e1500 */
[----:B------:R-:W-:Y:S04]  /*69690*/  @P3 STL [R1+0x2b98], R85 ;  /* 0x002b985501003387 */ /* 0x000fe80000100800 */
[----:B------:R-:W-:Y:S04]  /*696a0*/  @P3 STL [R1+0x2b9c], R82 ;  /* 0x002b9c5201003387 */ /* 0x000fe80000100800 */
[----:B------:R-:W-:Y:S04]  /*696b0*/  @P3 STL [R1+0x2ba0], R83 ;  /* 0x002ba05301003387 */ /* 0x000fe80000100800 */
[----:B------:R1:W-:Y:S01]  /*696c0*/  @P3 STL [R1+0x2ba4], R4 ;  /* 0x002ba40401003387 */ /* 0x0003e20000100800 */
[----:B------:R-:W-:-:S03]  /*696d0*/  ISETP.GT.AND P3, PT, R92, 0x71, PT ;  /* 0x000000715c00780c */ /* 0x000fc60003f64270 */
[----:B------:R-:W3:Y:S04]  /*696e0*/  LDL.LU.64 R2, [R1+0x5278] ;  /* 0x0052780001027983 */ /* 0x000ee80000300a00 */
[----:B------:R-:W3:Y:S04]  /*696f0*/  LDL.LU.64 R78, [R1+0x5270] ;  /* 0x00527000014e7983 */ /* 0x000ee80000300a00 */
[----:B------:R-:W3:Y:S04]  /*69700*/  LDL.LU.64 R80, [R1+0x5268] ;  /* 0x0052680001507983 */ /* 0x000ee80000300a00 */
[----:B------:R-:W3:Y:S04]  /*69710*/  LDL.LU.64 R64, [R1+0x5260] ;  /* 0x0052600001407983 */ /* 0x000ee80000300a00 */
[----:B------:R-:W3:Y:S04]  /*69720*/  LDL R14, [R1+0x2b64] ;  /* 0x002b6400010e7983 */ /* 0x000ee80000100800 */
[----:B------:R-:W3:Y:S04]  /*69730*/  LDL R15, [R1+0x2b60] ;  /* 0x002b6000010f7983 */ /* 0x000ee80000100800 */
[----:B------:R-:W3:Y:S04]  /*69740*/  LDL R42, [R1+0x2b5c] ;  /* 0x002b5c00012a7983 */ /* 0x000ee80000100800 */
[----:B------:R-:W3:Y:S04]  /*69750*/  LDL R43, [R1+0x2b58] ;  /* 0x002b5800012b7983 */ /* 0x000ee80000100800 */
[----:B------:R-:W3:Y:S04]  /*69760*/  LDL.LU R10, [R1+0x35d0] ;  /* 0x0035d000010a7983 */ /* 0x000ee80000300800 */
[----:B0-----:R-:W3:Y:S04]  /*69770*/  LDL.LU R11, [R1+0x35fc] ;  /* 0x0035fc00010b7983 */ /* 0x001ee80000300800 */
[----:B-1----:R-:W3:Y:S04]  /*69780*/  LDL.LU R4, [R1+0x35d4] ;  /* 0x0035d40001047983 */ /* 0x002ee80000300800 */
[----:B------:R-:W3:Y:S04]  /*69790*/  LDL.LU R83, [R1+0x3600] ;  /* 0x0036000001537983 */ /* 0x000ee80000300800 */
[----:B------:R-:W3:Y:S04]  /*697a0*/  @P3 LDG.E.U16 R33, desc[UR6][R36.64] ;  /* 0x0000000624213981 */ /* 0x000ee8000c1e1500 */
[----:B------:R-:W3:Y:S04]  /*697b0*/  LDL R82, [R1+0x2b54] ;  /* 0x002b540001527983 */ /* 0x000ee80000100800 */
[----:B------:R-:W3:Y:S04]  /*697c0*/  LDL R85, [R1+0x2b50] ;  /* 0x002b500001557983 */ /* 0x000ee80000100800 */
[----:B------:R0:W-:Y:S04]  /*697d0*/  @P5 STL [R1+0x2b8c], R88 ;  /* 0x002b8c5801005387 */ /* 0x0001e80000100800 */
[----:B0-----:R-:W3:Y:S04]  /*697e0*/  LDL R88, [R1+0x2b4c] ;  /* 0x002b4c0001587983 */ /* 0x001ee80000100800 */
[----:B------:R-:W-:Y:S04]  /*697f0*/  @P5 STL [R1+0x2b90], R87 ;  /* 0x002b905701005387 */ /* 0x000fe80000100800 */
[----:B------:R0:W-:Y:S04]  /*69800*/  @P5 STL [R1+0x2b94], R86 ;  /* 0x002b945601005387 */ /* 0x0001e80000100800 */
[----:B0-----:R-:W3:Y:S04]  /*69810*/  LDL.64 R86, [R1+0x1450] ;  /* 0x0014500001567983 */ /* 0x001ee80000100a00 */
[----:B----4-:R0:W-:Y:S04]  /*69820*/  @P5 STL [R1+0x2b88], R89 ;  /* 0x002b885901005387 */ /* 0x0101e80000100800 */
[----:B0-----:R-:W4:Y:S04]  /*69830*/  LDL R89, [R1+0x2b48] ;  /* 0x002b480001597983 */ /* 0x001f280000100800 */
[----:B------:R-:W-:Y:S04]  /*69840*/  STL.64 [R1+0x14c8], R12 ;  /* 0x0014c80c01007387 */ /* 0x000fe80000100a00 */
[----:B------:R-:W-:Y:S04]  /*69850*/  STL.64 [R1+0x14c0], R8 ;  /* 0x0014c00801007387 */ /* 0x000fe80000100a00 */
[----:B------:R-:W4:Y:S04]  /*69860*/  LDL.LU.64 R72, [R1+0x5258] ;  /* 0x0052580001487983 */ /* 0x000f280000300a00 */
[----:B--2---:R0:W-:Y:S04]  /*69870*/  @P6 STL [R1+0x2b78], R0 ;  /* 0x002b780001006387 */ /* 0x0041e80000100800 */
[----:B------:R1:W-:Y:S04]  /*69880*/  @P6 STL [R1+0x2b7c], R84 ;  /* 0x002b7c5401006387 */ /* 0x0003e80000100800 */
[----:B---3--:R-:W-:Y:S04]  /*69890*/  @P6 STL [R1+0x2b80], R47 ;  /* 0x002b802f01006387 */ /* 0x008fe80000100800 */
[----:B------:R-:W-:Y:S04]  /*698a0*/  @P6 STL [R1+0x2b84], R46 ;  /* 0x002b842e01006387 */ /* 0x000fe80000100800 */
[----:B------:R-:W2:Y:S04]  /*698b0*/  LDL.LU.64 R36, [R1+0x5250] ;  /* 0x0052500001247983 */ /* 0x000ea80000300a00 */
[----:B------:R-:W3:Y:S04]  /*698c0*/  @P3 LDG.E.U16 R64, desc[UR6][R90.64] ;  /* 0x000000065a403981 */ /* 0x000ee8000c1e1500 */
[----:B------:R-:W3:Y:S04]  /*698d0*/  @P3 LDG.E.U16 R65, desc[UR6][R74.64] ;  /* 0x000000064a413981 */ /* 0x000ee8000c1e1500 */
[----:B------:R-:W-:Y:S04]  /*698e0*/  STL [R1+0x47bc], R33 ;  /* 0x0047bc2101007387 */ /* 0x000fe80000100800 */
[----:B------:R-:W3:Y:S04]  /*698f0*/  LDL.LU.64 R90, [R1+0x5248] ;  /* 0x00524800015a7983 */ /* 0x000ee80000300a00 */
[----:B0-----:R-:W3:Y:S01]  /*69900*/  LDL R0, [R1+0x2b3c] ;  /* 0x002b3c0001007983 */ /* 0x001ee20000100800 */
[----:B------:R-:W-:-:S02]  /*69910*/  ISETP.GT.AND P5, PT, R92, 0x72, PT ;  /* 0x000000725c00780c */ /* 0x000fc40003fa4270 */
[C---:B------:R-:W-:Y:S01]  /*69920*/  ISETP.GT.AND P6, PT, R92.reuse, 0x73, PT ;  /* 0x000000735c00780c */ /* 0x040fe20003fc4270 */
[----:B------:R-:W-:Y:S02]  /*69930*/  IMAD.MOV.U32 R8, RZ, RZ, R11 ;  /* 0x000000ffff087224 */ /* 0x000fe400078e000b */
[----:B------:R-:W-:Y:S02]  /*69940*/  IMAD.MOV.U32 R9, RZ, RZ, R10 ;  /* 0x000000ffff097224 */ /* 0x000fe400078e000a */
[----:B------:R-:W-:Y:S02]  /*69950*/  IMAD.MOV.U32 R10, RZ, RZ, R83 ;  /* 0x000000ffff0a7224 */ /* 0x000fe400078e0053 */
[----:B------:R-:W-:Y:S01]  /*69960*/  IMAD.MOV.U32 R11, RZ, RZ, R4 ;  /* 0x000000ffff0b7224 */ /* 0x000fe200078e0004 */
[----:B------:R-:W3:Y:S04]  /*69970*/  LDL R38, [R1+0x2b44] ;  /* 0x002b440001267983 */ /* 0x000ee80000100800 */
[----:B------:R-:W3:Y:S04]  /*69980*/  LDL R39, [R1+0x2b40] ;  /* 0x002b400001277983 */ /* 0x000ee80000100800 */
[----:B-1----:R-:W3:Y:S04]  /*69990*/  LDL R84, [R1+0x2b38] ;  /* 0x002b380001547983 */ /* 0x002ee80000100800 */
[----:B------:R-:W3:Y:S04]  /*699a0*/  @P5 LDG.E.U16 R43, desc[UR6][R2.64] ;  /* 0x00000006022b5981 */ /* 0x000ee8000c1e1500 */
[----:B------:R-:W3:Y:S04]  /*699b0*/  @P5 LDG.E.U16 R42, desc[UR6][R76.64] ;  /* 0x000000064c2a5981 */ /* 0x000ee8000c1e1500 */
[----:B------:R-:W3:Y:S04]  /*699c0*/  @P5 LDG.E.U16 R15, desc[UR6][R70.64] ;  /* 0x00000006460f5981 */ /* 0x000ee8000c1e1500 */
[----:B------:R-:W3:Y:S04]  /*699d0*/  @P5 LDG.E.U16 R14, desc[UR6][R68.64] ;  /* 0x00000006440e5981 */ /* 0x000ee8000c1e1500 */
[----:B------:R-:W3:Y:S04]  /*699e0*/  @P6 LDG.E.U16 R82, desc[UR6][R10.64] ;  /* 0x000000060a526981 */ /* 0x000ee8000c1e1500 */
[----:B------:R-:W3:Y:S04]  /*699f0*/  @P6 LDG.E.U16 R85, desc[UR6][R8.64] ;  /* 0x0000000608556981 */ /* 0x000ee8000c1e1500 */
[----:B------:R-:W3:Y:S04]  /*69a00*/  @P6 LDG.E.U16 R88, desc[UR6][R78.64] ;  /* 0x000000064e586981 */ /* 0x000ee8000c1e1500 */
[----:B----4-:R-:W4:Y:S04]  /*69a10*/  @P6 LDG.E.U16 R89, desc[UR6][R86.64] ;  /* 0x0000000656596981 */ /* 0x010f28000c1e1500 */
[----:B--2---:R-:W2:Y:S01]  /*69a20*/  @P3 LDG.E.U16 R36, desc[UR6][R6.64] ;  /* 0x0000000606243981 */ /* 0x004ea2000c1e1500 */
[----:B------:R-:W-:-:S03]  /*69a30*/  ISETP.GT.AND P3, PT, R92, 0x74, PT ;  /* 0x000000745c00780c */ /* 0x000fc60003f64270 */
[----:B---3--:R-:W-:Y:S04]  /*69a40*/  STL [R1+0x47c0], R64 ;  /* 0x0047c04001007387 */ /* 0x008fe80000100800 */
[----:B------:R-:W3:Y:S06]  /*69a50*/  LDL.LU.64 R74, [R1+0x5240] ;  /* 0x00524000014a7983 */ /* 0x000eec0000300a00 */
[----:B------:R-:W3:Y:S04]  /*69a60*/  @P3 LDG.E.U16 R0, desc[UR6][R90.64] ;  /* 0x000000065a003981 */ /* 0x000ee8000c1e1500 */
[----:B------:R-:W-:Y:S04]  /*69a70*/  STL [R1+0x47c4], R65 ;  /* 0x0047c44101007387 */ /* 0x000fe80000100800 */
[----:B------:R-:W4:Y:S04]  /*69a80*/  LDL.LU.64 R6, [R1+0x5238] ;  /* 0x0052380001067983 */ /* 0x000f280000300a00 */
[----:B------:R-:W4:Y:S04]  /*69a90*/  @P3 LDG.E.U16 R38, desc[UR6][R80.64] ;  /* 0x0000000650263981 */ /* 0x000f28000c1e1500 */
[----:B------:R-:W4:Y:S04]  /*69aa0*/  @P3 LDG.E.U16 R39, desc[UR6][R72.64] ;  /* 0x0000000648273981 */ /* 0x000f28000c1e1500 */
        /* <DEDUP_REMOVED lines=15> */
[----:B------:R0:W-:Y:S04]  /*69ba0*/  @P6 STL [R1+0x2b54], R82 ;  /* 0x002b545201006387 */ /* 0x0001e80000100800 */
[----:B---3--:R-:W3:Y:S04]  /*69bb0*/  @P3 LDG.E.U16 R84, desc[UR6][R74.64] ;  /* 0x000000064a543981 */ /* 0x008ee8000c1e1500 */
[----:B0-----:R-:W3:Y:S04]  /*69bc0*/  LDL R82, [R1+0x2b28] ;  /* 0x002b280001527983 */ /* 0x001ee80000100800 */
[----:B------:R0:W-:Y:S04]  /*69bd0*/  @P6 STL [R1+0x2b50], R85 ;  /* 0x002b505501006387 */ /* 0x0001e80000100800 */
[----:B0-----:R-:W3:Y:S04]  /*69be0*/  LDL.LU R85, [R1+0x3608] ;  /* 0x0036080001557983 */ /* 0x001ee80000300800 */
[----:B------:R-:W3:Y:S04]  /*69bf0*/  LDL.LU R86, [R1+0x3634] ;  /* 0x0036340001567983 */ /* 0x000ee80000300800 */
[----:B------:R-:W3:Y:S04]  /*69c00*/  LDL.LU R87, [R1+0x360c] ;  /* 0x00360c0001577983 */ /* 0x000ee80000300800 */
[----:B------:R0:W-:Y:S04]  /*69c10*/  @P6 STL [R1+0x2b4c], R88 ;  /* 0x002b4c5801006387 */ /* 0x0001e80000100800 */
[----:B0-----:R-:W3:Y:S04]  /*69c20*/  LDL.LU R88, [R1+0x3638] ;  /* 0x0036380001587983 */ /* 0x001ee80000300800 */
[----:B----4-:R0:W-:Y:S04]  /*69c30*/  @P6 STL [R1+0x2b48], R89 ;  /* 0x002b485901006387 */ /* 0x0101e80000100800 */
[----:B0-----:R-:W4:Y:S04]  /*69c40*/  LDL R89, [R1+0x2b24] ;  /* 0x002b240001597983 */ /* 0x001f280000100800 */
[----:B------:R-:W4:Y:S04]  /*69c50*/  LDL.LU.64 R80, [R1+0x5208] ;  /* 0x0052080001507983 */ /* 0x000f280000300a00 */
[----:B------:R-:W4:Y:S04]  /*69c60*/  LDL.LU.64 R72, [R1+0x5200] ;  /* 0x0052000001487983 */ /* 0x000f280000300a00 */
[----:B------:R-:W4:Y:S04]  /*69c70*/  LDL.LU.64 R90, [R1+0x51f8] ;  /* 0x0051f800015a7983 */ /* 0x000f280000300a00 */
[----:B------:R0:W-:Y:S04]  /*69c80*/  @P3 STL [R1+0x2b3c], R0 ;  /* 0x002b3c0001003387 */ /* 0x0001e80000100800 */
[----:B0-----:R-:W4:Y:S04]  /*69c90*/  LDL R0, [R1+0x2b20] ;  /* 0x002b200001007983 */ /* 0x001f280000100800 */
[----:B------:R-:W4:Y:S04]  /*69ca0*/  LDL.LU.64 R74, [R1+0x51f0] ;  /* 0x0051f000014a7983 */ /* 0x000f280000300a00 */
[----:B------:R-:W4:Y:S04]  /*69cb0*/  LDL.64 R50, [R1+0x13f0] ;  /* 0x0013f00001327983 */ /* 0x000f280000100a00 */
[----:B------:R-:W4:Y:S04]  /*69cc0*/  LDL R19, [R1+0x2b18] ;  /* 0x002b180001137983 */ /* 0x000f280000100800 */
[----:B------:R-:W4:Y:S04]  /*69cd0*/  LDL R18, [R1+0x2b1c] ;  /* 0x002b1c0001127983 */ /* 0x000f280000100800 */
[----:B------:R-:W4:Y:S04]  /*69ce0*/  LDL R15, [R1+0x2b08] ;  /* 0x002b0800010f7983 */ /* 0x000f280000100800 */
[----:B------:R-:W4:Y:S04]  /*69cf0*/  LDL R14, [R1+0x2b0c] ;  /* 0x002b0c00010e7983 */ /* 0x000f280000100800 */
[----:B------:R-:W4:Y:S04]  /*69d00*/  LDL R47, [R1+0x2b10] ;  /* 0x002b1000012f7983 */ /* 0x000f280000100800 */
[----:B------:R-:W4:Y:S01]  /*69d10*/  LDL R46, [R1+0x2b14] ;  /* 0x002b1400012e7983 */ /* 0x000f220000100800 */
[----:B------:R-:W-:-:S02]  /*69d20*/  ISETP.GT.AND P5, PT, R92, 0x75, PT ;  /* 0x000000755c00780c */ /* 0x000fc40003fa4270 */
[C---:B------:R-:W-:Y:S01]  /*69d30*/  ISETP.GT.AND P6, PT, R92.reuse, 0x76, PT ;  /* 0x000000765c00780c */ /* 0x040fe20003fc4270 */
[----:B------:R-:W4:Y:S04]  /*69d40*/  LDL R42, [R1+0x2b04] ;  /* 0x002b0400012a7983 */ /* 0x000f280000100800 */
[----:B------:R-:W4:Y:S04]  /*69d50*/  LDL R43, [R1+0x2b00] ;  /* 0x002b0000012b7983 */ /* 0x000f280000100800 */
[----:B------:R-:W4:Y:S04]  /*69d60*/  LDL R10, [R1+0x2afc] ;  /* 0x002afc00010a7983 */ /* 0x000f280000100800 */
[----:B------:R-:W4:Y:S04]  /*69d70*/  LDL R11, [R1+0x2af8] ;  /* 0x002af800010b7983 */ /* 0x000f280000100800 */
[----:B------:R-:W4:Y:S04]  /*69d80*/  LDL.LU R4, [R1+0x3640] ;  /* 0x0036400001047983 */ /* 0x000f280000300800 */
[----:B------:R0:W-:Y:S04]  /*69d90*/  @P3 STL [R1+0x2b44], R38 ;  /* 0x002b442601003387 */ /* 0x0001e80000100800 */
[----:B0-----:R-:W4:Y:S04]  /*69da0*/  LDL.LU R38, [R1+0x366c] ;  /* 0x00366c0001267983 */ /* 0x001f280000300800 */
[----:B------:R0:W-:Y:S04]  /*69db0*/  @P3 STL [R1+0x2b40], R39 ;  /* 0x002b402701003387 */ /* 0x0001e80000100800 */
[----:B0-----:R-:W4:Y:S04]  /*69dc0*/  LDL.LU R39, [R1+0x3644] ;  /* 0x0036440001277983 */ /* 0x001f280000300800 */
[----:B--2---:R-:W2:Y:S04]  /*69dd0*/  @P5 LDG.E.U16 R22, desc[UR6][R6.64] ;  /* 0x0000000606165981 */ /* 0x004ea8000c1e1500 */
[----:B------:R-:W2:Y:S04]  /*69de0*/  @P5 LDG.E.U16 R83, desc[UR6][R70.64] ;  /* 0x0000000646535981 */ /* 0x000ea8000c1e1500 */
[----:B------:R-:W2:Y:S04]  /*69df0*/  @P5 LDG.E.U16 R23, desc[UR6][R68.64] ;  /* 0x0000000644175981 */ /* 0x000ea8000c1e1500 */
[----:B---3--:R0:W-:Y:S01]  /*69e00*/  @P3 STL [R1+0x2b38], R84 ;  /* 0x002b385401003387 */ /* 0x0081e20000100800 */
[----:B------:R-:W-:-:S03]  /*69e10*/  ISETP.GT.AND P3, PT, R92, 0x77, PT ;  /* 0x000000775c00780c */ /* 0x000fc60003f64270 */
[----:B------:R-:W3:Y:S04]  /*69e20*/  @P5 LDG.E.U16 R82, desc[UR6][R76.64] ;  /* 0x000000064c525981 */ /* 0x000ee8000c1e1500 */
[----:B0-----:R-:W2:Y:S04]  /*69e30*/  LDL.LU R84, [R1+0x3670] ;  /* 0x0036700001547983 */ /* 0x001ea80000300800 */
[----:B------:R-:W2:Y:S04]  /*69e40*/  LDL.LU.64 R6, [R1+0x51e8] ;  /* 0x0051e80001067983 */ /* 0x000ea80000300a00 */
[----:B------:R-:W2:Y:S04]  /*69e50*/  LDL.LU.64 R68, [R1+0x51e0] ;  /* 0x0051e00001447983 */ /* 0x000ea80000300a00 */
[----:B------:R-:W2:Y:S04]  /*69e60*/  LDL.LU.64 R70, [R1+0x51d8] ;  /* 0x0051d80001467983 */ /* 0x000ea80000300a00 */
[----:B------:R-:W2:Y:S01]  /*69e70*/  LDL.LU.64 R76, [R1+0x51d0] ;  /* 0x0051d000014c7983 */ /* 0x000ea20000300a00 */
[----:B------:R-:W-:Y:S01]  /*69e80*/  MOV R9, R85 ;  /* 0x0000005500097202 */ /* 0x000fe20000000f00 */
[----:B------:R-:W-:-:S02]  /*69e90*/  IMAD.MOV.U32 R13, RZ, RZ, R87 ;  /* 0x000000ffff0d7224 */ /* 0x000fc400078e0057 */
[----:B------:R-:W-:Y:S02]  /*69ea0*/  IMAD.MOV.U32 R8, RZ, RZ, R86 ;  /* 0x000000ffff087224 */ /* 0x000fe400078e0056 */
[----:B------:R-:W-:-:S05]  /*69eb0*/  IMAD.MOV.U32 R12, RZ, RZ, R88 ;  /* 0x000000ffff0c7224 */ /* 0x000fca00078e0058 */
[----:B----4-:R-:W4:Y:S04]  /*69ec0*/  @P6 LDG.E.U16 R89, desc[UR6][R12.64] ;  /* 0x000000060c596981 */ /* 0x010f28000c1e1500 */
[----:B------:R-:W4:Y:S04]  /*69ed0*/  @P6 LDG.E.U16 R0, desc[UR6][R8.64] ;  /* 0x0000000608006981 */ /* 0x000f28000c1e1500 */
[----:B------:R-:W4:Y:S04]  /*69ee0*/  @P6 LDG.E.U16 R19, desc[UR6][R50.64] ;  /* 0x0000000632136981 */ /* 0x000f28000c1e1500 */
[----:B------:R-:W4:Y:S04]  /*69ef0*/  @P6 LDG.E.U16 R18, desc[UR6][R2.64] ;  /* 0x0000000602126981 */ /* 0x000f28000c1e1500 */
[----:B------:R-:W4:Y:S04]  /*69f00*/  @P3 LDG.E.U16 R15, desc[UR6][R90.64] ;  /* 0x000000065a0f3981 */ /* 0x000f28000c1e1500 */
[----:B------:R-:W4:Y:S04]  /*69f10*/  @P3 LDG.E.U16 R14, desc[UR6][R72.64] ;  /* 0x00000006480e3981 */ /* 0x000f28000c1e1500 */
[----:B------:R-:W4:Y:S04]  /*69f20*/  @P3 LDG.E.U16 R47, desc[UR6][R80.64] ;  /* 0x00000006502f3981 */ /* 0x000f28000c1e1500 */
[----:B------:R-:W4:Y:S04]  /*69f30*/  @P3 LDG.E.U16 R46, desc[UR6][R78.64] ;  /* 0x000000064e2e3981 */ /* 0x000f28000c1e1500 */
[----:B---3--:R-:W-:Y:S04]  /*69f40*/  @P5 STL [R1+0x2b28], R82 ;  /* 0x002b285201005387 */ /* 0x008fe80000100800 */
[----:B--2---:R0:W-:Y:S04]  /*69f50*/  @P5 STL [R1+0x2b2c], R83 ;  /* 0x002b2c5301005387 */ /* 0x0041e80000100800 */
[----:B------:R-:W-:Y:S04]  /*69f60*/  @P5 STL [R1+0x2b30], R23 ;  /* 0x002b301701005387 */ /* 0x000fe80000100800 */
[----:B------:R-:W-:Y:S01]  /*69f70*/  @P5 STL [R1+0x2b34], R22 ;  /* 0x002b341601005387 */ /* 0x000fe20000100800 */
[----:B------:R-:W-:-:S03]  /*69f80*/  ISETP.GT.AND P5, PT, R92, 0x78, PT ;  /* 0x000000785c00780c */ /* 0x000fc60003fa4270 */
[----:B0-----:R-:W2:Y:S04]  /*69f90*/  LDL.64 R82, [R1+0x1390] ;  /* 0x0013900001527983 */ /* 0x001ea80000100a00 */
[----:B------:R-:W-:Y:S04]  /*69fa0*/  STL.64 [R1+0x1408], R12 ;  /* 0x0014080c01007387 */ /* 0x000fe80000100a00 */
[----:B------:R-:W-:Y:S04]  /*69fb0*/  STL.64 [R1+0x1400], R8 ;  /* 0x0014000801007387 */ /* 0x000fe80000100a00 */
[----:B------:R-:W3:Y:S04]  /*69fc0*/  LDL R85, [R1+0x2ae4] ;  /* 0x002ae40001557983 */ /* 0x000ee80000100800 */
[----:B------:R-:W2:Y:S04]  /*69fd0*/  LDL R86, [R1+0x2ae0] ;  /* 0x002ae00001567983 */ /* 0x000ea80000100800 */
[----:B------:R-:W2:Y:S04]  /*69fe0*/  LDL R87, [R1+0x2adc] ;  /* 0x002adc0001577983 */ /* 0x000ea80000100800 */
[----:B------:R-:W2:Y:S04]  /*69ff0*/  LDL R88, [R1+0x2ad8] ;  /* 0x002ad80001587983 */ /* 0x000ea80000100800 */
[----:B------:R-:W2:Y:S04]  /*6a000*/  @P5 LDG.E.U16 R11, desc[UR6][R70.64] ;  /* 0x00000006460b5981 */ /* 0x000ea8000c1e1500 */
[----:B------:R-:W3:Y:S04]  /*6a010*/  @P5 LDG.E.U16 R10, desc[UR6][R68.64] ;  /* 0x00000006440a5981 */ /* 0x000ee8000c1e1500 */
[----:B------:R-:W3:Y:S04]  /*6a020*/  @P5 LDG.E.U16 R42, desc[UR6][R74.64] ;  /* 0x000000064a2a5981 */ /* 0x000ee8000c1e1500 */
[----:B------:R-:W3:Y:S04]  /*6a030*/  @P5 LDG.E.U16 R43, desc[UR6][R6.64] ;  /* 0x00000006062b5981 */ /* 0x000ee8000c1e1500 */
[----:B----4-:R0:W-:Y:S04]  /*6a040*/  @P6 STL [R1+0x2b24], R89 ;  /* 0x002b245901006387 */ /* 0x0101e80000100800 */
[----:B0-----:R-:W4:Y:S04]  /*6a050*/  LDL R89, [R1+0x2ad4] ;  /* 0x002ad40001597983 */ /* 0x001f280000100800 */
[----:B------:R0:W-:Y:S04]  /*6a060*/  @P6 STL [R1+0x2b20], R0 ;  /* 0x002b200001006387 */ /* 0x0001e80000100800 */
[----:B0-----:R-:W4:Y:S04]  /*6a070*/  LDL R0, [R1+0x2ad0] ;  /* 0x002ad00001007983 */ /* 0x001f280000100800 */
[----:B------:R-:W4:Y:S04]  /*6a080*/  LDL.LU.64 R2, [R1+0x51c8] ;  /* 0x0051c80001027983 */ /* 0x000f280000300a00 */
[----:B------:R-:W-:Y:S04]  /*6a090*/  @P6 STL [R1+0x2b18], R19 ;  /* 0x002b181301006387 */ /* 0x000fe80000100800 */
[----:B------:R-:W-:Y:S04]  /*6a0a0*/  @P6 STL [R1+0x2b1c], R18 ;  /* 0x002b1c1201006387 */ /* 0x000fe80000100800 */
[----:B------:R-:W4:Y:S04]  /*6a0b0*/  LDL.LU.64 R78, [R1+0x51c0] ;  /* 0x0051c000014e7983 */ /* 0x000f280000300a00 */
[----:B------:R-:W4:Y:S04]  /*6a0c0*/  LDL.LU.64 R80, [R1+0x51b8] ;  /* 0x0051b80001507983 */ /* 0x000f280000300a00 */
[----:B------:R-:W4:Y:S04]  /*6a0d0*/  LDL.LU.64 R72, [R1+0x51b0] ;  /* 0x0051b00001487983 */ /* 0x000f280000300a00 */
[----:B------:R-:W4:Y:S04]  /*6a0e0*/  LDL.LU.64 R90, [R1+0x51a8] ;  /* 0x0051a800015a7983 */ /* 0x000f280000300a00 */
[----:B------:R-:W-:Y:S04]  /*6a0f0*/  @P3 STL [R1+0x2b08], R15 ;  /* 0x002b080f01003387 */ /* 0x000fe80000100800 */
[----:B------:R-:W-:Y:S04]  /*6a100*/  @P3 STL [R1+0x2b0c], R14 ;  /* 0x002b0c0e01003387 */ /* 0x000fe80000100800 */
[----:B------:R-:W-:Y:S04]  /*6a110*/  @P3 STL [R1+0x2b10], R47 ;  /* 0x002b102f01003387 */ /* 0x000fe80000100800 */
[----:B------:R-:W-:Y:S04]  /*6a120*/  @P3 STL [R1+0x2b14], R46 ;  /* 0x002b142e01003387 */ /* 0x000fe80000100800 */
[----:B------:R-:W4:Y:S04]  /*6a130*/  LDL.LU.64 R74, [R1+0x51a0] ;  /* 0x0051a000014a7983 */ /* 0x000f280000300a00 */
[----:B------:R-:W4:Y:S04]  /*6a140*/  LDL.LU.64 R6, [R1+0x5198] ;  /* 0x0051980001067983 */ /* 0x000f280000300a00 */
[----:B------:R-:W4:Y:S04]  /*6a150*/  LDL.LU.64 R68, [R1+0x5190] ;  /* 0x0051900001447983 */ /* 0x000f280000300a00 */
[----:B------:R-:W4:Y:S01]  /*6a160*/  LDL.LU.64 R70, [R1+0x5188] ;  /* 0x0051880001467983 */ /* 0x000f220000300a00 */
[----:B------:R-:W-:-:S02]  /*6a170*/  ISETP.GT.AND P6, PT, R92, 0x79, PT ;  /* 0x000000795c00780c */ /* 0x000fc40003fc4270 */
[----:B------:R-:W-:Y:S01]  /*6a180*/  ISETP.GT.AND P3, PT, R92, 0x7a, PT ;  /* 0x0000007a5c00780c */ /* 0x000fe20003f64270 */
[----:B------:R-:W-:Y:S02]  /*6a190*/  IMAD.MOV.U32 R8, RZ, RZ, R38 ;  /* 0x000000ffff087224 */ /* 0x000fe400078e0026 */
[----:B------:R-:W-:Y:S01]  /*6a1a0*/  IMAD.MOV.U32 R9, RZ, RZ, R4 ;  /* 0x000000ffff097224 */ /* 0x000fe200078e0004 */
[----:B--2---:R0:W-:Y:S04]  /*6a1b0*/  @P5 STL [R1+0x2af8], R11 ;  /* 0x002af80b01005387 */ /* 0x0041e80000100800 */
[----:B---3--:R1:W-:Y:S04]  /*6a1c0*/  @P5 STL [R1+0x2afc], R10 ;  /* 0x002afc0a01005387 */ /* 0x0083e80000100800 */
[----:B------:R-:W-:Y:S01]  /*6a1d0*/  @P5 STL [R1+0x2b00], R43 ;  /* 0x002b002b01005387 */ /* 0x000fe20000100800 */
[----:B0-----:R-:W-:-:S02]  /*6a1e0*/  IMAD.MOV.U32 R11, RZ, RZ, R39 ;  /* 0x000000ffff0b7224 */ /* 0x001fc400078e0027 */
[----:B-1----:R-:W-:Y:S01]  /*6a1f0*/  IMAD.MOV.U32 R10, RZ, RZ, R84 ;  /* 0x000000ffff0a7224 */ /* 0x002fe200078e0054 */
[----:B------:R-:W-:Y:S04]  /*6a200*/  @P5 STL [R1+0x2b04], R42 ;  /* 0x002b042a01005387 */ /* 0x000fe80000100800 */
[----:B------:R-:W2:Y:S01]  /*6a210*/  @P6 LDG.E.U16 R37, desc[UR6][R10.64] ;  /* 0x000000060a256981 */ /* 0x000ea2000c1e1500 */
[----:B------:R-:W-:-:S03]  /*6a220*/  ISETP.GT.AND P5, PT, R92, 0x7b, PT ;  /* 0x0000007b5c00780c */ /* 0x000fc60003fa4270 */
[----:B----4-:R-:W3:Y:S04]  /*6a230*/  @P3 LDG.E.U16 R85, desc[UR6][R2.64] ;  /* 0x0000000602553981 */ /* 0x010ee8000c1e1500 */
[----:B------:R-:W4:Y:S04]  /*6a240*/  @P3 LDG.E.U16 R86, desc[UR6][R78.64] ;  /* 0x000000064e563981 */ /* 0x000f28000c1e1500 */
[----:B------:R-:W3:Y:S04]  /*6a250*/  @P3 LDG.E.U16 R87, desc[UR6][R80.64] ;  /* 0x0000000650573981 */ /* 0x000ee8000c1e1500 */
[----:B------:R-:W3:Y:S04]  /*6a260*/  @P3 LDG.E.U16 R88, desc[UR6][R72.64] ;  /* 0x0000000648583981 */ /* 0x000ee8000c1e1500 */
[----:B------:R-:W3:Y:S04]  /*6a270*/  @P5 LDG.E.U16 R89, desc[UR6][R90.64] ;  /* 0x000000065a595981 */ /* 0x000ee8000c1e1500 */
[----:B------:R-:W3:Y:S04]  /*6a280*/  @P6 LDG.E.U16 R68, desc[UR6][R8.64] ;  /* 0x0000000608446981 */ /* 0x000ee8000c1e1500 */
[----:B------:R-:W4:Y:S04]  /*6a290*/  @P6 LDG.E.U16 R69, desc[UR6][R76.64] ;  /* 0x000000064c456981 */ /* 0x000f28000c1e1500 */
[----:B------:R-:W4:Y:S04]  /*6a2a0*/  @P6 LDG.E.U16 R70, desc[UR6][R82.64] ;  /* 0x0000000652466981 */ /* 0x000f28000c1e1500 */
[----:B------:R-:W-:Y:S04]  /*6a2b0*/  STL.64 [R1+0x13a8], R10 ;  /* 0x0013a80a01007387 */ /* 0x000fe80000100a00 */
[----:B------:R-:W4:Y:S04]  /*6a2c0*/  @P5 LDG.E.U16 R0, desc[UR6][R74.64] ;  /* 0x000000064a005981 */ /* 0x000f28000c1e1500 */
[----:B--2---:R-:W-:Y:S04]  /*6a2d0*/  STL [R1+0x47cc], R37 ;  /* 0x0047cc2501007387 */ /* 0x004fe80000100800 */
[----:B------:R-:W-:Y:S04]  /*6a2e0*/  STL.64 [R1+0x13a0], R8 ;  /* 0x0013a00801007387 */ /* 0x000fe80000100a00 */
[----:B---3--:R-:W-:Y:S04]  /*6a2f0*/  STL [R1+0x47d0], R68 ;  /* 0x0047d04401007387 */ /* 0x008fe80000100800 */
[----:B------:R-:W2:Y:S04]  /*6a300*/  LDL.LU.64 R76, [R1+0x5180] ;  /* 0x00518000014c7983 */ /* 0x000ea80000300a00 */
[----:B----4-:R-:W-:Y:S04]  /*6a310*/  STL [R1+0x47d4], R69 ;  /* 0x0047d44501007387 */ /* 0x010fe80000100800 */
[----:B------:R-:W-:Y:S04]  /*6a320*/  STL [R1+0x47d8], R70 ;  /* 0x0047d84601007387 */ /* 0x000fe80000100800 */
[----:B------:R-:W3:Y:S04]  /*6a330*/  LDL.LU.64 R2, [R1+0x5178] ;  /* 0x0051780001027983 */ /* 0x000ee80000300a00 */
[----:B------:R-:W4:Y:S04]  /*6a340*/  LDL.LU.64 R78, [R1+0x5170] ;  /* 0x00517000014e7983 */ /* 0x000f280000300a00 */
        /* <DEDUP_REMOVED lines=8> */
[----:B------:R-:W2:Y:S04]  /*6a3d0*/  LDL.64 R26, [R1+0x1358] ;  /* 0x00135800011a7983 */ /* 0x000ea80000100a00 */
[----:B0-----:R-:W2:Y:S04]  /*6a3e0*/  LDL R88, [R1+0x2acc] ;  /* 0x002acc0001587983 */ /* 0x001ea80000100800 */
[----:B------:R0:W-:Y:S04]  /*6a3f0*/  @P5 STL [R1+0x2ad4], R89 ;  /* 0x002ad45901005387 */ /* 0x0001e80000100800 */
[----:B0-----:R-:W3:Y:S04]  /*6a400*/  LDL R89, [R1+0x2ac8] ;  /* 0x002ac80001597983 */ /* 0x001ee80000100800 */
        /* <DEDUP_REMOVED lines=13> */
[----:B------:R-:W4:Y:S04]  /*6a4e0*/  LDL R10, [R1+0x2aa4] ;  /* 0x002aa400010a7983 */ /* 0x000f280000100800 */
[----:B------:R-:W4:Y:S04]  /*6a4f0*/  LDL R11, [R1+0x2aa0] ;  /* 0x002aa000010b7983 */ /* 0x000f280000100800 */
[----:B------:R-:W4:Y:S04]  /*6a500*/  LDL R4, [R1+0x2a9c] ;  /* 0x002a9c0001047983 */ /* 0x000f280000100800 */
[----:B------:R-:W4:Y:S04]  /*6a510*/  LDL R38, [R1+0x2a98] ;  /* 0x002a980001267983 */ /* 0x000f280000100800 */
[----:B------:R-:W4:Y:S04]  /*6a520*/  LDL.LU R39, [R1+0x36b0] ;  /* 0x0036b00001277983 */ /* 0x000f280000300800 */
[----:B------:R-:W4:Y:S04]  /*6a530*/  LDL.LU R83, [R1+0x36dc] ;  /* 0x0036dc0001537983 */ /* 0x000f280000300800 */
[----:B------:R-:W4:Y:S01]  /*6a540*/  LDL.LU R82, [R1+0x36b4] ;  /* 0x0036b40001527983 */ /* 0x000f220000300800 */
[----:B------:R-:W-:-:S03]  /*6a550*/  ISETP.GT.AND P6, PT, R92, 0x7c, PT ;  /* 0x0000007c5c00780c */ /* 0x000fc60003fc4270 */
[----:B------:R-:W4:Y:S04]  /*6a560*/  LDL.LU R84, [R1+0x36e0] ;  /* 0x0036e00001547983 */ /* 0x000f280000300800 */
[----:B------:R-:W4:Y:S04]  /*6a570*/  LDL R85, [R1+0x2a94] ;  /* 0x002a940001557983 */ /* 0x000f280000100800 */
[----:B------:R-:W4:Y:S04]  /*6a580*/  LDL R86, [R1+0x2a90] ;  /* 0x002a900001567983 */ /* 0x000f280000100800 */
[----:B------:R-:W4:Y:S04]  /*6a590*/  LDL R87, [R1+0x2a8c] ;  /* 0x002a8c0001577983 */ /* 0x000f280000100800 */
[----:B--2---:R-:W2:Y:S04]  /*6a5a0*/  @P5 LDG.E.U16 R88, desc[UR6][R26.64] ;  /* 0x000000061a585981 */ /* 0x004ea8000c1e1500 */
[----:B---3--:R-:W3:Y:S04]  /*6a5b0*/  @P5 LDG.E.U16 R89, desc[UR6][R6.64] ;  /* 0x0000000606595981 */ /* 0x008ee8000c1e1500 */
[----:B------:R0:W-:Y:S01]  /*6a5c0*/  @P5 STL [R1+0x2ad0], R0 ;  /* 0x002ad00001005387 */ /* 0x0001e20000100800 */
[----:B----4-:R-:W-:-:S02]  /*6a5d0*/  IMAD.MOV.U32 R8, RZ, RZ, R55 ;  /* 0x000000ffff087224 */ /* 0x010fc400078e0037 */
[----:B------:R-:W-:Y:S02]  /*6a5e0*/  IMAD.MOV.U32 R13, RZ, RZ, R22 ;  /* 0x000000ffff0d7224 */ /* 0x000fe400078e0016 */
[----:B------:R-:W-:Y:S02]  /*6a5f0*/  IMAD.MOV.U32 R12, RZ, RZ, R23 ;  /* 0x000000ffff0c7224 */ /* 0x000fe400078e0017 */
[----:B------:R-:W-:Y:S01]  /*6a600*/  IMAD.MOV.U32 R9, RZ, RZ, R54 ;  /* 0x000000ffff097224 */ /* 0x000fe200078e0036 */
[----:B------:R-:W4:Y:S04]  /*6a610*/  @P6 LDG.E.U16 R18, desc[UR6][R76.64] ;  /* 0x000000064c126981 */ /* 0x000f28000c1e1500 */
[----:B------:R-:W4:Y:S04]  /*6a620*/  @P6 LDG.E.U16 R19, desc[UR6][R2.64] ;  /* 0x0000000602136981 */ /* 0x000f28000c1e1500 */
[----:B------:R-:W4:Y:S04]  /*6a630*/  @P6 LDG.E.U16 R51, desc[UR6][R8.64] ;  /* 0x0000000608336981 */ /* 0x000f28000c1e1500 */
[----:B0-----:R-:W4:Y:S04]  /*6a640*/  LDL R0, [R1+0x2a88] ;  /* 0x002a880001007983 */ /* 0x001f280000100800 */
[----:B------:R-:W4:Y:S04]  /*6a650*/  LDL.LU R68, [R1+0x2a84] ;  /* 0x002a840001447983 */ /* 0x000f280000300800 */
[----:B------:R-:W4:Y:S04]  /*6a660*/  LDL.LU R37, [R1+0x2a80] ;  /* 0x002a800001257983 */ /* 0x000f280000300800 */
[----:B------:R-:W4:Y:S04]  /*6a670*/  LDL.LU R36, [R1+0x2a7c] ;  /* 0x002a7c0001247983 */ /* 0x000f280000300800 */
[----:B------:R-:W4:Y:S04]  /*6a680*/  LDL.LU R65, [R1+0x2a78] ;  /* 0x002a780001417983 */ /* 0x000f280000300800 */
[----:B------:R-:W4:Y:S04]  /*6a690*/  LDL.LU.64 R6, [R1+0x5148] ;  /* 0x0051480001067983 */ /* 0x000f280000300a00 */
[----:B------:R-:W4:Y:S01]  /*6a6a0*/  @P6 LDG.E.U16 R50, desc[UR6][R12.64] ;  /* 0x000000060c326981 */ /* 0x000f22000c1e1500 */
[----:B------:R-:W-:-:S13]  /*6a6b0*/  ISETP.GT.AND P3, PT, R92, 0x7d, PT ;  /* 0x0000007d5c00780c */ /* 0x000fda0003f64270 */
[----:B------:R-:W4:Y:S04]  /*6a6c0*/  @P3 LDG.E.U16 R43, desc[UR6][R14.64] ;  /* 0x000000060e2b3981 */ /* 0x000f28000c1e1500 */
[----:B------:R-:W4:Y:S04]  /*6a6d0*/  @P3 LDG.E.U16 R42, desc[UR6][R72.64] ;  /* 0x00000006482a3981 */ /* 0x000f28000c1e1500 */
[----:B------:R-:W4:Y:S04]  /*6a6e0*/  @P3 LDG.E.U16 R47, desc[UR6][R80.64] ;  /* 0x00000006502f3981 */ /* 0x000f28000c1e1500 */
[----:B------:R-:W4:Y:S04]  /*6a6f0*/  @P3 LDG.E.U16 R46, desc[UR6][R78.64] ;  /* 0x000000064e2e3981 */ /* 0x000f28000c1e1500 */
[----:B---3--:R-:W-:Y:S04]  /*6a700*/  @P5 STL [R1+0x2ac8], R89 ;  /* 0x002ac85901005387 */ /* 0x008fe80000100800 */
[----:B--2---:R0:W-:Y:S04]  /*6a710*/  @P5 STL [R1+0x2acc], R88 ;  /* 0x002acc5801005387 */ /* 0x0041e80000100800 */
[----:B0-----:R-:W2:Y:S04]  /*6a720*/  LDL.64 R88, [R1+0x12c0] ;  /* 0x0012c00001587983 */ /* 0x001ea80000100a00 */
[----:B------:R-:W-:Y:S04]  /*6a730*/  STL.64 [R1+0x1348], R12 ;  /* 0x0013480c01007387 */ /* 0x000fe80000100a00 */
[----:B------:R0:W-:Y:S04]  /*6a740*/  STL.64 [R1+0x1340], R8 ;  /* 0x0013400801007387 */ /* 0x0001e80000100a00 */
[----:B------:R-:W3:Y:S01]  /*6a750*/  LDL.LU.64 R76, [R1+0x5140] ;  /* 0x00514000014c7983 */ /* 0x000ee20000300a00 */
[----:B------:R-:W-:-:S03]  /*6a760*/  ISETP.GT.AND P5, PT, R92, 0x7e, PT ;  /* 0x0000007e5c00780c */ /* 0x000fc60003fa4270 */
[----:B------:R-:W2:Y:S04]  /*6a770*/  LDL.LU.64 R2, [R1+0x5138] ;  /* 0x0051380001027983 */ /* 0x000ea80000300a00 */
[----:B----4-:R-:W-:Y:S04]  /*6a780*/  @P6 STL [R1+0x2ab8], R19 ;  /* 0x002ab81301006387 */ /* 0x010fe80000100800 */
[----:B------:R-:W-:Y:S04]  /*6a790*/  @P6 STL [R1+0x2abc], R18 ;  /* 0x002abc1201006387 */ /* 0x000fe80000100800 */
[----:B------:R-:W-:Y:S04]  /*6a7a0*/  @P6 STL [R1+0x2ac0], R51 ;  /* 0x002ac03301006387 */ /* 0x000fe80000100800 */
[----:B------:R-:W-:Y:S04]  /*6a7b0*/  @P6 STL [R1+0x2ac4], R50 ;  /* 0x002ac43201006387 */ /* 0x000fe80000100800 */
[----:B------:R-:W4:Y:S04]  /*6a7c0*/  LDL.LU.64 R78, [R1+0x5130] ;  /* 0x00513000014e7983 */ /* 0x000f280000300a00 */
[----:B------:R-:W2:Y:S04]  /*6a7d0*/  LDL.LU.64 R80, [R1+0x5128] ;  /* 0x0051280001507983 */ /* 0x000ea80000300a00 */
[----:B------:R-:W2:Y:S04]  /*6a7e0*/  LDL.LU.64 R72, [R1+0x5120] ;  /* 0x0051200001487983 */ /* 0x000ea80000300a00 */
[----:B------:R-:W2:Y:S04]  /*6a7f0*/  @P5 LDG.E.U16 R4, desc[UR6][R6.64] ;  /* 0x0000000606045981 */ /* 0x000ea8000c1e1500 */
[----:B------:R-:W2:Y:S04]  /*6a800*/  @P5 LDG.E.U16 R11, desc[UR6][R74.64] ;  /* 0x000000064a0b5981 */ /* 0x000ea8000c1e1500 */
[----:B------:R-:W2:Y:S04]  /*6a810*/  @P5 LDG.E.U16 R10, desc[UR6][R90.64] ;  /* 0x000000065a0a5981 */ /* 0x000ea8000c1e1500 */
[----:B------:R-:W-:Y:S04]  /*6a820*/  @P3 STL [R1+0x2aa8], R43 ;  /* 0x002aa82b01003387 */ /* 0x000fe80000100800 */
[----:B------:R-:W-:Y:S04]  /*6a830*/  @P3 STL [R1+0x2aac], R42 ;  /* 0x002aac2a01003387 */ /* 0x000fe80000100800 */
[----:B------:R-:W-:Y:S04]  /*6a840*/  @P3 STL [R1+0x2ab0], R47 ;  /* 0x002ab02f01003387 */ /* 0x000fe80000100800 */
[----:B------:R-:W-:Y:S04]  /*6a850*/  @P3 STL [R1+0x2ab4], R46 ;  /* 0x002ab42e01003387 */ /* 0x000fe80000100800 */
[----:B------:R-:W2:Y:S04]  /*6a860*/  LDL.LU.64 R90, [R1+0x5118] ;  /* 0x00511800015a7983 */ /* 0x000ea80000300a00 */
[----:B---3--:R-:W3:Y:S01]  /*6a870*/  @P5 LDG.E.U16 R38, desc[UR6][R76.64] ;  /* 0x000000064c265981 */ /* 0x008ee2000c1e1500 */
[----:B------:R-:W-:-:S03]  /*6a880*/  ISETP.GT.AND P6, PT, R92, 0x7f, PT ;  /* 0x0000007f5c00780c */ /* 0x000fc60003fc4270 */
[----:B------:R-:W3:Y:S01]  /*6a890*/  LDL.LU.64 R74, [R1+0x5110] ;  /* 0x00511000014a7983 */ /* 0x000ee20000300a00 */
[----:B------:R-:W-:-:S03]  /*6a8a0*/  ISETP.GT.AND P3, PT, R92, 0x80, PT ;  /* 0x000000805c00780c */ /* 0x000fc60003f64270 */
[----:B------:R-:W3:Y:S01]  /*6a8b0*/  LDL.LU.64 R6, [R1+0x5108] ;  /* 0x0051080001067983 */ /* 0x000ee20000300a00 */
[----:B0-----:R-:W-:Y:S02]  /*6a8c0*/  IMAD.MOV.U32 R8, RZ, RZ, R83 ;  /* 0x000000ffff087224 */ /* 0x001fe400078e0053 */
[----:B------:R-:W-:Y:S01]  /*6a8d0*/  IMAD.MOV.U32 R9, RZ, RZ, R39 ;  /* 0x000000ffff097224 */ /* 0x000fe200078e0027 */
[----:B------:R-:W3:Y:S04]  /*6a8e0*/  LDL.LU.64 R76, [R1+0x5100] ;  /* 0x00510000014c7983 */ /* 0x000ee80000300a00 */
[----:B----4-:R-:W4:Y:S04]  /*6a8f0*/  @P6 LDG.E.U16 R0, desc[UR6][R78.64] ;  /* 0x000000064e006981 */ /* 0x010f28000c1e1500 */
[----:B--2---:R-:W2:Y:S04]  /*6a900*/  @P6 LDG.E.U16 R87, desc[UR6][R2.64] ;  /* 0x0000000602576981 */ /* 0x004ea8000c1e1500 */
[----:B------:R-:W2:Y:S04]  /*6a910*/  @P6 LDG.E.U16 R86, desc[UR6][R8.64] ;  /* 0x0000000608566981 */ /* 0x000ea8000c1e1500 */
[----:B------:R-:W2:Y:S04]  /*6a920*/  @P3 LDG.E.U16 R68, desc[UR6][R80.64] ;  /* 0x0000000650443981 */ /* 0x000ea8000c1e1500 */
[----:B------:R-:W2:Y:S04]  /*6a930*/  @P3 LDG.E.U16 R37, desc[UR6][R88.64] ;  /* 0x0000000658253981 */ /* 0x000ea8000c1e1500 */
[----:B------:R-:W2:Y:S04]  /*6a940*/  @P3 LDG.E.U16 R36, desc[UR6][R72.64] ;  /* 0x0000000648243981 */ /* 0x000ea8000c1e1500 */
[----:B------:R-:W2:Y:S04]  /*6a950*/  @P3 LDG.E.U16 R65, desc[UR6][R90.64] ;  /* 0x000000065a413981 */ /* 0x000ea8000c1e1500 */
[----:B---3--:R-:W-:Y:S04]  /*6a960*/  @P5 STL [R1+0x2a98], R38 ;  /* 0x002a982601005387 */ /* 0x008fe80000100800 */
[----:B------:R-:W-:Y:S04]  /*6a970*/  @P5 STL [R1+0x2a9c], R4 ;  /* 0x002a9c0401005387 */ /* 0x000fe80000100800 */
[----:B------:R0:W-:Y:S04]  /*6a980*/  @P5 STL [R1+0x2aa0], R11 ;  /* 0x002aa00b01005387 */ /* 0x0001e80000100800 */
[----:B------:R1:W-:Y:S01]  /*6a990*/  @P5 STL [R1+0x2aa4], R10 ;  /* 0x002aa40a01005387 */ /* 0x0003e20000100800 */
[----:B0-----:R-:W-:Y:S01]  /*6a9a0*/  MOV R11, R82 ;  /* 0x00000052000b7202 */ /* 0x001fe20000000f00 */
[----:B-1----:R-:W-:-:S05]  /*6a9b0*/  IMAD.MOV.U32 R10, RZ, RZ, R84 ;  /* 0x000000ffff0a7224 */ /* 0x002fca00078e0054 */
[----:B------:R-:W3:Y:S04]  /*6a9c0*/  @P6 LDG.E.U16 R85, desc[UR6][R10.64] ;  /* 0x000000060a556981 */ /* 0x000ee8000c1e1500 */
[----:B------:R-:W-:Y:S04]  /*6a9d0*/  STL.64 [R1+0x12e8], R10 ;  /* 0x0012e80a01007387 */ /* 0x000fe80000100a00 */
[----:B------:R-:W-:Y:S04]  /*6a9e0*/  STL.64 [R1+0x12e0], R8 ;  /* 0x0012e00801007387 */ /* 0x000fe80000100a00 */
[----:B------:R-:W3:Y:S04]  /*6a9f0*/  LDL.LU.64 R2, [R1+0x50f8] ;  /* 0x0050f80001027983 */ /* 0x000ee80000300a00 */
[----:B------:R-:W3:Y:S04]  /*6aa00*/  LDL.LU.64 R78, [R1+0x50f0] ;  /* 0x0050f000014e7983 */ /* 0x000ee80000300a00 */
[----:B----4-:R-:W-:Y:S04]  /*6aa10*/  @P6 STL [R1+0x2a88], R0 ;  /* 0x002a880001006387 */ /* 0x010fe80000100800 */
[----:B--2---:R-:W-:Y:S04]  /*6aa20*/  @P6 STL [R1+0x2a8c], R87 ;  /* 0x002a8c5701006387 */ /* 0x004fe80000100800 */
[----:B------:R0:W-:Y:S01]  /*6aa30*/  @P6 STL [R1+0x2a90], R86 ;  /* 0x002a905601006387 */ /* 0x0001e20000100800 */
[----:B------:R-:W-:-:S13]  /*6aa40*/  ISETP.GT.AND P5, PT, R92, 0x81, PT ;  /* 0x000000815c00780c */ /* 0x000fda0003fa4270 */
[----:B------:R-:W2:Y:S04]  /*6aa50*/  @P5 LDG.E.U16 R71, desc[UR6][R74.64] ;  /* 0x000000064a475981 */ /* 0x000ea8000c1e1500 */
[----:B---3--:R1:W-:Y:S04]  /*6aa60*/  @P6 STL [R1+0x2a94], R85 ;  /* 0x002a945501006387 */ /* 0x0083e80000100800 */
[----:B------:R-:W3:Y:S04]  /*6aa70*/  LDL.LU.64 R80, [R1+0x50e8] ;  /* 0x0050e80001507983 */ /* 0x000ee80000300a00 */
[----:B------:R-:W-:Y:S04]  /*6aa80*/  STL [R1+0x47dc], R68 ;  /* 0x0047dc4401007387 */ /* 0x000fe80000100800 */
[----:B------:R-:W-:Y:S04]  /*6aa90*/  STL [R1+0x483c], R68 ;  /* 0x00483c4401007387 */ /* 0x000fe80000100800 */
[----:B------:R-:W-:Y:S04]  /*6aaa0*/  STL.64 [R1+0x4920], R68 ;  /* 0x0049204401007387 */ /* 0x000fe80000100a00 */
[----:B------:R-:W-:Y:S04]  /*6aab0*/  STL.64 [R1+0x4c48], R68 ;  /* 0x004c484401007387 */ /* 0x000fe80000100a00 */
[----:B------:R-:W-:Y:S04]  /*6aac0*/  STL [R1+0x47e0], R37 ;  /* 0x0047e02501007387 */ /* 0x000fe80000100800 */
[----:B------:R-:W4:Y:S04]  /*6aad0*/  LDL.LU.64 R72, [R1+0x50e0] ;  /* 0x0050e00001487983 */ /* 0x000f280000300a00 */
[----:B------:R-:W2:Y:S04]  /*6aae0*/  LDL.LU R4, [R1+0x36e8] ;  /* 0x0036e80001047983 */ /* 0x000ea80000300800 */
[----:B------:R-:W2:Y:S04]  /*6aaf0*/  LDL.LU R38, [R1+0x3714] ;  /* 0x0037140001267983 */ /* 0x000ea80000300800 */
[----:B------:R-:W3:Y:S04]  /*6ab00*/  LDL.LU R39, [R1+0x36ec] ;  /* 0x0036ec0001277983 */ /* 0x000ee80000300800 */
[----:B------:R-:W3:Y:S04]  /*6ab10*/  LDL.LU R83, [R1+0x3718] ;  /* 0x0037180001537983 */ /* 0x000ee80000300800 */
[----:B------:R-:W3:Y:S04]  /*6ab20*/  LDL R82, [R1+0x2a64] ;  /* 0x002a640001527983 */ /* 0x000ee80000100800 */
[----:B0-----:R-:W3:Y:S04]  /*6ab30*/  LDL R86, [R1+0x2a60] ;  /* 0x002a600001567983 */ /* 0x001ee80000100800 */
[----:B-1----:R-:W3:Y:S04]  /*6ab40*/  LDL.64 R84, [R1+0x1278] ;  /* 0x0012780001547983 */ /* 0x002ee80000100a00 */
[----:B------:R-:W3:Y:S04]  /*6ab50*/  LDL R87, [R1+0x2a5c] ;  /* 0x002a5c0001577983 */ /* 0x000ee80000100800 */
[----:B------:R-:W3:Y:S04]  /*6ab60*/  LDL R88, [R1+0x2a58] ;  /* 0x002a580001587983 */ /* 0x000ee80000100800 */
[----:B------:R-:W3:Y:S04]  /*6ab70*/  LDL R89, [R1+0x2a54] ;  /* 0x002a540001597983 */ /* 0x000ee80000100800 */
[----:B------:R-:W3:Y:S04]  /*6ab80*/  LDL R0, [R1+0x2a50] ;  /* 0x002a500001007983 */ /* 0x000ee80000100800 */
[----:B------:R-:W-:Y:S04]  /*6ab90*/  STL [R1+0x47e4], R36 ;  /* 0x0047e42401007387 */ /* 0x000fe80000100800 */
[----:B------:R-:W-:Y:S04]  /*6aba0*/  STL.64 [R1+0x4860], R36 ;  /* 0x0048602401007387 */ /* 0x000fe80000100a00 */
[----:B------:R-:W-:Y:S04]  /*6abb0*/  STL.64 [R1+0x48b8], R36 ;  /* 0x0048b82401007387 */ /* 0x000fe80000100a00 */
[----:B------:R-:W-:Y:S04]  /*6abc0*/  STL.64 [R1+0x4a00], R36 ;  /* 0x004a002401007387 */ /* 0x000fe80000100a00 */
[----:B------:R-:W-:Y:S04]  /*6abd0*/  STL.64 [R1+0x4aa0], R36 ;  /* 0x004aa02401007387 */ /* 0x000fe80000100a00 */
[----:B------:R-:W-:Y:S04]  /*6abe0*/  STL.64 [R1+0x4c50], R36 ;  /* 0x004c502401007387 */ /* 0x000fe80000100a00 */
[----:B------:R-:W3:Y:S04]  /*6abf0*/  LDL.LU.64 R90, [R1+0x50d8] ;  /* 0x0050d800015a7983 */ /* 0x000ee80000300a00 */
[----:B------:R-:W-:Y:S04]  /*6ac00*/  STL [R1+0x47e8], R65 ;  /* 0x0047e84101007387 */ /* 0x000fe80000100800 */
[----:B------:R-:W3:Y:S01]  /*6ac10*/  LDL.LU.64 R74, [R1+0x50d0] ;  /* 0x0050d000014a7983 */ /* 0x000ee20000300a00 */
[----:B------:R-:W-:-:S03]  /*6ac20*/  ISETP.GT.AND P6, PT, R92, 0x82, PT ;  /* 0x000000825c00780c */ /* 0x000fc60003fc4270 */
[----:B----4-:R-:W4:Y:S04]  /*6ac30*/  @P5 LDG.E.U16 R72, desc[UR6][R6.64] ;  /* 0x0000000606485981 */ /* 0x010f28000c1e1500 */
[----:B------:R-:W4:Y:S01]  /*6ac40*/  @P5 LDG.E.U16 R73, desc[UR6][R76.64] ;  /* 0x000000064c495981 */ /* 0x000f22000c1e1500 */
[----:B--2---:R-:W-:Y:S02]  /*6ac50*/  IMAD.MOV.U32 R8, RZ, RZ, R38 ;  /* 0x000000ffff087224 */ /* 0x004fe400078e0026 */
[----:B------:R-:W-:Y:S02]  /*6ac60*/  IMAD.MOV.U32 R9, RZ, RZ, R4 ;  /* 0x000000ffff097224 */ /* 0x000fe400078e0004 */
[----:B---3--:R-:W-:Y:S02]  /*6ac70*/  IMAD.MOV.U32 R10, RZ, RZ, R83 ;  /* 0x000000ffff0a7224 */ /* 0x008fe400078e0053 */
[----:B------:R-:W-:Y:S01]  /*6ac80*/  IMAD.MOV.U32 R11, RZ, RZ, R39 ;  /* 0x000000ffff0b7224 */ /* 0x000fe200078e0027 */
[----:B------:R-:W2:Y:S04]  /*6ac90*/  @P6 LDG.E.U16 R87, desc[UR6][R84.64] ;  /* 0x0000000654576981 */ /* 0x000ea8000c1e1500 */
[----:B------:R-:W3:Y:S04]  /*6aca0*/  @P6 LDG.E.U16 R88, desc[UR6][R78.64] ;  /* 0x000000064e586981 */ /* 0x000ee8000c1e1500 */
[----:B------:R-:W2:Y:S04]  /*6acb0*/  @P6 LDG.E.U16 R86, desc[UR6][R8.64] ;  /* 0x0000000608566981 */ /* 0x000ea8000c1e1500 */
[----:B------:R-:W2:Y:S04]  /*6acc0*/  @P6 LDG.E.U16 R82, desc[UR6][R10.64] ;  /* 0x000000060a526981 */ /* 0x000ea8000c1e1500 */
[----:B------:R-:W2:Y:S04]  /*6acd0*/  @P5 LDG.E.U16 R74, desc[UR6][R2.64] ;  /* 0x00000006024a5981 */ /* 0x000ea8000c1e1500 */
[----:B------:R-:W-:Y:S01]  /*6ace0*/  STL [R1+0x47ec], R71 ;  /* 0x0047ec4701007387 */ /* 0x000fe20000100800 */
[----:B------:R-:W-:-:S03]  /*6acf0*/  ISETP.GT.AND P3, PT, R92, 0x83, PT ;  /* 0x000000835c00780c */ /* 0x000fc60003f64270 */
[----:B------:R-:W-:Y:S04]  /*6ad00*/  STL.64 [R1+0x4878], R70 ;  /* 0x0048784601007387 */ /* 0x000fe80000100a00 */
[----:B------:R-:W-:Y:S04]  /*6ad10*/  STL.64 [R1+0x4c60], R70 ;  /* 0x004c604601007387 */ /* 0x000fe80000100a00 */
[----:B------:R-:W3:Y:S04]  /*6ad20*/  LDL.LU.64 R6, [R1+0x50c8] ;  /* 0x0050c80001067983 */ /* 0x000ee80000300a00 */
[----:B------:R-:W3:Y:S04]  /*6ad30*/  @P3 LDG.E.U16 R89, desc[UR6][R80.64] ;  /* 0x0000000650593981 */ /* 0x000ee8000c1e1500 */
[----:B------:R-:W3:Y:S04]  /*6ad40*/  @P3 LDG.E.U16 R0, desc[UR6][R90.64] ;  /* 0x000000065a003981 */ /* 0x000ee8000c1e1500 */
[----:B----4-:R-:W-:Y:S04]  /*6ad50*/  STL [R1+0x47f0], R72 ;  /* 0x0047f04801007387 */ /* 0x010fe80000100800 */
[----:B------:R-:W4:Y:S04]  /*6ad60*/  LDL.LU.64 R76, [R1+0x50c0] ;  /* 0x0050c000014c7983 */ /* 0x000f280000300a00 */
[----:B------:R-:W-:Y:S04]  /*6ad70*/  STL [R1+0x47f4], R73 ;  /* 0x0047f44901007387 */ /* 0x000fe80000100800 */
[----:B------:R-:W-:Y:S04]  /*6ad80*/  STL [R1+0x4900], R72 ;  /* 0x0049004801007387 */ /* 0x000fe80000100800 */
[----:B------:R-:W-:Y:S04]  /*6ad90*/  STL.64 [R1+0x4ab0], R72 ;  /* 0x004ab04801007387 */ /* 0x000fe80000100a00 */
[----:B------:R-:W-:Y:S04]  /*6ada0*/  STL.64 [R1+0x4c68], R72 ;  /* 0x004c684801007387 */ /* 0x000fe80000100a00 */
[----:B------:R-:W4:Y:S04]  /*6adb0*/  LDL.LU.64 R2, [R1+0x50b8] ;  /* 0x0050b80001027983 */ /* 0x000f280000300a00 */
[----:B--2---:R-:W-:Y:S04]  /*6adc0*/  STL [R1+0x47f8], R74 ;  /* 0x0047f84a01007387 */ /* 0x004fe80000100800 */
[----:B------:R0:W-:Y:S04]  /*6add0*/  STL.64 [R1+0x1288], R10 ;  /* 0x0012880a01007387 */ /* 0x0001e80000100a00 */
[----:B------:R-:W-:Y:S04]  /*6ade0*/  STL.64 [R1+0x1280], R8 ;  /* 0x0012800801007387 */ /* 0x000fe80000100a00 */
[----:B------:R-:W2:Y:S04]  /*6adf0*/  LDL.LU.64 R78, [R1+0x50b0] ;  /* 0x0050b000014e7983 */ /* 0x000ea80000300a00 */
[----:B---3--:R-:W-:Y:S04]  /*6ae00*/  @P6 STL [R1+0x2a58], R88 ;  /* 0x002a585801006387 */ /* 0x008fe80000100800 */
[----:B------:R-:W-:Y:S04]  /*6ae10*/  @P6 STL [R1+0x2a5c], R87 ;  /* 0x002a5c5701006387 */ /* 0x000fe80000100800 */
[----:B------:R-:W-:Y:S04]  /*6ae20*/  @P6 STL [R1+0x2a60], R86 ;  /* 0x002a605601006387 */ /* 0x000fe80000100800 */
[----:B------:R1:W-:Y:S04]  /*6ae30*/  @P6 STL [R1+0x2a64], R82 ;  /* 0x002a645201006387 */ /* 0x0003e80000100800 */
[----:B------:R-:W3:Y:S04]  /*6ae40*/  LDL.LU.64 R80, [R1+0x50a8] ;  /* 0x0050a80001507983 */ /* 0x000ee80000300a00 */
[----:B------:R-:W2:Y:S04]  /*6ae50*/  LDL.LU.64 R90, [R1+0x50a0] ;  /* 0x0050a000015a7983 */ /* 0x000ea80000300a00 */
[----:B------:R-:W2:Y:S04]  /*6ae60*/  LDL R59, [R1+0x2a4c] ;  /* 0x002a4c00013b7983 */ /* 0x000ea80000100800 */
[----:B------:R-:W4:Y:S04]  /*6ae70*/  LDL R58, [R1+0x2a48] ;  /* 0x002a4800013a7983 */ /* 0x000f280000100800 */
[----:B------:R-:W3:Y:S04]  /*6ae80*/  LDL R23, [R1+0x2a38] ;  /* 0x002a380001177983 */ /* 0x000ee80000100800 */
[----:B------:R-:W3:Y:S04]  /*6ae90*/  LDL R22, [R1+0x2a3c] ;  /* 0x002a3c0001167983 */ /* 0x000ee80000100800 */
[----:B------:R-:W3:Y:S04]  /*6aea0*/  LDL R54, [R1+0x2a44] ;  /* 0x002a440001367983 */ /* 0x000ee80000100800 */
[----:B------:R-:W3:Y:S04]  /*6aeb0*/  LDL.64 R26, [R1+0x1240] ;  /* 0x00124000011a7983 */ /* 0x000ee80000100a00 */
[----:B------:R-:W3:Y:S04]  /*6aec0*/  LDL R55, [R1+0x2a40] ;  /* 0x002a400001377983 */ /* 0x000ee80000100800 */
[----:B------:R-:W3:Y:S04]  /*6aed0*/  LDL.LU R50, [R1+0x3720] ;  /* 0x0037200001327983 */ /* 0x000ee80000300800 */
[----:B------:R-:W3:Y:S04]  /*6aee0*/  LDL.LU R51, [R1+0x374c] ;  /* 0x00374c0001337983 */ /* 0x000ee80000300800 */
[----:B------:R-:W3:Y:S04]  /*6aef0*/  LDL.LU R18, [R1+0x3724] ;  /* 0x0037240001127983 */ /* 0x000ee80000300800 */
[----:B------:R-:W3:Y:S04]  /*6af00*/  LDL.LU R19, [R1+0x3750] ;  /* 0x0037500001137983 */ /* 0x000ee80000300800 */
[----:B------:R-:W3:Y:S04]  /*6af10*/  LDL R46, [R1+0x2a34] ;  /* 0x002a3400012e7983 */ /* 0x000ee80000100800 */
[----:B------:R-:W3:Y:S04]  /*6af20*/  LDL R47, [R1+0x2a30] ;  /* 0x002a3000012f7983 */ /* 0x000ee80000100800 */
[----:B------:R-:W3:Y:S04]  /*6af30*/  LDL R14, [R1+0x2a2c] ;  /* 0x002a2c00010e7983 */ /* 0x000ee80000100800 */
[----:B------:R-:W3:Y:S04]  /*6af40*/  LDL R15, [R1+0x2a28] ;  /* 0x002a2800010f7983 */ /* 0x000ee80000100800 */
[----:B------:R-:W3:Y:S04]  /*6af50*/  LDL.64 R42, [R1+0x1208] ;  /* 0x00120800012a7983 */ /* 0x000ee80000100a00 */
[----:B0-----:R-:W3:Y:S04]  /*6af60*/  LDL R10, [R1+0x2a24] ;  /* 0x002a2400010a7983 */ /* 0x001ee80000100800 */
[----:B------:R-:W3:Y:S04]  /*6af70*/  LDL R11, [R1+0x2a20] ;  /* 0x002a2000010b7983 */ /* 0x000ee80000100800 */
[----:B------:R-:W3:Y:S04]  /*6af80*/  LDL R4, [R1+0x2a1c] ;  /* 0x002a1c0001047983 */ /* 0x000ee80000100800 */
[----:B------:R-:W3:Y:S04]  /*6af90*/  LDL R38, [R1+0x2a18] ;  /* 0x002a180001267983 */ /* 0x000ee80000100800 */
[----:B------:R-:W3:Y:S04]  /*6afa0*/  LDL R39, [R1+0x2a14] ;  /* 0x002a140001277983 */ /* 0x000ee80000100800 */
[----:B-1----:R-:W3:Y:S04]  /*6afb0*/  LDL.64 R82, [R1+0x11e0] ;  /* 0x0011e00001527983 */ /* 0x002ee80000100a00 */
        /* <DEDUP_REMOVED lines=8> */
[----:B0-----:R-:W3:Y:S04]  /*6b040*/  LDL.LU R0, [R1+0x3788] ;  /* 0x0037880001007983 */ /* 0x001ee80000300800 */
[----:B------:R-:W3:Y:S04]  /*6b050*/  LDL.LU R64, [R1+0x2a04] ;  /* 0x002a040001407983 */ /* 0x000ee80000300800 */
[----:B------:R-:W3:Y:S04]  /*6b060*/  LDL.LU R33, [R1+0x2a00] ;  /* 0x002a000001217983 */ /* 0x000ee80000300800 */
[----:B------:R-:W3:Y:S04]  /*6b070*/  LDL.LU R32, [R1+0x29fc] ;  /* 0x0029fc0001207983 */ /* 0x000ee80000300800 */
[----:B------:R-:W3:Y:S04]  /*6b080*/  LDL.LU R61, [R1+0x29f8] ;  /* 0x0029f800013d7983 */ /* 0x000ee80000300800 */
[----:B--2---:R-:W2:Y:S04]  /*6b090*/  @P3 LDG.E.U16 R59, desc[UR6][R6.64] ;  /* 0x00000006063b3981 */ /* 0x004ea8000c1e1500 */
[----:B----4-:R-:W4:Y:S04]  /*6b0a0*/  @P3 LDG.E.U16 R58, desc[UR6][R76.64] ;  /* 0x000000064c3a3981 */ /* 0x010f28000c1e1500 */
[----:B------:R-:W2:Y:S01]  /*6b0b0*/  LDL.LU.64 R6, [R1+0x5098] ;  /* 0x0050980001067983 */ /* 0x000ea20000300a00 */
[----:B------:R-:W-:-:S02]  /*6b0c0*/  ISETP.GT.AND P5, PT, R92, 0x84, PT ;  /* 0x000000845c00780c */ /* 0x000fc40003fa4270 */
[C---:B------:R-:W-:Y:S01]  /*6b0d0*/  ISETP.GT.AND P6, PT, R92.reuse, 0x85, PT ;  /* 0x000000855c00780c */ /* 0x040fe20003fc4270 */
[----:B---3--:R-:W-:Y:S02]  /*6b0e0*/  IMAD.MOV.U32 R8, RZ, RZ, R51 ;  /* 0x000000ffff087224 */ /* 0x008fe400078e0033 */
[----:B------:R-:W-:Y:S02]  /*6b0f0*/  IMAD.MOV.U32 R9, RZ, RZ, R50 ;  /* 0x000000ffff097224 */ /* 0x000fe400078e0032 */
[----:B------:R-:W-:Y:S02]  /*6b100*/  IMAD.MOV.U32 R12, RZ, RZ, R19 ;  /* 0x000000ffff0c7224 */ /* 0x000fe400078e0013 */
[----:B------:R-:W-:Y:S01]  /*6b110*/  IMAD.MOV.U32 R13, RZ, RZ, R18 ;  /* 0x000000ffff0d7224 */ /* 0x000fe200078e0012 */
[----:B------:R-:W3:Y:S04]  /*6b120*/  LDL.LU.64 R76, [R1+0x5090] ;  /* 0x00509000014c7983 */ /* 0x000ee80000300a00 */
[----:B------:R-:W3:Y:S04]  /*6b130*/  @P5 LDG.E.U16 R23, desc[UR6][R80.64] ;  /* 0x0000000650175981 */ /* 0x000ee8000c1e1500 */
[----:B------:R-:W3:Y:S04]  /*6b140*/  @P5 LDG.E.U16 R22, desc[UR6][R78.64] ;  /* 0x000000064e165981 */ /* 0x000ee8000c1e1500 */
[----:B------:R-:W3:Y:S04]  /*6b150*/  @P5 LDG.E.U16 R55, desc[UR6][R26.64] ;  /* 0x000000061a375981 */ /* 0x000ee8000c1e1500 */
[----:B------:R-:W3:Y:S04]  /*6b160*/  @P5 LDG.E.U16 R54, desc[UR6][R2.64] ;  /* 0x0000000602365981 */ /* 0x000ee8000c1e1500 */
[----:B------:R-:W3:Y:S04]  /*6b170*/  @P6 LDG.E.U16 R14, desc[UR6][R90.64] ;  /* 0x000000065a0e6981 */ /* 0x000ee8000c1e1500 */
[----:B------:R-:W3:Y:S04]  /*6b180*/  @P6 LDG.E.U16 R47, desc[UR6][R8.64] ;  /* 0x00000006082f6981 */ /* 0x000ee8000c1e1500 */
[----:B------:R-:W3:Y:S04]  /*6b190*/  @P6 LDG.E.U16 R46, desc[UR6][R12.64] ;  /* 0x000000060c2e6981 */ /* 0x000ee8000c1e1500 */
[----:B--2---:R-:W2:Y:S04]  /*6b1a0*/  @P6 LDG.E.U16 R15, desc[UR6][R6.64] ;  /* 0x00000006060f6981 */ /* 0x004ea8000c1e1500 */
[----:B----4-:R-:W-:Y:S04]  /*6b1b0*/  @P3 STL [R1+0x2a48], R58 ;  /* 0x002a483a01003387 */ /* 0x010fe80000100800 */
[----:B------:R-:W-:Y:S04]  /*6b1c0*/  @P3 STL [R1+0x2a4c], R59 ;  /* 0x002a4c3b01003387 */ /* 0x000fe80000100800 */
[----:B------:R-:W4:Y:S04]  /*6b1d0*/  LDL.LU.64 R2, [R1+0x5088] ;  /* 0x0050880001027983 */ /* 0x000f280000300a00 */
[----:B------:R-:W2:Y:S04]  /*6b1e0*/  LDL.LU.64 R78, [R1+0x5080] ;  /* 0x00508000014e7983 */ /* 0x000ea80000300a00 */
[----:B------:R-:W2:Y:S01]  /*6b1f0*/  LDL.LU.64 R80, [R1+0x5078] ;  /* 0x0050780001507983 */ /* 0x000ea20000300a00 */
[----:B------:R-:W-:-:S03]  /*6b200*/  ISETP.GT.AND P3, PT, R92, 0x86, PT ;  /* 0x000000865c00780c */ /* 0x000fc60003f64270 */
[----:B---3--:R-:W-:Y:S04]  /*6b210*/  @P5 STL [R1+0x2a38], R23 ;  /* 0x002a381701005387 */ /* 0x008fe80000100800 */
[----:B------:R-:W-:Y:S04]  /*6b220*/  @P5 STL [R1+0x2a3c], R22 ;  /* 0x002a3c1601005387 */ /* 0x000fe80000100800 */
[----:B------:R-:W-:Y:S04]  /*6b230*/  @P5 STL [R1+0x2a40], R55 ;  /* 0x002a403701005387 */ /* 0x000fe80000100800 */
[----:B------:R-:W-:Y:S04]  /*6b240*/  @P5 STL [R1+0x2a44], R54 ;  /* 0x002a443601005387 */ /* 0x000fe80000100800 */
[----:B------:R0:W-:Y:S04]  /*6b250*/  STL.64 [R1+0x1228], R12 ;  /* 0x0012280c01007387 */ /* 0x0001e80000100a00 */
[----:B------:R1:W-:Y:S04]  /*6b260*/  STL.64 [R1+0x1220], R8 ;  /* 0x0012200801007387 */ /* 0x0003e80000100a00 */
[----:B------:R-:W3:Y:S04]  /*6b270*/  LDL.LU.64 R90, [R1+0x5070] ;  /* 0x00507000015a7983 */ /* 0x000ee80000300a00 */
[----:B------:R-:W3:Y:S04]  /*6b280*/  LDL.LU.64 R6, [R1+0x5068] ;  /* 0x0050680001067983 */ /* 0x000ee80000300a00 */
[----:B------:R-:W3:Y:S01]  /*6b290*/  @P3 LDG.E.U16 R11, desc[UR6][R76.64] ;  /* 0x000000064c0b3981 */ /* 0x000ee2000c1e1500 */
[----:B------:R-:W-:-:S03]  /*6b2a0*/  ISETP.GT.AND P5, PT, R92, 0x87, PT ;  /* 0x000000875c00780c */ /* 0x000fc60003fa4270 */
[----:B------:R-:W3:Y:S04]  /*6b2b0*/  @P3 LDG.E.U16 R10, desc[UR6][R42.64] ;  /* 0x000000062a0a3981 */ /* 0x000ee8000c1e1500 */
[----:B----4-:R-:W4:Y:S04]  /*6b2c0*/  @P3 LDG.E.U16 R4, desc[UR6][R2.64] ;  /* 0x0000000602043981 */ /* 0x010f28000c1e1500 */
[----:B--2---:R-:W-:Y:S04]  /*6b2d0*/  @P6 STL [R1+0x2a28], R15 ;  /* 0x002a280f01006387 */ /* 0x004fe80000100800 */
[----:B------:R-:W-:Y:S04]  /*6b2e0*/  @P6 STL [R1+0x2a2c], R14 ;  /* 0x002a2c0e01006387 */ /* 0x000fe80000100800 */
[----:B------:R-:W-:Y:S04]  /*6b2f0*/  @P6 STL [R1+0x2a30], R47 ;  /* 0x002a302f01006387 */ /* 0x000fe80000100800 */
[----:B------:R-:W-:Y:S04]  /*6b300*/  @P6 STL [R1+0x2a34], R46 ;  /* 0x002a342e01006387 */ /* 0x000fe80000100800 */
[----:B------:R-:W2:Y:S04]  /*6b310*/  LDL.LU.64 R76, [R1+0x5060] ;  /* 0x00506000014c7983 */ /* 0x000ea80000300a00 */
[----:B------:R-:W4:Y:S04]  /*6b320*/  @P3 LDG.E.U16 R38, desc[UR6][R78.64] ;  /* 0x000000064e263981 */ /* 0x000f28000c1e1500 */
[----:B------:R-:W4:Y:S04]  /*6b330*/  @P5 LDG.E.U16 R84, desc[UR6][R82.64] ;  /* 0x0000000652545981 */ /* 0x000f28000c1e1500 */
[----:B------:R-:W4:Y:S01]  /*6b340*/  LDL.LU.64 R2, [R1+0x5058] ;  /* 0x0050580001027983 */ /* 0x000f220000300a00 */
[----:B------:R-:W-:Y:S01]  /*6b350*/  ISETP.GT.AND P6, PT, R92, 0x88, PT ;  /* 0x000000885c00780c */ /* 0x000fe20003fc4270 */
[----:B0-----:R-:W-:-:S02]  /*6b360*/  IMAD.MOV.U32 R12, RZ, RZ, R0 ;  /* 0x000000ffff0c7224 */ /* 0x001fc400078e0000 */
[----:B------:R-:W-:Y:S01]  /*6b370*/  IMAD.MOV.U32 R13, RZ, RZ, R89 ;  /* 0x000000ffff0d7224 */ /* 0x000fe200078e0059 */
[----:B------:R-:W4:Y:S01]  /*6b380*/  @P5 LDG.E.U16 R39, desc[UR6][R80.64] ;  /* 0x0000000650275981 */ /* 0x000f22000c1e1500 */
[----:B-1----:R-:W-:Y:S02]  /*6b390*/  IMAD.MOV.U32 R8, RZ, RZ, R88 ;  /* 0x000000ffff087224 */ /* 0x002fe400078e0058 */
[----:B------:R-:W-:Y:S01]  /*6b3a0*/  IMAD.MOV.U32 R9, RZ, RZ, R87 ;  /* 0x000000ffff097224 */ /* 0x000fe200078e0057 */
[----:B------:R-:W4:Y:S04]  /*6b3b0*/  LDL.LU.64 R78, [R1+0x5050] ;  /* 0x00505000014e7983 */ /* 0x000f280000300a00 */
[----:B---3--:R-:W3:Y:S04]  /*6b3c0*/  @P5 LDG.E.U16 R86, desc[UR6][R6.64] ;  /* 0x0000000606565981 */ /* 0x008ee8000c1e1500 */
[----:B------:R-:W3:Y:S04]  /*6b3d0*/  @P5 LDG.E.U16 R85, desc[UR6][R90.64] ;  /* 0x000000065a555981 */ /* 0x000ee8000c1e1500 */
[----:B------:R-:W3:Y:S04]  /*6b3e0*/  @P6 LDG.E.U16 R64, desc[UR6][R12.64] ;  /* 0x000000060c406981 */ /* 0x000ee8000c1e1500 */
[----:B------:R-:W3:Y:S04]  /*6b3f0*/  @P6 LDG.E.U16 R33, desc[UR6][R8.64] ;  /* 0x0000000608216981 */ /* 0x000ee8000c1e1500 */
[----:B--2---:R-:W2:Y:S04]  /*6b400*/  @P6 LDG.E.U16 R32, desc[UR6][R76.64] ;  /* 0x000000064c206981 */ /* 0x004ea8000c1e1500 */
[----:B----4-:R-:W4:Y:S04]  /*6b410*/  @P6 LDG.E.U16 R61, desc[UR6][R2.64] ;  /* 0x00000006023d6981 */ /* 0x010f28000c1e1500 */
[----:B------:R-:W-:Y:S04]  /*6b420*/  @P3 STL [R1+0x2a18], R38 ;  /* 0x002a182601003387 */ /* 0x000fe80000100800 */
[----:B------:R-:W-:Y:S04]  /*6b430*/  @P3 STL [R1+0x2a1c], R4 ;  /* 0x002a1c0401003387 */ /* 0x000fe80000100800 */
[----:B------:R-:W-:Y:S04]  /*6b440*/  @P3 STL [R1+0x2a20], R11 ;  /* 0x002a200b01003387 */ /* 0x000fe80000100800 */
[----:B------:R0:W-:Y:S04]  /*6b450*/  @P3 STL [R1+0x2a24], R10 ;  /* 0x002a240a01003387 */ /* 0x0001e80000100800 */
[----:B------:R-:W4:Y:S04]  /*6b460*/  LDL.LU.64 R80, [R1+0x5048] ;  /* 0x0050480001507983 */ /* 0x000f280000300a00 */
[----:B------:R-:W4:Y:S04]  /*6b470*/  LDL.LU.64 R90, [R1+0x5040] ;  /* 0x00504000015a7983 */ /* 0x000f280000300a00 */
[----:B------:R-:W4:Y:S04]  /*6b480*/  LDL.LU.64 R6, [R1+0x5038] ;  /* 0x0050380001067983 */ /* 0x000f280000300a00 */
[----:B---3--:R-:W-:Y:S04]  /*6b490*/  @P5 STL [R1+0x2a08], R86 ;  /* 0x002a085601005387 */ /* 0x008fe80000100800 */
[----:B------:R-:W-:Y:S04]  /*6b4a0*/  @P5 STL [R1+0x2a0c], R85 ;  /* 0x002a0c5501005387 */ /* 0x000fe80000100800 */
[----:B------:R-:W-:Y:S04]  /*6b4b0*/  @P5 STL [R1+0x2a10], R84 ;  /* 0x002a105401005387 */ /* 0x000fe80000100800 */
[----:B------:R1:W-:Y:S04]  /*6b4c0*/  @P5 STL [R1+0x2a14], R39 ;  /* 0x002a142701005387 */ /* 0x0003e80000100800 */
[----:B0-----:R-:W3:Y:S04]  /*6b4d0*/  LDL.64 R10, [R1+0x1198] ;  /* 0x00119800010a7983 */ /* 0x001ee80000100a00 */
[----:B------:R-:W-:Y:S04]  /*6b4e0*/  STL.64 [R1+0x11c8], R12 ;  /* 0x0011c80c01007387 */ /* 0x000fe80000100a00 */
[----:B------:R-:W-:Y:S04]  /*6b4f0*/  STL.64 [R1+0x11c0], R8 ;  /* 0x0011c00801007387 */ /* 0x000fe80000100a00 */
[----:B------:R-:W-:Y:S04]  /*6b500*/  STL [R1+0x47fc], R64 ;  /* 0x0047fc4001007387 */ /* 0x000fe80000100800 */
[----:B------:R-:W-:Y:S04]  /*6b510*/  STL.64 [R1+0x4880], R64 ;  /* 0x0048804001007387 */ /* 0x000fe80000100a00 */
[----:B------:R-:W-:Y:S04]  /*6b520*/  STL.64 [R1+0x48c8], R64 ;  /* 0x0048c84001007387 */ /* 0x000fe80000100a00 */
[----:B------:R-:W-:Y:S01]  /*6b530*/  STL.64 [R1+0x4c70], R64 ;  /* 0x004c704001007387 */ /* 0x000fe20000100a00 */
[----:B------:R-:W-:-:S03]  /*6b540*/  ISETP.GT.AND P3, PT, R92, 0x89, PT ;  /* 0x000000895c00780c */ /* 0x000fc60003f64270 */
[----:B------:R-:W3:Y:S04]  /*6b550*/  LDL R89, [R1+0x29e0] ;  /* 0x0029e00001597983 */ /* 0x000ee80000100800 */
[----:B-1----:R-:W3:Y:S04]  /*6b560*/  LDL R39, [R1+0x29e4] ;  /* 0x0029e40001277983 */ /* 0x002ee80000100800 */
[----:B------:R-:W-:Y:S04]  /*6b570*/  STL [R1+0x4800], R33 ;  /* 0x0048002101007387 */ /* 0x000fe80000100800 */
[----:B------:R-:W3:Y:S04]  /*6b580*/  LDL.LU.64 R76, [R1+0x5030] ;  /* 0x00503000014c7983 */ /* 0x000ee80000300a00 */
[----:B------:R-:W3:Y:S04]  /*6b590*/  LDL R0, [R1+0x29dc] ;  /* 0x0029dc0001007983 */ /* 0x000ee80000100800 */
[----:B------:R-:W3:Y:S04]  /*6b5a0*/  LDL.64 R82, [R1+0x1170] ;  /* 0x0011700001527983 */ /* 0x000ee80000100a00 */
[----:B------:R-:W3:Y:S04]  /*6b5b0*/  LDL R84, [R1+0x29d8] ;  /* 0x0029d80001547983 */ /* 0x000ee80000100800 */
[----:B------:R-:W3:Y:S04]  /*6b5c0*/  @P3 LDG.E.U16 R75, desc[UR6][R78.64] ;  /* 0x000000064e4b3981 */ /* 0x000ee8000c1e1500 */
[----:B--2---:R-:W-:Y:S04]  /*6b5d0*/  STL [R1+0x4804], R32 ;  /* 0x0048042001007387 */ /* 0x004fe80000100800 */
[----:B------:R-:W-:Y:S04]  /*6b5e0*/  STL.64 [R1+0x4820], R32 ;  /* 0x0048202001007387 */ /* 0x000fe80000100a00 */
[----:B------:R-:W-:Y:S04]  /*6b5f0*/  STL.64 [R1+0x4888], R32 ;  /* 0x0048882001007387 */ /* 0x000fe80000100a00 */
[----:B------:R-:W-:Y:S04]  /*6b600*/  STL.64 [R1+0x48e0], R32 ;  /* 0x0048e02001007387 */ /* 0x000fe80000100a00 */
[----:B------:R-:W-:Y:S04]  /*6b610*/  STL.64 [R1+0x4940], R32 ;  /* 0x0049402001007387 */ /* 0x000fe80000100a00 */
[----:B------:R-:W-:Y:S04]  /*6b620*/  STL.64 [R1+0x4c78], R32 ;  /* 0x004c782001007387 */ /* 0x000fe80000100a00 */
[----:B------:R-:W2:Y:S04]  /*6b630*/  LDL.LU.64 R2, [R1+0x5028] ;  /* 0x0050280001027983 */ /* 0x000ea80000300a00 */
[----:B------:R-:W2:Y:S04]  /*6b640*/  LDL.LU R85, [R1+0x3790] ;  /* 0x0037900001557983 */ /* 0x000ea80000300800 */
[----:B------:R-:W2:Y:S04]  /*6b650*/  LDL.LU R86, [R1+0x37bc] ;  /* 0x0037bc0001567983 */ /* 0x000ea80000300800 */
[----:B----4-:R-:W-:Y:S04]  /*6b660*/  STL [R1+0x4808], R61 ;  /* 0x0048083d01007387 */ /* 0x010fe80000100800 */
[----:B------:R-:W4:Y:S01]  /*6b670*/  LDL.LU.64 R78, [R1+0x5020] ;  /* 0x00502000014e7983 */ /* 0x000f220000300a00 */
[----:B------:R-:W-:-:S13]  /*6b680*/  ISETP.GT.AND P5, PT, R92, 0x8a, PT ;  /* 0x0000008a5c00780c */ /* 0x000fda0003fa4270 */
[----:B---3--:R-:W3:Y:S04]  /*6b690*/  @P5 LDG.E.U16 R39, desc[UR6][R6.64] ;  /* 0x0000000606275981 */ /* 0x008ee8000c1e1500 */
[----:B------:R-:W3:Y:S04]  /*6b6a0*/  @P3 LDG.E.U16 R76, desc[UR6][R80.64] ;  /* 0x00000006504c3981 */ /* 0x000ee8000c1e1500 */
[----:B------:R-:W3:Y:S04]  /*6b6b0*/  @P3 LDG.E.U16 R77, desc[UR6][R10.64] ;  /* 0x000000060a4d3981 */ /* 0x000ee8000c1e1500 */
[----:B------:R-:W3:Y:S04]  /*6b6c0*/  @P5 LDG.E.U16 R84, desc[UR6][R82.64] ;  /* 0x0000000652545981 */ /* 0x000ee8000c1e1500 */
[----:B--2---:R-:W2:Y:S04]  /*6b6d0*/  @P5 LDG.E.U16 R89, desc[UR6][R2.64] ;  /* 0x0000000602595981 */ /* 0x004ea8000c1e1500 */
[----:B----4-:R-:W4:Y:S04]  /*6b6e0*/  @P3 LDG.E.U16 R78, desc[UR6][R90.64] ;  /* 0x000000065a4e3981 */ /* 0x010f28000c1e1500 */
[----:B------:R-:W-:Y:S04]  /*6b6f0*/  STL [R1+0x480c], R75 ;  /* 0x00480c4b01007387 */ /* 0x000fe80000100800 */
[----:B------:R-:W-:Y:S04]  /*6b700*/  STL.64 [R1+0x4908], R74 ;  /* 0x0049084a01007387 */ /* 0x000fe80000100a00 */
[----:B------:R-:W2:Y:S04]  /*6b710*/  LDL.LU.64 R80, [R1+0x5018] ;  /* 0x0050180001507983 */ /* 0x000ea80000300a00 */
[----:B---3--:R-:W-:Y:S04]  /*6b720*/  STL [R1+0x4810], R76 ;  /* 0x0048104c01007387 */ /* 0x008fe80000100800 */
[----:B------:R-:W3:Y:S04]  /*6b730*/  LDL.LU R87, [R1+0x3794] ;  /* 0x0037940001577983 */ /* 0x000ee80000300800 */
[----:B------:R-:W3:Y:S04]  /*6b740*/  LDL.LU R88, [R1+0x37c0] ;  /* 0x0037c00001587983 */ /* 0x000ee80000300800 */
[----:B------:R-:W-:Y:S04]  /*6b750*/  STL [R1+0x4814], R77 ;  /* 0x0048144d01007387 */ /* 0x000fe80000100800 */
[----:B------:R-:W-:Y:S04]  /*6b760*/  STL.64 [R1+0x48d0], R76 ;  /* 0x0048d04c01007387 */ /* 0x000fe80000100a00 */
[----:B------:R-:W-:Y:S04]  /*6b770*/  STL.64 [R1+0x4c80], R76 ;  /* 0x004c804c01007387 */ /* 0x000fe80000100a00 */
[----:B------:R-:W3:Y:S04]  /*6b780*/  LDL.LU.64 R90, [R1+0x5010] ;  /* 0x00501000015a7983 */ /* 0x000ee80000300a00 */
[----:B----4-:R-:W-:Y:S04]  /*6b790*/  STL [R1+0x4818], R78 ;  /* 0x0048184e01007387 */ /* 0x010fe80000100800 */
[----:B------:R-:W4:Y:S04]  /*6b7a0*/  LDL.LU.64 R6, [R1+0x5008] ;  /* 0x0050080001067983 */ /* 0x000f280000300a00 */
[----:B------:R-:W4:Y:S04]  /*6b7b0*/  LDL.LU.64 R2, [R1+0x5000] ;  /* 0x0050000001027983 */ /* 0x000f280000300a00 */
[----:B------:R-:W4:Y:S04]  /*6b7c0*/  LDL R50, [R1+0x29d4] ;  /* 0x0029d40001327983 */ /* 0x000f280000100800 */
[----:B--2---:R0:W-:Y:S04]  /*6b7d0*/  @P5 STL [R1+0x29e0], R89 ;  /* 0x0029e05901005387 */ /* 0x0041e80000100800 */
[----:B------:R-:W2:Y:S04]  /*6b7e0*/  @P5 LDG.E.U16 R0, desc[UR6][R80.64] ;  /* 0x0000000650005981 */ /* 0x000ea8000c1e1500 */
[----:B0-----:R-:W2:Y:S01]  /*6b7f0*/  LDL R89, [R1+0x29d0] ;  /* 0x0029d00001597983 */ /* 0x001ea20000100800 */
[----:B------:R-:W-:-:S03]  /*6b800*/  ISETP.GT.AND P6, PT, R92, 0x8b, PT ;  /* 0x0000008b5c00780c */ /* 0x000fc60003fc4270 */
[----:B------:R-:W2:Y:S04]  /*6b810*/  LDL.LU.64 R80, [R1+0x4ff8] ;  /* 0x004ff80001507983 */ /* 0x000ea80000300a00 */
[----:B------:R-:W2:Y:S04]  /*6b820*/  LDL R18, [R1+0x29c8] ;  /* 0x0029c80001127983 */ /* 0x000ea80000100800 */
[----:B------:R-:W2:Y:S01]  /*6b830*/  LDL R51, [R1+0x29cc] ;  /* 0x0029cc0001337983 */ /* 0x000ea20000100800 */
[----:B------:R-:W-:Y:S01]  /*6b840*/  IMAD.MOV.U32 R8, RZ, RZ, R86 ;  /* 0x000000ffff087224 */ /* 0x000fe200078e0056 */
[----:B------:R-:W-:-:S02]  /*6b850*/  MOV R9, R85 ;  /* 0x0000005500097202 */ /* 0x000fc40000000f00 */
[----:B------:R-:W2:Y:S04]  /*6b860*/  LDL R19, [R1+0x29c4] ;  /* 0x0029c40001137983 */ /* 0x000ea80000100800 */
[----:B------:R-:W2:Y:S04]  /*6b870*/  LDL R14, [R1+0x29c0] ;  /* 0x0029c000010e7983 */ /* 0x000ea80000100800 */
[----:B------:R-:W2:Y:S01]  /*6b880*/  LDL.64 R46, [R1+0x1138] ;  /* 0x00113800012e7983 */ /* 0x000ea20000100a00 */
[----:B---3--:R-:W-:Y:S02]  /*6b890*/  IMAD.MOV.U32 R12, RZ, RZ, R88 ;  /* 0x000000ffff0c7224 */ /* 0x008fe400078e0058 */
[----:B------:R-:W-:-:S05]  /*6b8a0*/  IMAD.MOV.U32 R13, RZ, RZ, R87 ;  /* 0x000000ffff0d7224 */ /* 0x000fca00078e0057 */
[----:B----4-:R-:W3:Y:S04]  /*6b8b0*/  @P6 LDG.E.U16 R50, desc[UR6][R12.64] ;  /* 0x000000060c326981 */ /* 0x010ee8000c1e1500 */
[----:B--2---:R-:W2:Y:S04]  /*6b8c0*/  @P6 LDG.E.U16 R89, desc[UR6][R8.64] ;  /* 0x0000000608596981 */ /* 0x004ea8000c1e1500 */
[----:B------:R0:W-:Y:S04]  /*6b8d0*/  @P5 STL [R1+0x29dc], R0 ;  /* 0x0029dc0001005387 */ /* 0x0001e80000100800 */
[----:B------:R-:W4:Y:S04]  /*6b8e0*/  LDL R15, [R1+0x29b8] ;  /* 0x0029b800010f7983 */ /* 0x000f280000100800 */
[----:B------:R-:W3:Y:S04]  /*6b8f0*/  @P6 LDG.E.U16 R18, desc[UR6][R6.64] ;  /* 0x0000000606126981 */ /* 0x000ee8000c1e1500 */
[----:B------:R-:W3:Y:S04]  /*6b900*/  @P6 LDG.E.U16 R51, desc[UR6][R90.64] ;  /* 0x000000065a336981 */ /* 0x000ee8000c1e1500 */
[----:B0-----:R-:W3:Y:S04]  /*6b910*/  LDL R0, [R1+0x29bc] ;  /* 0x0029bc0001007983 */ /* 0x001ee80000100800 */
[----:B------:R-:W-:Y:S04]  /*6b920*/  @P5 STL [R1+0x29d8], R84 ;  /* 0x0029d85401005387 */ /* 0x000fe80000100800 */
[----:B------:R0:W-:Y:S04]  /*6b930*/  @P5 STL [R1+0x29e4], R39 ;  /* 0x0029e42701005387 */ /* 0x0001e80000100800 */
[----:B------:R-:W4:Y:S04]  /*6b940*/  LDL R42, [R1+0x29b4] ;  /* 0x0029b400012a7983 */ /* 0x000f280000100800 */
[----:B------:R-:W4:Y:S04]  /*6b950*/  LDL R43, [R1+0x29b0] ;  /* 0x0029b000012b7983 */ /* 0x000f280000100800 */
[----:B------:R-:W4:Y:S04]  /*6b960*/  LDL R4, [R1+0x29ac] ;  /* 0x0029ac0001047983 */ /* 0x000f280000100800 */
[----:B------:R-:W-:Y:S04]  /*6b970*/  STL.64 [R1+0x1160], R8 ;  /* 0x0011600801007387 */ /* 0x000fe80000100a00 */
[----:B------:R-:W4:Y:S04]  /*6b980*/  LDL.64 R10, [R1+0x1110] ;  /* 0x00111000010a7983 */ /* 0x000f280000100a00 */
[----:B------:R-:W4:Y:S04]  /*6b990*/  LDL R38, [R1+0x29a8] ;  /* 0x0029a80001267983 */ /* 0x000f280000100800 */
[----:B0-----:R-:W4:Y:S04]  /*6b9a0*/  LDL.LU R39, [R1+0x37c8] ;  /* 0x0037c80001277983 */ /* 0x001f280000300800 */
[----:B------:R-:W4:Y:S04]  /*6b9b0*/  LDL.LU R83, [R1+0x37f4] ;  /* 0x0037f40001537983 */ /* 0x000f280000300800 */
[----:B------:R-:W4:Y:S04]  /*6b9c0*/  LDL.LU R82, [R1+0x37cc] ;  /* 0x0037cc0001527983 */ /* 0x000f280000300800 */
[----:B------:R-:W4:Y:S04]  /*6b9d0*/  LDL.LU R84, [R1+0x37f8] ;  /* 0x0037f80001547983 */ /* 0x000f280000300800 */
[----:B------:R-:W4:Y:S04]  /*6b9e0*/  LDL R85, [R1+0x29a4] ;  /* 0x0029a40001557983 */ /* 0x000f280000100800 */
[----:B------:R-:W4:Y:S04]  /*6b9f0*/  LDL R86, [R1+0x29a0] ;  /* 0x0029a00001567983 */ /* 0x000f280000100800 */
[----:B------:R-:W4:Y:S04]  /*6ba00*/  LDL R87, [R1+0x299c] ;  /* 0x00299c0001577983 */ /* 0x000f280000100800 */
[----:B------:R-:W-:Y:S04]  /*6ba10*/  STL.64 [R1+0x1168], R12 ;  /* 0x0011680c01007387 */ /* 0x000fe80000100a00 */
[----:B------:R-:W4:Y:S04]  /*6ba20*/  LDL R88, [R1+0x2998] ;  /* 0x0029980001587983 */ /* 0x000f280000100800 */
[----:B------:R-:W4:Y:S04]  /*6ba30*/  LDL.LU R60, [R1+0x2984] ;  /* 0x00298400013c7983 */ /* 0x000f280000300800 */
[----:B------:R-:W4:Y:S04]  /*6ba40*/  LDL.LU R29, [R1+0x2980] ;  /* 0x00298000011d7983 */ /* 0x000f280000300800 */
[----:B------:R-:W4:Y:S04]  /*6ba50*/  LDL.LU R28, [R1+0x297c] ;  /* 0x00297c00011c7983 */ /* 0x000f280000300800 */
[----:B------:R-:W4:Y:S04]  /*6ba60*/  LDL.LU R57, [R1+0x2978] ;  /* 0x0029780001397983 */ /* 0x000f280000300800 */
[----:B--2---:R0:W-:Y:S04]  /*6ba70*/  @P6 STL [R1+0x29d0], R89 ;  /* 0x0029d05901006387 */ /* 0x0041e80000100800 */
[----:B0-----:R-:W2:Y:S04]  /*6ba80*/  LDL R89, [R1+0x2994] ;  /* 0x0029940001597983 */ /* 0x001ea80000100800 */
[----:B------:R-:W4:Y:S01]  /*6ba90*/  LDL.LU.64 R90, [R1+0x4ff0] ;  /* 0x004ff000015a7983 */ /* 0x000f220000300a00 */
[----:B------:R-:W-:-:S03]  /*6baa0*/  ISETP.GT.AND P3, PT, R92, 0x8c, PT ;  /* 0x0000008c5c00780c */ /* 0x000fc60003f64270 */
[----:B------:R-:W2:Y:S04]  /*6bab0*/  LDL.LU.64 R6, [R1+0x4fe8] ;  /* 0x004fe80001067983 */ /* 0x000ea80000300a00 */
[----:B---3--:R-:W-:Y:S04]  /*6bac0*/  @P6 STL [R1+0x29c8], R18 ;  /* 0x0029c81201006387 */ /* 0x008fe80000100800 */
[----:B------:R-:W-:Y:S04]  /*6bad0*/  @P6 STL [R1+0x29cc], R51 ;  /* 0x0029cc3301006387 */ /* 0x000fe80000100800 */
[----:B------:R-:W-:Y:S04]  /*6bae0*/  @P6 STL [R1+0x29d4], R50 ;  /* 0x0029d43201006387 */ /* 0x000fe80000100800 */
[----:B------:R-:W3:Y:S04]  /*6baf0*/  @P3 LDG.E.U16 R19, desc[UR6][R2.64] ;  /* 0x0000000602133981 */ /* 0x000ee8000c1e1500 */
[----:B------:R-:W2:Y:S04]  /*6bb00*/  @P3 LDG.E.U16 R14, desc[UR6][R80.64] ;  /* 0x00000006500e3981 */ /* 0x000ea8000c1e1500 */
[----:B------:R-:W2:Y:S04]  /*6bb10*/  @P3 LDG.E.U16 R0, desc[UR6][R46.64] ;  /* 0x000000062e003981 */ /* 0x000ea8000c1e1500 */
[----:B------:R-:W3:Y:S04]  /*6bb20*/  LDL.LU.64 R2, [R1+0x4fe0] ;  /* 0x004fe00001027983 */ /* 0x000ee80000300a00 */
[----:B------:R-:W3:Y:S04]  /*6bb30*/  LDL.LU.64 R80, [R1+0x4fd8] ;  /* 0x004fd80001507983 */ /* 0x000ee80000300a00 */
[----:B----4-:R-:W4:Y:S01]  /*6bb40*/  @P3 LDG.E.U16 R15, desc[UR6][R90.64] ;  /* 0x000000065a0f3981 */ /* 0x010f22000c1e1500 */
[----:B------:R-:W-:-:S13]  /*6bb50*/  ISETP.GT.AND P5, PT, R92, 0x8d, PT ;  /* 0x0000008d5c00780c */ /* 0x000fda0003fa4270 */
[----:B------:R0:W4:Y:S04]  /*6bb60*/  @P5 LDG.E.U16 R38, desc[UR6][R10.64] ;  /* 0x000000060a265981 */ /* 0x000128000c1e1500 */
[----:B--2---:R1:W-:Y:S04]  /*6bb70*/  @P3 STL [R1+0x29bc], R0 ;  /* 0x0029bc0001003387 */ /* 0x0043e80000100800 */
[----:B------:R-:W2:Y:S04]  /*6bb80*/  @P5 LDG.E.U16 R42, desc[UR6][R6.64] ;  /* 0x00000006062a5981 */ /* 0x000ea8000c1e1500 */
[----:B---3--:R-:W3:Y:S04]  /*6bb90*/  @P5 LDG.E.U16 R43, desc[UR6][R2.64] ;  /* 0x00000006022b5981 */ /* 0x008ee8000c1e1500 */
[----:B------:R-:W2:Y:S04]  /*6bba0*/  @P5 LDG.E.U16 R4, desc[UR6][R80.64] ;  /* 0x0000000650045981 */ /* 0x000ea8000c1e1500 */
[----:B-1----:R-:W3:Y:S04]  /*6bbb0*/  LDL R0, [R1+0x2990] ;  /* 0x0029900001007983 */ /* 0x002ee80000100800 */
[----:B------:R-:W3:Y:S04]  /*6bbc0*/  LDL.LU.64 R90, [R1+0x4fd0] ;  /* 0x004fd000015a7983 */ /* 0x000ee80000300a00 */
[----:B------:R1:W-:Y:S04]  /*6bbd0*/  @P3 STL [R1+0x29c4], R19 ;  /* 0x0029c41301003387 */ /* 0x0003e80000100800 */
[----:B------:R-:W3:Y:S04]  /*6bbe0*/  LDL R46, [R1+0x298c] ;  /* 0x00298c00012e7983 */ /* 0x000ee80000100800 */
[----:B------:R-:W3:Y:S04]  /*6bbf0*/  LDL R47, [R1+0x2988] ;  /* 0x00298800012f7983 */ /* 0x000ee80000100800 */
[----:B-1----:R-:W3:Y:S04]  /*6bc00*/  LDL.64 R18, [R1+0x10d8] ;  /* 0x0010d80001127983 */ /* 0x002ee80000100a00 */
[----:B----4-:R-:W-:Y:S04]  /*6bc10*/  @P3 STL [R1+0x29b8], R15 ;  /* 0x0029b80f01003387 */ /* 0x010fe80000100800 */
[----:B------:R1:W-:Y:S04]  /*6bc20*/  @P3 STL [R1+0x29c0], R14 ;  /* 0x0029c00e01003387 */ /* 0x0003e80000100800 */
[----:B------:R-:W4:Y:S01]  /*6bc30*/  LDL.LU.64 R6, [R1+0x4fc8] ;  /* 0x004fc80001067983 */ /* 0x000f220000300a00 */
[----:B------:R-:W-:-:S03]  /*6bc40*/  ISETP.GT.AND P6, PT, R92, 0x8e, PT ;  /* 0x0000008e5c00780c */ /* 0x000fc60003fc4270 */
[----:B------:R-:W4:Y:S04]  /*6bc50*/  LDL.LU.64 R2, [R1+0x4fc0] ;  /* 0x004fc00001027983 */ /* 0x000f280000300a00 */
[----:B------:R-:W4:Y:S01]  /*6bc60*/  LDL.LU.64 R80, [R1+0x4fb8] ;  /* 0x004fb80001507983 */ /* 0x000f220000300a00 */
[----:B------:R-:W-:Y:S02]  /*6bc70*/  IMAD.MOV.U32 R8, RZ, RZ, R83 ;  /* 0x000000ffff087224 */ /* 0x000fe400078e0053 */
[----:B------:R-:W-:Y:S02]  /*6bc80*/  IMAD.MOV.U32 R9, RZ, RZ, R39 ;  /* 0x000000ffff097224 */ /* 0x000fe400078e0027 */
[----:B0-----:R-:W-:Y:S02]  /*6bc90*/  IMAD.MOV.U32 R10, RZ, RZ, R84 ;  /* 0x000000ffff0a7224 */ /* 0x001fe400078e0054 */
[----:B------:R-:W-:Y:S01]  /*6bca0*/  IMAD.MOV.U32 R11, RZ, RZ, R82 ;  /* 0x000000ffff0b7224 */ /* 0x000fe200078e0052 */
[----:B------:R-:W-:Y:S04]  /*6bcb0*/  @P5 STL [R1+0x29a8], R38 ;  /* 0x0029a82601005387 */ /* 0x000fe80000100800 */
[----:B------:R-:W4:Y:S04]  /*6bcc0*/  @P6 LDG.E.U16 R86, desc[UR6][R8.64] ;  /* 0x0000000608566981 */ /* 0x000f28000c1e1500 */
[----:B------:R-:W4:Y:S04]  /*6bcd0*/  @P6 LDG.E.U16 R85, desc[UR6][R10.64] ;  /* 0x000000060a556981 */ /* 0x000f28000c1e1500 */
[----:B--2---:R-:W-:Y:S04]  /*6bce0*/  @P5 STL [R1+0x29ac], R4 ;  /* 0x0029ac0401005387 */ /* 0x004fe80000100800 */
[----:B---3--:R-:W-:Y:S04]  /*6bcf0*/  @P5 STL [R1+0x29b0], R43 ;  /* 0x0029b02b01005387 */ /* 0x008fe80000100800 */
[----:B------:R0:W-:Y:S04]  /*6bd00*/  @P5 STL [R1+0x29b4], R42 ;  /* 0x0029b42a01005387 */ /* 0x0001e80000100800 */
[----:B-1----:R-:W2:Y:S04]  /*6bd10*/  LDL.64 R14, [R1+0x10b0] ;  /* 0x0010b000010e7983 */ /* 0x002ea80000100a00 */
[----:B------:R-:W3:Y:S04]  /*6bd20*/  @P6 LDG.E.U16 R87, desc[UR6][R90.64] ;  /* 0x000000065a576981 */ /* 0x000ee8000c1e1500 */
[----:B0-----:R-:W3:Y:S04]  /*6bd30*/  LDL.LU R42, [R1+0x3800] ;  /* 0x00380000012a7983 */ /* 0x001ee80000300800 */
[----:B------:R-:W-:Y:S04]  /*6bd40*/  STL.64 [R1+0x1100], R8 ;  /* 0x0011000801007387 */ /* 0x000fe80000100a00 */
[----:B------:R0:W-:Y:S04]  /*6bd50*/  STL.64 [R1+0x1108], R10 ;  /* 0x0011080a01007387 */ /* 0x0001e80000100a00 */
[----:B------:R-:W3:Y:S04]  /*6bd60*/  LDL.LU R43, [R1+0x382c] ;  /* 0x00382c00012b7983 */ /* 0x000ee80000300800 */
[----:B------:R-:W3:Y:S04]  /*6bd70*/  LDL.LU R4, [R1+0x3804] ;  /* 0x0038040001047983 */ /* 0x000ee80000300800 */
[----:B------:R-:W3:Y:S04]  /*6bd80*/  LDL.LU R38, [R1+0x3830] ;  /* 0x0038300001267983 */ /* 0x000ee80000300800 */
[----:B------:R-:W3:Y:S04]  /*6bd90*/  LDL.LU.64 R90, [R1+0x4fb0] ;  /* 0x004fb000015a7983 */ /* 0x000ee80000300a00 */
[----:B----4-:R-:W4:Y:S04]  /*6bda0*/  @P6 LDG.E.U16 R88, desc[UR6][R6.64] ;  /* 0x0000000606586981 */ /* 0x010f28000c1e1500 */
[----:B------:R-:W4:Y:S01]  /*6bdb0*/  LDL.LU.64 R6, [R1+0x4fa8] ;  /* 0x004fa80001067983 */ /* 0x000f220000300a00 */
[----:B------:R-:W-:-:S02]  /*6bdc0*/  ISETP.GT.AND P3, PT, R92, 0x8f, PT ;  /* 0x0000008f5c00780c */ /* 0x000fc40003f64270 */
[C---:B------:R-:W-:Y:S01]  /*6bdd0*/  ISETP.GT.AND P5, PT, R92.reuse, 0x90, PT ;  /* 0x000000905c00780c */ /* 0x040fe20003fa4270 */
[----:B0-----:R-:W4:Y:S10]  /*6bde0*/  LDL.64 R10, [R1+0x1098] ;  /* 0x00109800010a7983 */ /* 0x001f340000100a00 */
[----:B------:R-:W4:Y:S04]  /*6bdf0*/  @P3 LDG.E.U16 R89, desc[UR6][R2.64] ;  /* 0x0000000602593981 */ /* 0x000f28000c1e1500 */
[----:B------:R-:W4:Y:S04]  /*6be00*/  @P3 LDG.E.U16 R0, desc[UR6][R80.64] ;  /* 0x0000000650003981 */ /* 0x000f28000c1e1500 */
[----:B------:R-:W4:Y:S04]  /*6be10*/  @P3 LDG.E.U16 R46, desc[UR6][R18.64] ;  /* 0x00000006122e3981 */ /* 0x000f28000c1e1500 */
[----:B--2---:R-:W2:Y:S04]  /*6be20*/  @P5 LDG.E.U16 R57, desc[UR6][R14.64] ;  /* 0x000000060e395981 */ /* 0x004ea8000c1e1500 */
[----:B---3--:R-:W3:Y:S04]  /*6be30*/  @P3 LDG.E.U16 R47, desc[UR6][R90.64] ;  /* 0x000000065a2f3981 */ /* 0x008ee8000c1e1500 */
[----:B----4-:R-:W-:Y:S04]  /*6be40*/  @P6 STL [R1+0x2998], R88 ;  /* 0x0029985801006387 */ /* 0x010fe80000100800 */
[----:B------:R-:W-:Y:S04]  /*6be50*/  @P6 STL [R1+0x299c], R87 ;  /* 0x00299c5701006387 */ /* 0x000fe80000100800 */
[----:B------:R-:W-:Y:S04]  /*6be60*/  @P6 STL [R1+0x29a0], R86 ;  /* 0x0029a05601006387 */ /* 0x000fe80000100800 */
[----:B------:R0:W-:Y:S04]  /*6be70*/  @P6 STL [R1+0x29a4], R85 ;  /* 0x0029a45501006387 */ /* 0x0001e80000100800 */
[----:B------:R-:W4:Y:S04]  /*6be80*/  LDL.LU.64 R2, [R1+0x4fa0] ;  /* 0x004fa00001027983 */ /* 0x000f280000300a00 */
[----:B------:R-:W2:Y:S04]  /*6be90*/  LDL R39, [R1+0x2964] ;  /* 0x0029640001277983 */ /* 0x000ea80000100800 */
[----:B------:R-:W2:Y:S04]  /*6bea0*/  LDL R84, [R1+0x2960] ;  /* 0x0029600001547983 */ /* 0x000ea80000100800 */
[----:B------:R-:W2:Y:S04]  /*6beb0*/  LDL.64 R82, [R1+0x1078] ;  /* 0x0010780001527983 */ /* 0x000ea80000100a00 */
[----:B------:R-:W2:Y:S04]  /*6bec0*/  @P5 LDG.E.U16 R60, desc[UR6][R6.64] ;  /* 0x00000006063c5981 */ /* 0x000ea8000c1e1500 */
[----:B0-----:R-:W2:Y:S04]  /*6bed0*/  LDL R85, [R1+0x295c] ;  /* 0x00295c0001557983 */ /* 0x001ea80000100800 */
[----:B------:R-:W2:Y:S04]  /*6bee0*/  LDL.64 R86, [R1+0x1070] ;  /* 0x0010700001567983 */ /* 0x000ea80000100a00 */
[----:B------:R-:W2:Y:S04]  /*6bef0*/  LDL R88, [R1+0x2958] ;  /* 0x0029580001587983 */ /* 0x000ea80000100800 */
[----:B------:R-:W2:Y:S04]  /*6bf00*/  LDL.LU.64 R80, [R1+0x4f98] ;  /* 0x004f980001507983 */ /* 0x000ea80000300a00 */
[----:B------:R0:W-:Y:S04]  /*6bf10*/  @P3 STL [R1+0x2994], R89 ;  /* 0x0029945901003387 */ /* 0x0001e80000100800 */
[----:B0-----:R-:W2:Y:S04]  /*6bf20*/  LDL R89, [R1+0x2954] ;  /* 0x0029540001597983 */ /* 0x001ea80000100800 */
[----:B------:R0:W-:Y:S04]  /*6bf30*/  @P3 STL [R1+0x2990], R0 ;  /* 0x0029900001003387 */ /* 0x0001e80000100800 */
[----:B0-----:R-:W2:Y:S04]  /*6bf40*/  LDL R0, [R1+0x2950] ;  /* 0x0029500001007983 */ /* 0x001ea80000100800 */
[----:B------:R-:W2:Y:S04]  /*6bf50*/  LDL.LU.64 R90, [R1+0x4f90] ;  /* 0x004f9000015a7983 */ /* 0x000ea80000300a00 */
[----:B---3--:R-:W-:Y:S04]  /*6bf60*/  @P3 STL [R1+0x2988], R47 ;  /* 0x0029882f01003387 */ /* 0x008fe80000100800 */
[----:B------:R-:W-:Y:S04]  /*6bf70*/  @P3 STL [R1+0x298c], R46 ;  /* 0x00298c2e01003387 */ /* 0x000fe80000100800 */
[----:B------:R-:W3:Y:S04]  /*6bf80*/  LDL.LU.64 R6, [R1+0x4f88] ;  /* 0x004f880001067983 */ /* 0x000ee80000300a00 */
[----:B----4-:R-:W4:Y:S04]  /*6bf90*/  @P5 LDG.E.U16 R29, desc[UR6][R2.64] ;  /* 0x00000006021d5981 */ /* 0x010f28000c1e1500 */
[----:B--2---:R-:W-:Y:S04]  /*6bfa0*/  STL.64 [R1+0x4828], R60 ;  /* 0x0048283c01007387 */ /* 0x004fe80000100a00 */
[----:B------:R-:W-:Y:S04]  /*6bfb0*/  STL.64 [R1+0x4950], R60 ;  /* 0x0049503c01007387 */ /* 0x000fe80000100a00 */
[----:B------:R-:W2:Y:S04]  /*6bfc0*/  LDL.LU.64 R2, [R1+0x4f80] ;  /* 0x004f800001027983 */ /* 0x000ea80000300a00 */
[----:B------:R-:W4:Y:S04]  /*6bfd0*/  @P5 LDG.E.U16 R28, desc[UR6][R80.64] ;  /* 0x00000006501c5981 */ /* 0x000f28000c1e1500 */
[----:B------:R-:W2:Y:S01]  /*6bfe0*/  LDL.LU.64 R80, [R1+0x4f78] ;  /* 0x004f780001507983 */ /* 0x000ea20000300a00 */
[----:B------:R-:W-:Y:S01]  /*6bff0*/  ISETP.GT.AND P6, PT, R92, 0x91, PT ;  /* 0x000000915c00780c */ /* 0x000fe20003fc4270 */
[----:B------:R-:W-:-:S02]  /*6c000*/  IMAD.MOV.U32 R12, RZ, RZ, R38 ;  /* 0x000000ffff0c7224 */ /* 0x000fc400078e0026 */
[----:B------:R-:W-:Y:S02]  /*6c010*/  IMAD.MOV.U32 R13, RZ, RZ, R4 ;  /* 0x000000ffff0d7224 */ /* 0x000fe400078e0004 */
[----:B------:R-:W-:Y:S02]  /*6c020*/  IMAD.MOV.U32 R8, RZ, RZ, R43 ;  /* 0x000000ffff087224 */ /* 0x000fe400078e002b */
[----:B------:R-:W-:-:S06]  /*6c030*/  IMAD.MOV.U32 R9, RZ, RZ, R42 ;  /* 0x000000ffff097224 */ /* 0x000fcc00078e002a */
[----:B------:R-:W3:Y:S04]  /*6c040*/  @P6 LDG.E.U16 R79, desc[UR6][R12.64] ;  /* 0x000000060c4f6981 */ /* 0x000ee8000c1e1500 */
[----:B------:R-:W3:Y:S04]  /*6c050*/  @P6 LDG.E.U16 R5, desc[UR6][R90.64] ;  /* 0x000000065a056981 */ /* 0x000ee8000c1e1500 */
[----:B--2---:R-:W2:Y:S04]  /*6c060*/  @P6 LDG.E.U16 R80, desc[UR6][R8.64] ;  /* 0x0000000608506981 */ /* 0x004ea8000c1e1500 */
[----:B------:R-:W2:Y:S04]  /*6c070*/  @P6 LDG.E.U16 R81, desc[UR6][R10.64] ;  /* 0x000000060a516981 */ /* 0x000ea8000c1e1500 */
[----:B----4-:R-:W-:Y:S04]  /*6c080*/  STL.64 [R1+0x4830], R28 ;  /* 0x0048301c01007387 */ /* 0x010fe80000100a00 */
[----:B------:R-:W-:Y:S04]  /*6c090*/  STL.64 [R1+0x4840], R28 ;  /* 0x0048401c01007387 */ /* 0x000fe80000100a00 */
[----:B------:R-:W-:Y:S04]  /*6c0a0*/  STL.64 [R1+0x4890], R28 ;  /* 0x0048901c01007387 */ /* 0x000fe80000100a00 */
[----:B------:R-:W-:Y:S04]  /*6c0b0*/  STL.64 [R1+0x10a8], R12 ;  /* 0x0010a80c01007387 */ /* 0x000fe80000100a00 */
[----:B---3--:R-:W-:Y:S04]  /*6c0c0*/  STL [R1+0x4838], R79 ;  /* 0x0048384f01007387 */ /* 0x008fe80000100800 */
[----:B------:R-:W-:Y:S04]  /*6c0d0*/  STL.64 [R1+0x10a0], R8 ;  /* 0x0010a00801007387 */ /* 0x000fe80000100a00 */
[----:B------:R-:W-:Y:S01]  /*6c0e0*/  STL.64 [R1+0x48a0], R78 ;  /* 0x0048a04e01007387 */ /* 0x000fe20000100a00 */
[----:B------:R-:W-:-:S02]  /*6c0f0*/  ISETP.GT.AND P3, PT, R92, 0x92, PT ;  /* 0x000000925c00780c */ /* 0x000fc40003f64270 */
[----:B------:R-:W-:-:S11]  /*6c100*/  ISETP.GT.AND P5, PT, R92, 0x93, PT ;  /* 0x000000935c00780c */ /* 0x000fd60003fa4270 */
[----:B------:R-:W3:Y:S04]  /*6c110*/  @P3 LDG.E.U16 R88, desc[UR6][R86.64] ;  /* 0x0000000656583981 */ /* 0x000ee8000c1e1500 */
[----:B------:R-:W4:Y:S04]  /*6c120*/  @P3 LDG.E.U16 R85, desc[UR6][R82.64] ;  /* 0x0000000652553981 */ /* 0x000f28000c1e1500 */
[----:B------:R-:W3:Y:S04]  /*6c130*/  @P3 LDG.E.U16 R84, desc[UR6][R2.64] ;  /* 0x0000000602543981 */ /* 0x000ee8000c1e1500 */
[----:B------:R-:W3:Y:S04]  /*6c140*/  @P3 LDG.E.U16 R39, desc[UR6][R6.64] ;  /* 0x0000000606273981 */ /* 0x000ee8000c1e1500 */
[----:B--2---:R-:W-:Y:S04]  /*6c150*/  STL.64 [R1+0x4850], R80 ;  /* 0x0048505001007387 */ /* 0x004fe80000100a00 */
[----:B------:R-:W2:Y:S04]  /*6c160*/  LDL.LU.64 R90, [R1+0x4f70] ;  /* 0x004f7000015a7983 */ /* 0x000ea80000300a00 */
[----:B------:R-:W-:Y:S04]  /*6c170*/  STL [R1+0x48a8], R5 ;  /* 0x0048a80501007387 */ /* 0x000fe80000100800 */
[----:B------:R-:W4:Y:S04]  /*6c180*/  LDL.LU.64 R6, [R1+0x4f68] ;  /* 0x004f680001067983 */ /* 0x000f280000300a00 */
[----:B------:R-:W4:Y:S04]  /*6c190*/  LDL.LU.64 R2, [R1+0x4f60] ;  /* 0x004f600001027983 */ /* 0x000f280000300a00 */
[----:B--2---:R-:W2:Y:S04]  /*6c1a0*/  @P5 LDG.E.U16 R89, desc[UR6][R90.64] ;  /* 0x000000065a595981 */ /* 0x004ea8000c1e1500 */
[----:B---3--:R0:W-:Y:S04]  /*6c1b0*/  @P3 STL [R1+0x2958], R88 ;  /* 0x0029585801003387 */ /* 0x0081e80000100800 */
[----:B----4-:R-:W-:Y:S04]  /*6c1c0*/  @P3 STL [R1+0x295c], R85 ;  /* 0x00295c5501003387 */ /* 0x010fe80000100800 */
[----:B------:R-:W-:Y:S04]  /*6c1d0*/  @P3 STL [R1+0x2960], R84 ;  /* 0x0029605401003387 */ /* 0x000fe80000100800 */
[----:B------:R-:W-:Y:S04]  /*6c1e0*/  @P3 STL [R1+0x2964], R39 ;  /* 0x0029642701003387 */ /* 0x000fe80000100800 */
[----:B------:R-:W3:Y:S04]  /*6c1f0*/  @P5 LDG.E.U16 R0, desc[UR6][R6.64] ;  /* 0x0000000606005981 */ /* 0x000ee8000c1e1500 */
[----:B------:R-:W4:Y:S04]  /*6c200*/  LDL.LU.64 R90, [R1+0x4f58] ;  /* 0x004f5800015a7983 */ /* 0x000f280000300a00 */
[----:B------:R-:W3:Y:S04]  /*6c210*/  LDL.LU.64 R6, [R1+0x4f50] ;  /* 0x004f500001067983 */ /* 0x000ee80000300a00 */
[----:B0-----:R-:W3:Y:S04]  /*6c220*/  LDL R88, [R1+0x294c] ;  /* 0x00294c0001587983 */ /* 0x001ee80000100800 */
[----:B------:R-:W3:Y:S04]  /*6c230*/  LDL.64 R34, [R1+0x1050] ;  /* 0x0010500001227983 */ /* 0x000ee80000100a00 */
[----:B--2---:R0:W-:Y:S04]  /*6c240*/  @P5 STL [R1+0x2954], R89 ;  /* 0x0029545901005387 */ /* 0x0041e80000100800 */
[----:B0-----:R-:W2:Y:S04]  /*6c250*/  LDL R89, [R1+0x2948] ;  /* 0x0029480001597983 */ /* 0x001ea80000100800 */
[----:B------:R-:W4:Y:S04]  /*6c260*/  LDL.LU R63, [R1+0x3838] ;  /* 0x00383800013f7983 */ /* 0x000f280000300800 */
[----:B------:R-:W4:Y:S04]  /*6c270*/  LDL.LU R62, [R1+0x3864] ;  /* 0x00386400013e7983 */ /* 0x000f280000300800 */
[----:B------:R-:W4:Y:S04]  /*6c280*/  LDL.LU R31, [R1+0x383c] ;  /* 0x00383c00011f7983 */ /* 0x000f280000300800 */
[----:B------:R-:W4:Y:S04]  /*6c290*/  LDL.LU R30, [R1+0x3868] ;  /* 0x00386800011e7983 */ /* 0x000f280000300800 */
[----:B------:R-:W4:Y:S04]  /*6c2a0*/  LDL R55, [R1+0x2938] ;  /* 0x0029380001377983 */ /* 0x000f280000100800 */
[----:B------:R-:W4:Y:S04]  /*6c2b0*/  LDL.64 R26, [R1+0x1038] ;  /* 0x00103800011a7983 */ /* 0x000f280000100a00 */
[----:B------:R-:W4:Y:S04]  /*6c2c0*/  LDL R54, [R1+0x293c] ;  /* 0x00293c0001367983 */ /* 0x000f280000100800 */
[----:B------:R-:W4:Y:S04]  /*6c2d0*/  LDL R58, [R1+0x2940] ;  /* 0x00294000013a7983 */ /* 0x000f280000100800 */
[----:B------:R-:W4:Y:S04]  /*6c2e0*/  LDL R59, [R1+0x2944] ;  /* 0x00294400013b7983 */ /* 0x000f280000100800 */
[----:B------:R-:W4:Y:S04]  /*6c2f0*/  LDL R22, [R1+0x2934] ;  /* 0x0029340001167983 */ /* 0x000f280000100800 */
[----:B------:R-:W4:Y:S04]  /*6c300*/  LDL R23, [R1+0x2930] ;  /* 0x0029300001177983 */ /* 0x000f280000100800 */
[----:B------:R-:W4:Y:S04]  /*6c310*/  LDL.64 R50, [R1+0x1018] ;  /* 0x0010180001327983 */ /* 0x000f280000100a00 */
[----:B------:R-:W4:Y:S04]  /*6c320*/  LDL R46, [R1+0x292c] ;  /* 0x00292c00012e7983 */ /* 0x000f280000100800 */
[----:B------:R-:W4:Y:S04]  /*6c330*/  LDL.64 R18, [R1+0x1010] ;  /* 0x0010100001127983 */ /* 0x000f280000100a00 */
[----:B------:R-:W4:Y:S04]  /*6c340*/  LDL R47, [R1+0x2928] ;  /* 0x00292800012f7983 */ /* 0x000f280000100800 */
[----:B------:R-:W4:Y:S04]  /*6c350*/  LDL R14, [R1+0x2924] ;  /* 0x00292400010e7983 */ /* 0x000f280000100800 */
[----:B------:R-:W4:Y:S04]  /*6c360*/  LDL R15, [R1+0x2920] ;  /* 0x00292000010f7983 */ /* 0x000f280000100800 */
[----:B------:R-:W4:Y:S04]  /*6c370*/  LDL R84, [R1+0x291c] ;  /* 0x00291c0001547983 */ /* 0x000f280000100800 */
[----:B------:R-:W4:Y:S04]  /*6c380*/  LDL.64 R42, [R1+0xff0] ;  /* 0x000ff000012a7983 */ /* 0x000f280000100a00 */
[----:B------:R-:W4:Y:S01]  /*6c390*/  LDL R85, [R1+0x2918] ;  /* 0x0029180001557983 */ /* 0x000f220000100800 */
[----:B------:R-:W-:-:S03]  /*6c3a0*/  ISETP.GT.AND P6, PT, R92, 0x94, PT ;  /* 0x000000945c00780c */ /* 0x000fc60003fc4270 */
[----:B------:R-:W4:Y:S04]  /*6c3b0*/  LDL.LU R10, [R1+0x3870] ;  /* 0x00387000010a7983 */ /* 0x000f280000300800 */
[----:B------:R-:W4:Y:S04]  /*6c3c0*/  LDL.LU R87, [R1+0x389c] ;  /* 0x00389c0001577983 */ /* 0x000f280000300800 */
[----:B------:R-:W4:Y:S04]  /*6c3d0*/  LDL.LU R11, [R1+0x3874] ;  /* 0x00387400010b7983 */ /* 0x000f280000300800 */
[----:B------:R-:W4:Y:S04]  /*6c3e0*/  LDL.LU R4, [R1+0x38a0] ;  /* 0x0038a00001047983 */ /* 0x000f280000300800 */
[----:B------:R-:W4:Y:S04]  /*6c3f0*/  LDL R38, [R1+0x2914] ;  /* 0x0029140001267983 */ /* 0x000f280000100800 */
[----:B------:R-:W4:Y:S04]  /*6c400*/  LDL R39, [R1+0x2910] ;  /* 0x0029100001277983 */ /* 0x000f280000100800 */
[----:B------:R-:W4:Y:S04]  /*6c410*/  LDL.64 R82, [R1+0xfd8] ;  /* 0x000fd80001527983 */ /* 0x000f280000100a00 */
[----:B------:R-:W4:Y:S04]  /*6c420*/  LDL R86, [R1+0x290c] ;  /* 0x00290c0001567983 */ /* 0x000f280000100800 */
[----:B---3--:R0:W-:Y:S04]  /*6c430*/  @P5 STL [R1+0x2950], R0 ;  /* 0x0029500001005387 */ /* 0x0081e80000100800 */
[----:B------:R-:W3:Y:S04]  /*6c440*/  @P5 LDG.E.U16 R88, desc[UR6][R2.64] ;  /* 0x0000000602585981 */ /* 0x000ee8000c1e1500 */
[----:B0-----:R-:W3:Y:S04]  /*6c450*/  LDL R0, [R1+0x2908] ;  /* 0x0029080001007983 */ /* 0x001ee80000100800 */
[----:B------:R-:W3:Y:S04]  /*6c460*/  LDL.LU R56, [R1+0x2904] ;  /* 0x0029040001387983 */ /* 0x000ee80000300800 */
[----:B------:R-:W3:Y:S04]  /*6c470*/  LDL.LU R25, [R1+0x2900] ;  /* 0x0029000001197983 */ /* 0x000ee80000300800 */
[----:B------:R-:W3:Y:S04]  /*6c480*/  LDL.LU R24, [R1+0x28fc] ;  /* 0x0028fc0001187983 */ /* 0x000ee80000300800 */
[----:B------:R-:W3:Y:S04]  /*6c490*/  LDL.LU R53, [R1+0x28f8] ;  /* 0x0028f80001357983 */ /* 0x000ee80000300800 */
[----:B------:R-:W3:Y:S04]  /*6c4a0*/  LDL.LU.64 R2, [R1+0x4f48] ;  /* 0x004f480001027983 */ /* 0x000ee80000300a00 */
[----:B--2---:R-:W2:Y:S01]  /*6c4b0*/  @P5 LDG.E.U16 R89, desc[UR6][R34.64] ;  /* 0x0000000622595981 */ /* 0x004ea2000c1e1500 */
[----:B----4-:R-:W-:-:S02]  /*6c4c0*/  IMAD.MOV.U32 R9, RZ, RZ, R63 ;  /* 0x000000ffff097224 */ /* 0x010fc400078e003f */
[----:B------:R-:W-:Y:S01]  /*6c4d0*/  IMAD.MOV.U32 R8, RZ, RZ, R62 ;  /* 0x000000ffff087224 */ /* 0x000fe200078e003e */
[----:B------:R-:W-:Y:S01]  /*6c4e0*/  MOV R13, R31 ;  /* 0x0000001f000d7202 */ /* 0x000fe20000000f00 */
[----:B------:R-:W-:Y:S01]  /*6c4f0*/  IMAD.MOV.U32 R12, RZ, RZ, R30 ;  /* 0x000000ffff0c7224 */ /* 0x000fe200078e001e */
[----:B------:R-:W4:Y:S04]  /*6c500*/  @P6 LDG.E.U16 R55, desc[UR6][R90.64] ;  /* 0x000000065a376981 */ /* 0x000f28000c1e1500 */
[----:B------:R-:W4:Y:S04]  /*6c510*/  @P6 LDG.E.U16 R54, desc[UR6][R26.64] ;  /* 0x000000061a366981 */ /* 0x000f28000c1e1500 */
[----:B------:R-:W4:Y:S04]  /*6c520*/  @P6 LDG.E.U16 R58, desc[UR6][R8.64] ;  /* 0x00000006083a6981 */ /* 0x000f28000c1e1500 */
[----:B------:R-:W4:Y:S01]  /*6c530*/  @P6 LDG.E.U16 R59, desc[UR6][R12.64] ;  /* 0x000000060c3b6981 */ /* 0x000f22000c1e1500 */
[----:B------:R-:W-:-:S13]  /*6c540*/  ISETP.GT.AND P3, PT, R92, 0x95, PT ;  /* 0x000000955c00780c */ /* 0x000fda0003f64270 */
[----:B------:R-:W4:Y:S04]  /*6c550*/  @P3 LDG.E.U16 R47, desc[UR6][R18.64] ;  /* 0x00000006122f3981 */ /* 0x000f28000c1e1500 */
[----:B------:R-:W4:Y:S04]  /*6c560*/  @P3 LDG.E.U16 R46, desc[UR6][R50.64] ;  /* 0x00000006322e3981 */ /* 0x000f28000c1e1500 */
[----:B------:R-:W4:Y:S04]  /*6c570*/  @P3 LDG.E.U16 R22, desc[UR6][R6.64] ;  /* 0x0000000606163981 */ /* 0x000f28000c1e1500 */
[----:B---3--:R-:W3:Y:S04]  /*6c580*/  @P3 LDG.E.U16 R23, desc[UR6][R2.64] ;  /* 0x0000000602173981 */ /* 0x008ee8000c1e1500 */
[----:B--2---:R-:W-:Y:S04]  /*6c590*/  @P5 STL [R1+0x2948], R89 ;  /* 0x0029485901005387 */ /* 0x004fe80000100800 */
[----:B------:R0:W-:Y:S04]  /*6c5a0*/  @P5 STL [R1+0x294c], R88 ;  /* 0x00294c5801005387 */ /* 0x0001e80000100800 */
[----:B0-----:R-:W2:Y:S04]  /*6c5b0*/  LDL.64 R88, [R1+0xfb8] ;  /* 0x000fb80001587983 */ /* 0x001ea80000100a00 */
[----:B------:R-:W-:Y:S04]  /*6c5c0*/  STL.64 [R1+0x1048], R12 ;  /* 0x0010480c01007387 */ /* 0x000fe80000100a00 */
[----:B------:R0:W-:Y:S04]  /*6c5d0*/  STL.64 [R1+0x1040], R8 ;  /* 0x0010400801007387 */ /* 0x0001e80000100a00 */
[----:B------:R-:W2:Y:S04]  /*6c5e0*/  LDL.LU.64 R90, [R1+0x4f40] ;  /* 0x004f4000015a7983 */ /* 0x000ea80000300a00 */
[----:B----4-:R-:W-:Y:S04]  /*6c5f0*/  @P6 STL [R1+0x2938], R55 ;  /* 0x0029383701006387 */ /* 0x010fe80000100800 */
[----:B------:R-:W-:Y:S04]  /*6c600*/  @P6 STL [R1+0x293c], R54 ;  /* 0x00293c3601006387 */ /* 0x000fe80000100800 */
[----:B------:R-:W-:Y:S04]  /*6c610*/  @P6 STL [R1+0x2940], R58 ;  /* 0x0029403a01006387 */ /* 0x000fe80000100800 */
[----:B------:R-:W-:Y:S04]  /*6c620*/  @P6 STL [R1+0x2944], R59 ;  /* 0x0029443b01006387 */ /* 0x000fe80000100800 */
[----:B------:R-:W4:Y:S04]  /*6c630*/  LDL.LU.64 R6, [R1+0x4f38] ;  /* 0x004f380001067983 */ /* 0x000f280000300a00 */
[----:B------:R-:W4:Y:S01]  /*6c640*/  LDL.LU.64 R2, [R1+0x4f30] ;  /* 0x004f300001027983 */ /* 0x000f220000300a00 */
[----:B------:R-:W-:-:S03]  /*6c650*/  ISETP.GT.AND P5, PT, R92, 0x96, PT ;  /* 0x000000965c00780c */ /* 0x000fc60003fa4270 */
[----:B------:R-:W-:Y:S04]  /*6c660*/  @P3 STL [R1+0x2928], R47 ;  /* 0x0029282f01003387 */ /* 0x000fe80000100800 */
[----:B------:R-:W-:Y:S06]  /*6c670*/  @P3 STL [R1+0x292c], R46 ;  /* 0x00292c2e01003387 */ /* 0x000fec0000100800 */
[----:B------:R-:W4:Y:S04]  /*6c680*/  @P5 LDG.E.U16 R85, desc[UR6][R42.64] ;  /* 0x000000062a555981 */ /* 0x000f28000c1e1500 */
[----:B---3--:R-:W-:Y:S04]  /*6c690*/  @P3 STL [R1+0x2930], R23 ;  /* 0x0029301701003387 */ /* 0x008fe80000100800 */
[----:B------:R-:W-:Y:S04]  /*6c6a0*/  @P3 STL [R1+0x2934], R22 ;  /* 0x0029341601003387 */ /* 0x000fe80000100800 */
[----:B--2---:R-:W2:Y:S04]  /*6c6b0*/  @P5 LDG.E.U16 R14, desc[UR6][R90.64] ;  /* 0x000000065a0e5981 */ /* 0x004ea8000c1e1500 */
[----:B----4-:R-:W3:Y:S04]  /*6c6c0*/  @P5 LDG.E.U16 R15, desc[UR6][R6.64] ;  /* 0x00000006060f5981 */ /* 0x010ee8000c1e1500 */
[----:B------:R-:W4:Y:S04]  /*6c6d0*/  @P5 LDG.E.U16 R84, desc[UR6][R2.64] ;  /* 0x0000000602545981 */ /* 0x000f28000c1e1500 */
[----:B------:R-:W2:Y:S04]  /*6c6e0*/  LDL.LU.64 R90, [R1+0x4f28] ;  /* 0x004f2800015a7983 */ /* 0x000ea80000300a00 */
[----:B------:R-:W3:Y:S04]  /*6c6f0*/  LDL.LU.64 R6, [R1+0x4f20] ;  /* 0x004f200001067983 */ /* 0x000ee80000300a00 */
[----:B------:R-:W3:Y:S01]  /*6c700*/  LDL.LU.64 R2, [R1+0x4f18] ;  /* 0x004f180001027983 */ /* 0x000ee20000300a00 */
[----:B------:R-:W-:-:S02]  /*6c710*/  ISETP.GT.AND P6, PT, R92, 0x97, PT ;  /* 0x000000975c00780c */ /* 0x000fc40003fc4270 */
[C---:B------:R-:W-:Y:S01]  /*6c720*/  ISETP.GT.AND P3, PT, R92.reuse, 0x98, PT ;  /* 0x000000985c00780c */ /* 0x040fe20003f64270 */
[----:B0-----:R-:W-:Y:S02]  /*6c730*/  IMAD.MOV.U32 R8, RZ, RZ, R87 ;  /* 0x000000ffff087224 */ /* 0x001fe400078e0057 */
[----:B------:R-:W-:Y:S02]  /*6c740*/  IMAD.MOV.U32 R9, RZ, RZ, R10 ;  /* 0x000000ffff097224 */ /* 0x000fe400078e000a */
[----:B------:R-:W-:Y:S01]  /*6c750*/  IMAD.MOV.U32 R10, RZ, RZ, R4 ;  /* 0x000000ffff0a7224 */ /* 0x000fe200078e0004 */
[----:B------:R-:W-:Y:S05]  /*6c760*/  @P5 STL [R1+0x2918], R85 ;  /* 0x0029185501005387 */ /* 0x000fea0000100800 */
[----:B------:R-:W3:Y:S04]  /*6c770*/  @P6 LDG.E.U16 R86, desc[UR6][R82.64] ;  /* 0x0000000652566981 */ /* 0x000ee8000c1e1500 */
[----:B------:R-:W3:Y:S04]  /*6c780*/  @P6 LDG.E.U16 R39, desc[UR6][R8.64] ;  /* 0x0000000608276981 */ /* 0x000ee8000c1e1500 */
[----:B------:R-:W3:Y:S04]  /*6c790*/  @P6 LDG.E.U16 R38, desc[UR6][R10.64] ;  /* 0x000000060a266981 */ /* 0x000ee8000c1e1500 */
[----:B------:R-:W3:Y:S04]  /*6c7a0*/  @P3 LDG.E.U16 R24, desc[UR6][R88.64] ;  /* 0x0000000658183981 */ /* 0x000ee8000c1e1500 */
[----:B--2---:R-:W2:Y:S04]  /*6c7b0*/  @P6 LDG.E.U16 R0, desc[UR6][R90.64] ;  /* 0x000000065a006981 */ /* 0x004ea8000c1e1500 */
[----:B----4-:R0:W-:Y:S04]  /*6c7c0*/  @P5 STL [R1+0x291c], R84 ;  /* 0x00291c5401005387 */ /* 0x0101e80000100800 */
[----:B---3--:R-:W3:Y:S04]  /*6c7d0*/  @P3 LDG.E.U16 R56, desc[UR6][R6.64] ;  /* 0x0000000606383981 */ /* 0x008ee8000c1e1500 */
[----:B------:R-:W4:Y:S04]  /*6c7e0*/  @P3 LDG.E.U16 R25, desc[UR6][R2.64] ;  /* 0x0000000602193981 */ /* 0x000f28000c1e1500 */
[----:B0-----:R-:W3:Y:S04]  /*6c7f0*/  LDL.64 R84, [R1+0xfb0] ;  /* 0x000fb00001547983 */ /* 0x001ee80000100a00 */
[----:B------:R-:W-:Y:S04]  /*6c800*/  @P5 STL [R1+0x2920], R15 ;  /* 0x0029200f01005387 */ /* 0x000fe80000100800 */
[----:B------:R-:W-:Y:S04]  /*6c810*/  @P5 STL [R1+0x2924], R14 ;  /* 0x0029240e01005387 */ /* 0x000fe80000100800 */
[----:B------:R-:W4:Y:S04]  /*6c820*/  LDL R87, [R1+0x28f4] ;  /* 0x0028f40001577983 */ /* 0x000f280000100800 */
[----:B------:R-:W-:Y:S04]  /*6c830*/  STL.64 [R1+0xfe8], R10 ;  /* 0x000fe80a01007387 */ /* 0x000fe80000100a00 */
[----:B------:R-:W-:Y:S04]  /*6c840*/  STL.64 [R1+0xfe0], R8 ;  /* 0x000fe00801007387 */ /* 0x000fe80000100a00 */
[----:B------:R-:W4:Y:S01]  /*6c850*/  LDL.LU.64 R90, [R1+0x4f10] ;  /* 0x004f1000015a7983 */ /* 0x000f220000300a00 */
[----:B------:R-:W-:-:S03]  /*6c860*/  ISETP.GT.AND P5, PT, R92, 0x99, PT ;  /* 0x000000995c00780c */ /* 0x000fc60003fa4270 */
[----:B--2---:R0:W-:Y:S04]  /*6c870*/  @P6 STL [R1+0x2908], R0 ;  /* 0x0029080001006387 */ /* 0x0041e80000100800 */
[----:B------:R-:W-:Y:S04]  /*6c880*/  @P6 STL [R1+0x290c], R86 ;  /* 0x00290c5601006387 */ /* 0x000fe80000100800 */
[----:B------:R-:W-:Y:S04]  /*6c890*/  @P6 STL [R1+0x2910], R39 ;  /* 0x0029102701006387 */ /* 0x000fe80000100800 */
[----:B------:R1:W-:Y:S04]  /*6c8a0*/  @P6 STL [R1+0x2914], R38 ;  /* 0x0029142601006387 */ /* 0x0003e80000100800 */
[----:B------:R-:W2:Y:S04]  /*6c8b0*/  LDL.LU.64 R6, [R1+0x4f08] ;  /* 0x004f080001067983 */ /* 0x000ea80000300a00 */
[----:B---3--:R-:W-:Y:S04]  /*6c8c0*/  STL.64 [R1+0x4858], R56 ;  /* 0x0048583801007387 */ /* 0x008fe80000100a00 */
[----:B------:R-:W-:Y:S04]  /*6c8d0*/  STL.64 [R1+0x48b0], R56 ;  /* 0x0048b03801007387 */ /* 0x000fe80000100a00 */
[----:B------:R-:W3:Y:S04]  /*6c8e0*/  LDL.LU.64 R2, [R1+0x4f00] ;  /* 0x004f000001027983 */ /* 0x000ee80000300a00 */
[----:B------:R-:W2:Y:S04]  /*6c8f0*/  LDL R62, [R1+0x28f0] ;  /* 0x0028f000013e7983 */ /* 0x000ea80000100800 */
        /* <DEDUP_REMOVED lines=9> */
[----:B------:R-:W3:Y:S04]  /*6c990*/  LDL.64 R50, [R1+0xf78] ;  /* 0x000f780001327983 */ /* 0x000ee80000100a00 */
[----:B------:R-:W3:Y:S04]  /*6c9a0*/  LDL R46, [R1+0x28dc] ;  /* 0x0028dc00012e7983 */ /* 0x000ee80000100800 */
[----:B------:R-:W3:Y:S04]  /*6c9b0*/  LDL R88, [R1+0x28d8] ;  /* 0x0028d80001587983 */ /* 0x000ee80000100800 */
[----:B------:R-:W3:Y:S04]  /*6c9c0*/  LDL R89, [R1+0x28d4] ;  /* 0x0028d40001597983 */ /* 0x000ee80000100800 */
[----:B0-----:R-:W3:Y:S04]  /*6c9d0*/  LDL R0, [R1+0x28d0] ;  /* 0x0028d00001007983 */ /* 0x001ee80000100800 */
[----:B----4-:R-:W-:Y:S04]  /*6c9e0*/  STL.64 [R1+0x4870], R24 ;  /* 0x0048701801007387 */ /* 0x010fe80000100a00 */
[----:B------:R-:W-:Y:S04]  /*6c9f0*/  STL.64 [R1+0x48c0], R24 ;  /* 0x0048c01801007387 */ /* 0x000fe80000100a00 */
[----:B------:R-:W4:Y:S04]  /*6ca00*/  @P5 LDG.E.U16 R87, desc[UR6][R90.64] ;  /* 0x000000065a575981 */ /* 0x000f28000c1e1500 */
[----:B------:R-:W4:Y:S04]  /*6ca10*/  @P3 LDG.E.U16 R53, desc[UR6][R84.64] ;  /* 0x0000000654353981 */ /* 0x000f28000c1e1500 */
[----:B------:R-:W4:Y:S01]  /*6ca20*/  LDL.LU.64 R90, [R1+0x4ef8] ;  /* 0x004ef800015a7983 */ /* 0x000f220000300a00 */
[----:B------:R-:W-:-:S03]  /*6ca30*/  ISETP.GT.AND P6, PT, R92, 0x9a, PT ;  /* 0x0000009a5c00780c */ /* 0x000fc60003fc4270 */
[----:B------:R-:W4:Y:S04]  /*6ca40*/  LDL.64 R18, [R1+0xf58] ;  /* 0x000f580001127983 */ /* 0x000f280000100a00 */
[----:B------:R-:W4:Y:S04]  /*6ca50*/  LDL R47, [R1+0x28cc] ;  /* 0x0028cc00012f7983 */ /* 0x000f280000100800 */
[----:B------:R-:W4:Y:S04]  /*6ca60*/  LDL.64 R14, [R1+0xf50] ;  /* 0x000f5000010e7983 */ /* 0x000f280000100a00 */
[----:B------:R-:W4:Y:S04]  /*6ca70*/  LDL R42, [R1+0x28c8] ;  /* 0x0028c800012a7983 */ /* 0x000f280000100800 */
[----:B------:R-:W4:Y:S04]  /*6ca80*/  LDL R43, [R1+0x28c4] ;  /* 0x0028c400012b7983 */ /* 0x000f280000100800 */
[----:B------:R-:W4:Y:S04]  /*6ca90*/  LDL R4, [R1+0x28c0] ;  /* 0x0028c00001047983 */ /* 0x000f280000100800 */
[----:B-1----:R-:W4:Y:S04]  /*6caa0*/  LDL R38, [R1+0x28bc] ;  /* 0x0028bc0001267983 */ /* 0x002f280000100800 */
[----:B------:R-:W4:Y:S04]  /*6cab0*/  LDL.64 R10, [R1+0xf30] ;  /* 0x000f3000010a7983 */ /* 0x000f280000100a00 */
[----:B------:R-:W4:Y:S04]  /*6cac0*/  LDL R39, [R1+0x28b8] ;  /* 0x0028b80001277983 */ /* 0x000f280000100800 */
[----:B------:R-:W4:Y:S04]  /*6cad0*/  LDL.LU R83, [R1+0x38e0] ;  /* 0x0038e00001537983 */ /* 0x000f280000300800 */
[----:B------:R-:W4:Y:S04]  /*6cae0*/  LDL.LU R82, [R1+0x390c] ;  /* 0x00390c0001527983 */ /* 0x000f280000300800 */
[----:B------:R-:W4:Y:S04]  /*6caf0*/  LDL.LU R84, [R1+0x38e4] ;  /* 0x0038e40001547983 */ /* 0x000f280000300800 */
[----:B------:R-:W4:Y:S04]  /*6cb00*/  LDL.LU R85, [R1+0x3910] ;  /* 0x0039100001557983 */ /* 0x000f280000300800 */
[----:B------:R-:W4:Y:S04]  /*6cb10*/  LDL R86, [R1+0x28b4] ;  /* 0x0028b40001567983 */ /* 0x000f280000100800 */
[----:B--2---:R-:W2:Y:S04]  /*6cb20*/  @P5 LDG.E.U16 R62, desc[UR6][R6.64] ;  /* 0x00000006063e5981 */ /* 0x004ea8000c1e1500 */
[----:B---3--:R-:W3:Y:S04]  /*6cb30*/  @P5 LDG.E.U16 R58, desc[UR6][R30.64] ;  /* 0x000000061e3a5981 */ /* 0x008ee8000c1e1500 */
[----:B------:R-:W2:Y:S01]  /*6cb40*/  @P5 LDG.E.U16 R59, desc[UR6][R2.64] ;  /* 0x00000006023b5981 */ /* 0x000ea2000c1e1500 */
[----:B------:R-:W-:-:S02]  /*6cb50*/  IMAD.MOV.U32 R9, RZ, RZ, R26 ;  /* 0x000000ffff097224 */ /* 0x000fc400078e001a */
[----:B------:R-:W-:Y:S02]  /*6cb60*/  IMAD.MOV.U32 R8, RZ, RZ, R27 ;  /* 0x000000ffff087224 */ /* 0x000fe400078e001b */
[----:B------:R-:W-:Y:S02]  /*6cb70*/  IMAD.MOV.U32 R13, RZ, RZ, R54 ;  /* 0x000000ffff0d7224 */ /* 0x000fe400078e0036 */
[----:B------:R-:W-:Y:S01]  /*6cb80*/  IMAD.MOV.U32 R12, RZ, RZ, R55 ;  /* 0x000000ffff0c7224 */ /* 0x000fe200078e0037 */
[----:B------:R-:W2:Y:S04]  /*6cb90*/  @P6 LDG.E.U16 R23, desc[UR6][R8.64] ;  /* 0x0000000608176981 */ /* 0x000ea8000c1e1500 */
[----:B------:R-:W2:Y:S04]  /*6cba0*/  @P6 LDG.E.U16 R46, desc[UR6][R50.64] ;  /* 0x00000006322e6981 */ /* 0x000ea8000c1e1500 */
[----:B------:R-:W2:Y:S04]  /*6cbb0*/  @P6 LDG.E.U16 R22, desc[UR6][R12.64] ;  /* 0x000000060c166981 */ /* 0x000ea8000c1e1500 */
[----:B----4-:R0:W-:Y:S04]  /*6cbc0*/  @P5 STL [R1+0x28f4], R87 ;  /* 0x0028f45701005387 */ /* 0x0101e80000100800 */
[----:B------:R-:W4:Y:S04]  /*6cbd0*/  @P6 LDG.E.U16 R88, desc[UR6][R90.64] ;  /* 0x000000065a586981 */ /* 0x000f28000c1e1500 */
[----:B0-----:R-:W4:Y:S04]  /*6cbe0*/  LDL R87, [R1+0x28b0] ;  /* 0x0028b00001577983 */ /* 0x001f280000100800 */
[----:B------:R-:W4:Y:S04]  /*6cbf0*/  LDL.LU.64 R6, [R1+0x4ef0] ;  /* 0x004ef00001067983 */ /* 0x000f280000300a00 */
[----:B------:R-:W4:Y:S01]  /*6cc00*/  LDL.LU.64 R2, [R1+0x4ee8] ;  /* 0x004ee80001027983 */ /* 0x000f220000300a00 */
[----:B------:R-:W-:-:S13]  /*6cc10*/  ISETP.GT.AND P3, PT, R92, 0x9b, PT ;  /* 0x0000009b5c00780c */ /* 0x000fda0003f64270 */
[----:B------:R-:W4:Y:S04]  /*6cc20*/  @P3 LDG.E.U16 R42, desc[UR6][R14.64] ;  /* 0x000000060e2a3981 */ /* 0x000f28000c1e1500 */
[----:B------:R-:W4:Y:S04]  /*6cc30*/  @P3 LDG.E.U16 R47, desc[UR6][R18.64] ;  /* 0x00000006122f3981 */ /* 0x000f28000c1e1500 */
[----:B---3--:R-:W-:Y:S04]  /*6cc40*/  @P5 STL [R1+0x28e8], R58 ;  /* 0x0028e83a01005387 */ /* 0x008fe80000100800 */
[----:B--2---:R-:W-:Y:S04]  /*6cc50*/  @P5 STL [R1+0x28ec], R59 ;  /* 0x0028ec3b01005387 */ /* 0x004fe80000100800 */
[----:B------:R-:W-:Y:S04]  /*6cc60*/  @P5 STL [R1+0x28f0], R62 ;  /* 0x0028f03e01005387 */ /* 0x000fe80000100800 */
[----:B------:R-:W-:Y:S04]  /*6cc70*/  STL.64 [R1+0xf88], R12 ;  /* 0x000f880c01007387 */ /* 0x000fe80000100a00 */
[----:B------:R-:W-:Y:S04]  /*6cc80*/  STL.64 [R1+0xf80], R8 ;  /* 0x000f800801007387 */ /* 0x000fe80000100a00 */
[----:B------:R-:W2:Y:S04]  /*6cc90*/  LDL.LU.64 R90, [R1+0x4ee0] ;  /* 0x004ee000015a7983 */ /* 0x000ea80000300a00 */
[----:B----4-:R-:W-:Y:S04]  /*6cca0*/  @P6 STL [R1+0x28d8], R88 ;  /* 0x0028d85801006387 */ /* 0x010fe80000100800 */
[----:B------:R-:W-:Y:S04]  /*6ccb0*/  @P6 STL [R1+0x28dc], R46 ;  /* 0x0028dc2e01006387 */ /* 0x000fe80000100800 */
[----:B------:R-:W-:Y:S04]  /*6ccc0*/  @P6 STL [R1+0x28e0], R23 ;  /* 0x0028e01701006387 */ /* 0x000fe80000100800 */
[----:B------:R-:W-:Y:S04]  /*6ccd0*/  @P6 STL [R1+0x28e4], R22 ;  /* 0x0028e41601006387 */ /* 0x000fe80000100800 */
[----:B------:R-:W3:Y:S04]  /*6cce0*/  @P3 LDG.E.U16 R89, desc[UR6][R6.64] ;  /* 0x0000000606593981 */ /* 0x000ee8000c1e1500 */
[----:B------:R-:W4:Y:S04]  /*6ccf0*/  @P3 LDG.E.U16 R0, desc[UR6][R2.64] ;  /* 0x0000000602003981 */ /* 0x000f28000c1e1500 */
[----:B------:R-:W3:Y:S04]  /*6cd00*/  LDL.LU.64 R6, [R1+0x4ed8] ;  /* 0x004ed80001067983 */ /* 0x000ee80000300a00 */
[----:B------:R-:W4:Y:S01]  /*6cd10*/  LDL.LU.64 R2, [R1+0x4ed0] ;  /* 0x004ed00001027983 */ /* 0x000f220000300a00 */
[----:B------:R-:W-:-:S13]  /*6cd20*/  ISETP.GT.AND P5, PT, R92, 0x9c, PT ;  /* 0x0000009c5c00780c */ /* 0x000fda0003fa4270 */
[----:B------:R0:W4:Y:S04]  /*6cd30*/  @P5 LDG.E.U16 R39, desc[UR6][R10.64] ;  /* 0x000000060a275981 */ /* 0x000128000c1e1500 */
[----:B--2---:R-:W2:Y:S04]  /*6cd40*/  @P5 LDG.E.U16 R43, desc[UR6][R90.64] ;  /* 0x000000065a2b5981 */ /* 0x004ea8000c1e1500 */
[----:B---3--:R-:W3:Y:S04]  /*6cd50*/  @P5 LDG.E.U16 R4, desc[UR6][R6.64] ;  /* 0x0000000606045981 */ /* 0x008ee8000c1e1500 */
[----:B----4-:R-:W4:Y:S04]  /*6cd60*/  @P5 LDG.E.U16 R38, desc[UR6][R2.64] ;  /* 0x0000000602265981 */ /* 0x010f28000c1e1500 */
[----:B------:R1:W-:Y:S04]  /*6cd70*/  @P3 STL [R1+0x28d4], R89 ;  /* 0x0028d45901003387 */ /* 0x0003e80000100800 */
[----:B-1----:R-:W2:Y:S04]  /*6cd80*/  LDL.64 R88, [R1+0xf18] ;  /* 0x000f180001587983 */ /* 0x002ea80000100a00 */
[----:B------:R1:W-:Y:S01]  /*6cd90*/  @P3 STL [R1+0x28d0], R0 ;  /* 0x0028d00001003387 */ /* 0x0003e20000100800 */
[----:B0-----:R-:W-:-:S03]  /*6cda0*/  IMAD.MOV.U32 R10, RZ, RZ, R85 ;  /* 0x000000ffff0a7224 */ /* 0x001fc600078e0055 */
[----:B-1----:R-:W2:Y:S04]  /*6cdb0*/  LDL R0, [R1+0x28ac] ;  /* 0x0028ac0001007983 */ /* 0x002ea80000100800 */
[----:B------:R-:W2:Y:S04]  /*6cdc0*/  LDL.LU R52, [R1+0x2884] ;  /* 0x0028840001347983 */ /* 0x000ea80000300800 */
[----:B------:R-:W2:Y:S04]  /*6cdd0*/  LDL.LU R21, [R1+0x2880] ;  /* 0x0028800001157983 */ /* 0x000ea80000300800 */
[----:B------:R-:W2:Y:S04]  /*6cde0*/  LDL.LU R20, [R1+0x287c] ;  /* 0x00287c0001147983 */ /* 0x000ea80000300800 */
[----:B------:R-:W2:Y:S04]  /*6cdf0*/  LDL.LU R49, [R1+0x2878] ;  /* 0x0028780001317983 */ /* 0x000ea80000300800 */
[----:B------:R-:W-:Y:S04]  /*6ce00*/  @P3 STL [R1+0x28c8], R42 ;  /* 0x0028c82a01003387 */ /* 0x000fe80000100800 */
[----:B------:R0:W-:Y:S04]  /*6ce10*/  @P3 STL [R1+0x28cc], R47 ;  /* 0x0028cc2f01003387 */ /* 0x0001e80000100800 */
[----:B------:R-:W2:Y:S04]  /*6ce20*/  LDL.LU.64 R90, [R1+0x4ec8] ;  /* 0x004ec800015a7983 */ /* 0x000ea80000300a00 */
[----:B------:R-:W2:Y:S04]  /*6ce30*/  LDL.LU.64 R6, [R1+0x4ec0] ;  /* 0x004ec00001067983 */ /* 0x000ea80000300a00 */
[----:B------:R-:W2:Y:S01]  /*6ce40*/  LDL.LU.64 R2, [R1+0x4eb8] ;  /* 0x004eb80001027983 */ /* 0x000ea20000300a00 */
[----:B------:R-:W-:-:S03]  /*6ce50*/  IMAD.MOV.U32 R11, RZ, RZ, R84 ;  /* 0x000000ffff0b7224 */ /* 0x000fc600078e0054 */
[----:B------:R-:W-:Y:S01]  /*6ce60*/  @P5 STL [R1+0x28b8], R39 ;  /* 0x0028b82701005387 */ /* 0x000fe20000100800 */
[----:B------:R-:W-:Y:S02]  /*6ce70*/  IMAD.MOV.U32 R8, RZ, RZ, R82 ;  /* 0x000000ffff087224 */ /* 0x000fe400078e0052 */
[----:B------:R-:W-:Y:S01]  /*6ce80*/  IMAD.MOV.U32 R9, RZ, RZ, R83 ;  /* 0x000000ffff097224 */ /* 0x000fe200078e0053 */
[----:B----4-:R-:W-:Y:S04]  /*6ce90*/  @P5 STL [R1+0x28bc], R38 ;  /* 0x0028bc2601005387 */ /* 0x010fe80000100800 */
[----:B---3--:R-:W-:Y:S04]  /*6cea0*/  @P5 STL [R1+0x28c0], R4 ;  /* 0x0028c00401005387 */ /* 0x008fe80000100800 */
[----:B--2---:R1:W-:Y:S04]  /*6ceb0*/  @P5 STL [R1+0x28c4], R43 ;  /* 0x0028c42b01005387 */ /* 0x0043e80000100800 */
[----:B------:R2:W-:Y:S04]  /*6cec0*/  STL.64 [R1+0xf28], R10 ;  /* 0x000f280a01007387 */ /* 0x0005e80000100a00 */
[----:B------:R-:W-:Y:S04]  /*6ced0*/  STL.64 [R1+0xf20], R8 ;  /* 0x000f200801007387 */ /* 0x000fe80000100a00 */
[----:B------:R-:W3:Y:S01]  /*6cee0*/  LDL R66, [R1+0x28a8] ;  /* 0x0028a80001427983 */ /* 0x000ee20000100800 */
[----:B------:R-:W-:-:S03]  /*6cef0*/  ISETP.GT.AND P6, PT, R92, 0x9d, PT ;  /* 0x0000009d5c00780c */ /* 0x000fc60003fc4270 */
        /* <DEDUP_REMOVED lines=10> */
[----:B------:R-:W4:Y:S04]  /*6cfa0*/  @P6 LDG.E.U16 R86, desc[UR6][R10.64] ;  /* 0x000000060a566981 */ /* 0x000f28000c1e1500 */
[----:B------:R-:W4:Y:S04]  /*6cfb0*/  @P6 LDG.E.U16 R87, desc[UR6][R8.64] ;  /* 0x0000000608576981 */ /* 0x000f28000c1e1500 */
[----:B------:R-:W4:Y:S04]  /*6cfc0*/  LDL R23, [R1+0x2888] ;  /* 0x0028880001177983 */ /* 0x000f280000100800 */
[----:B------:R-:W4:Y:S04]  /*6cfd0*/  @P6 LDG.E.U16 R0, desc[UR6][R88.64] ;  /* 0x0000000658006981 */ /* 0x000f28000c1e1500 */
[----:B------:R-:W4:Y:S01]  /*6cfe0*/  LDL.LU R50, [R1+0x3918] ;  /* 0x0039180001327983 */ /* 0x000f220000300800 */
[----:B------:R-:W-:-:S03]  /*6cff0*/  ISETP.GT.AND P3, PT, R92, 0x9e, PT ;  /* 0x0000009e5c00780c */ /* 0x000fc60003f64270 */
[----:B------:R-:W4:Y:S04]  /*6d000*/  LDL.LU R51, [R1+0x3944] ;  /* 0x0039440001337983 */ /* 0x000f280000300800 */
[----:B------:R-:W4:Y:S04]  /*6d010*/  LDL.LU R18, [R1+0x391c] ;  /* 0x00391c0001127983 */ /* 0x000f280000300800 */
[----:B------:R-:W4:Y:S04]  /*6d020*/  LDL.LU R19, [R1+0x3948] ;  /* 0x0039480001137983 */ /* 0x000f280000300800 */
[----:B0-----:R-:W4:Y:S04]  /*6d030*/  LDL.64 R46, [R1+0xeb8] ;  /* 0x000eb800012e7983 */ /* 0x001f280000100a00 */
[----:B------:R-:W4:Y:S04]  /*6d040*/  LDL R14, [R1+0x2874] ;  /* 0x00287400010e7983 */ /* 0x000f280000100800 */
[----:B------:R-:W4:Y:S04]  /*6d050*/  LDL R15, [R1+0x2870] ;  /* 0x00287000010f7983 */ /* 0x000f280000100800 */
[----:B-1----:R-:W4:Y:S04]  /*6d060*/  LDL.64 R42, [R1+0xe98] ;  /* 0x000e9800012a7983 */ /* 0x002f280000100a00 */
[----:B------:R-:W4:Y:S04]  /*6d070*/  LDL R4, [R1+0x286c] ;  /* 0x00286c0001047983 */ /* 0x000f280000100800 */
[----:B--2---:R-:W2:Y:S04]  /*6d080*/  LDL.64 R10, [R1+0xe90] ;  /* 0x000e9000010a7983 */ /* 0x004ea80000100a00 */
[----:B------:R-:W2:Y:S04]  /*6d090*/  LDL R38, [R1+0x2868] ;  /* 0x0028680001267983 */ /* 0x000ea80000100800 */
[----:B------:R-:W2:Y:S04]  /*6d0a0*/  LDL R39, [R1+0x2864] ;  /* 0x0028640001277983 */ /* 0x000ea80000100800 */
[----:B------:R-:W2:Y:S04]  /*6d0b0*/  LDL.64 R82, [R1+0xe80] ;  /* 0x000e800001527983 */ /* 0x000ea80000100a00 */
[----:B------:R-:W2:Y:S04]  /*6d0c0*/  LDL R84, [R1+0x2860] ;  /* 0x0028600001547983 */ /* 0x000ea80000100800 */
[----:B------:R-:W2:Y:S04]  /*6d0d0*/  LDL R85, [R1+0x285c] ;  /* 0x00285c0001557983 */ /* 0x000ea80000100800 */
[----:B---3--:R-:W3:Y:S04]  /*6d0e0*/  @P6 LDG.E.U16 R66, desc[UR6][R90.64] ;  /* 0x000000065a426981 */ /* 0x008ee8000c1e1500 */
[----:B----4-:R-:W4:Y:S04]  /*6d0f0*/  @P3 LDG.E.U16 R35, desc[UR6][R6.64] ;  /* 0x0000000606233981 */ /* 0x010f28000c1e1500 */
[----:B------:R-:W2:Y:S04]  /*6d100*/  @P3 LDG.E.U16 R34, desc[UR6][R2.64] ;  /* 0x0000000602223981 */ /* 0x000ea8000c1e1500 */
[----:B------:R-:W2:Y:S04]  /*6d110*/  @P3 LDG.E.U16 R58, desc[UR6][R30.64] ;  /* 0x000000061e3a3981 */ /* 0x000ea8000c1e1500 */
[----:B------:R-:W4:Y:S04]  /*6d120*/  @P3 LDG.E.U16 R59, desc[UR6][R62.64] ;  /* 0x000000063e3b3981 */ /* 0x000f28000c1e1500 */
[----:B------:R0:W-:Y:S04]  /*6d130*/  @P6 STL [R1+0x28b4], R86 ;  /* 0x0028b45601006387 */ /* 0x0001e80000100800 */
[----:B0-----:R-:W4:Y:S04]  /*6d140*/  LDL R86, [R1+0x2858] ;  /* 0x0028580001567983 */ /* 0x001f280000100800 */
[----:B------:R0:W-:Y:S04]  /*6d150*/  @P6 STL [R1+0x28b0], R87 ;  /* 0x0028b05701006387 */ /* 0x0001e80000100800 */
[----:B0-----:R-:W4:Y:S04]  /*6d160*/  LDL.LU R87, [R1+0x3950] ;  /* 0x0039500001577983 */ /* 0x001f280000300800 */
[----:B------:R-:W4:Y:S04]  /*6d170*/  LDL.LU R88, [R1+0x397c] ;  /* 0x00397c0001587983 */ /* 0x000f280000300800 */
[----:B------:R-:W4:Y:S04]  /*6d180*/  LDL.LU R89, [R1+0x3954] ;  /* 0x0039540001597983 */ /* 0x000f280000300800 */
[----:B------:R0:W-:Y:S04]  /*6d190*/  @P6 STL [R1+0x28ac], R0 ;  /* 0x0028ac0001006387 */ /* 0x0001e80000100800 */
[----:B0-----:R-:W4:Y:S04]  /*6d1a0*/  LDL.LU R0, [R1+0x3980] ;  /* 0x0039800001007983 */ /* 0x001f280000300800 */
[----:B------:R-:W4:Y:S04]  /*6d1b0*/  LDL.LU.64 R90, [R1+0x4eb0] ;  /* 0x004eb000015a7983 */ /* 0x000f280000300a00 */
[----:B---3--:R-:W-:Y:S04]  /*6d1c0*/  @P6 STL [R1+0x28a8], R66 ;  /* 0x0028a84201006387 */ /* 0x008fe80000100800 */
[----:B------:R-:W3:Y:S04]  /*6d1d0*/  LDL.LU.64 R6, [R1+0x4ea8] ;  /* 0x004ea80001067983 */ /* 0x000ee80000300a00 */
[----:B------:R-:W3:Y:S01]  /*6d1e0*/  LDL.LU.64 R2, [R1+0x4ea0] ;  /* 0x004ea00001027983 */ /* 0x000ee20000300a00 */
[----:B------:R-:W-:-:S03]  /*6d1f0*/  ISETP.GT.AND P5, PT, R92, 0x9f, PT ;  /* 0x0000009f5c00780c */ /* 0x000fc60003fa4270 */
[----:B--2---:R-:W-:Y:S04]  /*6d200*/  @P3 STL [R1+0x2898], R58 ;  /* 0x0028983a01003387 */ /* 0x004fe80000100800 */
[----:B----4-:R-:W-:Y:S04]  /*6d210*/  @P3 STL [R1+0x289c], R59 ;  /* 0x00289c3b01003387 */ /* 0x010fe80000100800 */
[----:B------:R-:W-:Y:S04]  /*6d220*/  @P3 STL [R1+0x28a0], R34 ;  /* 0x0028a02201003387 */ /* 0x000fe80000100800 */
[----:B------:R-:W-:Y:S04]  /*6d230*/  @P3 STL [R1+0x28a4], R35 ;  /* 0x0028a42301003387 */ /* 0x000fe80000100800 */
[----:B------:R-:W2:Y:S04]  /*6d240*/  @P5 LDG.E.U16 R23, desc[UR6][R54.64] ;  /* 0x0000000636175981 */ /* 0x000ea8000c1e1500 */
[----:B------:R-:W4:Y:S04]  /*6d250*/  @P5 LDG.E.U16 R26, desc[UR6][R90.64] ;  /* 0x000000065a1a5981 */ /* 0x000f28000c1e1500 */
[----:B------:R-:W4:Y:S04]  /*6d260*/  LDL.LU.64 R90, [R1+0x4e98] ;  /* 0x004e9800015a7983 */ /* 0x000f280000300a00 */
[----:B---3--:R-:W3:Y:S04]  /*6d270*/  @P5 LDG.E.U16 R27, desc[UR6][R6.64] ;  /* 0x00000006061b5981 */ /* 0x008ee8000c1e1500 */
[----:B------:R-:W3:Y:S04]  /*6d280*/  @P5 LDG.E.U16 R22, desc[UR6][R2.64] ;  /* 0x0000000602165981 */ /* 0x000ee8000c1e1500 */
[----:B------:R-:W3:Y:S04]  /*6d290*/  LDL.LU.64 R6, [R1+0x4e90] ;  /* 0x004e900001067983 */ /* 0x000ee80000300a00 */
[----:B------:R-:W3:Y:S01]  /*6d2a0*/  LDL.LU.64 R2, [R1+0x4e88] ;  /* 0x004e880001027983 */ /* 0x000ee20000300a00 */
[----:B------:R-:W-:-:S02]  /*6d2b0*/  ISETP.GT.AND P6, PT, R92, 0xa0, PT ;  /* 0x000000a05c00780c */ /* 0x000fc40003fc4270 */
[C---:B------:R-:W-:Y:S02]  /*6d2c0*/  ISETP.GT.AND P3, PT, R92.reuse, 0xa1, PT ;  /* 0x000000a15c00780c */ /* 0x040fe40003f64270 */
[----:B------:R-:W-:Y:S01]  /*6d2d0*/  MOV R12, R19 ;  /* 0x00000013000c7202 */ /* 0x000fe20000000f00 */
[----:B------:R-:W-:Y:S01]  /*6d2e0*/  IMAD.MOV.U32 R13, RZ, RZ, R18 ;  /* 0x000000ffff0d7224 */ /* 0x000fe200078e0012 */
[----:B--2---:R-:W-:Y:S01]  /*6d2f0*/  @P5 STL [R1+0x2888], R23 ;  /* 0x0028881701005387 */ /* 0x004fe20000100800 */
[----:B------:R-:W-:Y:S02]  /*6d300*/  IMAD.MOV.U32 R8, RZ, RZ, R51 ;  /* 0x000000ffff087224 */ /* 0x000fe400078e0033 */
[----:B------:R-:W-:Y:S02]  /*6d310*/  IMAD.MOV.U32 R9, RZ, RZ, R50 ;  /* 0x000000ffff097224 */ /* 0x000fe400078e0032 */
[----:B------:R-:W-:Y:S02]  /*6d320*/  IMAD.MOV.U32 R32, RZ, RZ, R0 ;  /* 0x000000ffff207224 */ /* 0x000fe400078e0000 */
[----:B------:R-:W-:Y:S01]  /*6d330*/  IMAD.MOV.U32 R33, RZ, RZ, R89 ;  /* 0x000000ffff217224 */ /* 0x000fe200078e0059 */
[----:B------:R0:W2:Y:S04]  /*6d340*/  @P6 LDG.E.U16 R52, desc[UR6][R12.64] ;  /* 0x000000060c346981 */ /* 0x0000a8000c1e1500 */
[----:B------:R-:W2:Y:S04]  /*6d350*/  @P3 LDG.E.U16 R38, desc[UR6][R10.64] ;  /* 0x000000060a263981 */ /* 0x000ea8000c1e1500 */
[----:B------:R-:W2:Y:S04]  /*6d360*/  @P3 LDG.E.U16 R4, desc[UR6][R42.64] ;  /* 0x000000062a043981 */ /* 0x000ea8000c1e1500 */
[----:B------:R-:W2:Y:S04]  /*6d370*/  @P6 LDG.E.U16 R21, desc[UR6][R8.64] ;  /* 0x0000000608156981 */ /* 0x000ea8000c1e1500 */
[----:B------:R-:W2:Y:S04]  /*6d380*/  @P6 LDG.E.U16 R20, desc[UR6][R46.64] ;  /* 0x000000062e146981 */ /* 0x000ea8000c1e1500 */
[----:B----4-:R-:W4:Y:S04]  /*6d390*/  @P6 LDG.E.U16 R49, desc[UR6][R90.64] ;  /* 0x000000065a316981 */ /* 0x010f28000c1e1500 */
[----:B---3--:R-:W-:Y:S04]  /*6d3a0*/  @P5 STL [R1+0x288c], R22 ;  /* 0x00288c1601005387 */ /* 0x008fe80000100800 */
[----:B------:R-:W-:Y:S04]  /*6d3b0*/  @P5 STL [R1+0x2890], R27 ;  /* 0x0028901b01005387 */ /* 0x000fe80000100800 */
[----:B------:R-:W-:Y:S04]  /*6d3c0*/  @P5 STL [R1+0x2894], R26 ;  /* 0x0028941a01005387 */ /* 0x000fe80000100800 */
[----:B------:R0:W-:Y:S04]  /*6d3d0*/  STL.64 [R1+0xec8], R12 ;  /* 0x000ec80c01007387 */ /* 0x0001e80000100a00 */
[----:B------:R1:W-:Y:S04]  /*6d3e0*/  STL.64 [R1+0xec0], R8 ;  /* 0x000ec00801007387 */ /* 0x0003e80000100a00 */
[----:B------:R-:W3:Y:S04]  /*6d3f0*/  LDL.LU.64 R90, [R1+0x4e80] ;  /* 0x004e8000015a7983 */ /* 0x000ee80000300a00 */
[----:B------:R-:W2:Y:S04]  /*6d400*/  @P3 LDG.E.U16 R14, desc[UR6][R6.64] ;  /* 0x00000006060e3981 */ /* 0x000ea8000c1e1500 */
[----:B------:R-:W2:Y:S04]  /*6d410*/  @P3 LDG.E.U16 R15, desc[UR6][R2.64] ;  /* 0x00000006020f3981 */ /* 0x000ea8000c1e1500 */
[----:B------:R-:W2:Y:S04]  /*6d420*/  LDL.LU.64 R6, [R1+0x4e78] ;  /* 0x004e780001067983 */ /* 0x000ea80000300a00 */
[----:B------:R-:W4:Y:S01]  /*6d430*/  LDL.LU.64 R2, [R1+0x4e70] ;  /* 0x004e700001027983 */ /* 0x000f220000300a00 */
[----:B------:R-:W-:-:S13]  /*6d440*/  ISETP.GT.AND P5, PT, R92, 0xa2, PT ;  /* 0x000000a25c00780c */ /* 0x000fda0003fa4270 */
[----:B------:R-:W4:Y:S04]  /*6d450*/  @P5 LDG.E.U16 R84, desc[UR6][R82.64] ;  /* 0x0000000652545981 */ /* 0x000f28000c1e1500 */
[----:B---3--:R-:W3:Y:S04]  /*6d460*/  @P5 LDG.E.U16 R39, desc[UR6][R90.64] ;  /* 0x000000065a275981 */ /* 0x008ee8000c1e1500 */
[----:B--2---:R-:W2:Y:S04]  /*6d470*/  @P5 LDG.E.U16 R85, desc[UR6][R6.64] ;  /* 0x0000000606555981 */ /* 0x004ea8000c1e1500 */
[----:B----4-:R-:W4:Y:S04]  /*6d480*/  @P5 LDG.E.U16 R86, desc[UR6][R2.64] ;  /* 0x0000000602565981 */ /* 0x010f28000c1e1500 */
[----:B------:R-:W-:Y:S04]  /*6d490*/  @P3 STL [R1+0x2868], R38 ;  /* 0x0028682601003387 */ /* 0x000fe80000100800 */
[----:B------:R-:W-:Y:S04]  /*6d4a0*/  @P3 STL [R1+0x286c], R4 ;  /* 0x00286c0401003387 */ /* 0x000fe80000100800 */
[----:B------:R-:W-:Y:S04]  /*6d4b0*/  @P3 STL [R1+0x2870], R15 ;  /* 0x0028700f01003387 */ /* 0x000fe80000100800 */
[----:B------:R1:W-:Y:S04]  /*6d4c0*/  @P3 STL [R1+0x2874], R14 ;  /* 0x0028740e01003387 */ /* 0x0003e80000100800 */
[----:B------:R-:W3:Y:S01]  /*6d4d0*/  LDL.LU.64 R90, [R1+0x4e68] ;  /* 0x004e6800015a7983 */ /* 0x000ee20000300a00 */
[----:B0-----:R-:W-:-:S03]  /*6d4e0*/  IMAD.MOV.U32 R12, RZ, RZ, R88 ;  /* 0x000000ffff0c7224 */ /* 0x001fc600078e0058 */
[----:B------:R-:W3:Y:S04]  /*6d4f0*/  LDL.LU.64 R6, [R1+0x4e60] ;  /* 0x004e600001067983 */ /* 0x000ee80000300a00 */
[----:B------:R-:W3:Y:S01]  /*6d500*/  LDL.LU.64 R2, [R1+0x4e58] ;  /* 0x004e580001027983 */ /* 0x000ee20000300a00 */
[----:B------:R-:W-:-:S03]  /*6d510*/  IMAD.MOV.U32 R13, RZ, RZ, R87 ;  /* 0x000000ffff0d7224 */ /* 0x000fc600078e0057 */
[----:B----4-:R-:W-:Y:S04]  /*6d520*/  @P5 STL [R1+0x2858], R86 ;  /* 0x0028585601005387 */ /* 0x010fe80000100800 */
[----:B--2---:R-:W-:Y:S04]  /*6d530*/  @P5 STL [R1+0x285c], R85 ;  /* 0x00285c5501005387 */ /* 0x004fe80000100800 */
[----:B------:R-:W-:Y:S04]  /*6d540*/  @P5 STL [R1+0x2860], R84 ;  /* 0x0028605401005387 */ /* 0x000fe80000100800 */
[----:B---3--:R0:W-:Y:S04]  /*6d550*/  @P5 STL [R1+0x2864], R39 ;  /* 0x0028642701005387 */ /* 0x0081e80000100800 */
[----:B-1----:R-:W2:Y:S04]  /*6d560*/  LDL R9, [R1+0x2854] ;  /* 0x0028540001097983 */ /* 0x002ea80000100800 */
[----:B------:R-:W3:Y:S04]  /*6d570*/  LDL R8, [R1+0x2850] ;  /* 0x0028500001087983 */ /* 0x000ee80000100800 */
[----:B------:R-:W4:Y:S04]  /*6d580*/  LDL.64 R66, [R1+0xe58] ;  /* 0x000e580001427983 */ /* 0x000f280000100a00 */
[----:B------:R-:W-:Y:S04]  /*6d590*/  STL.64 [R1+0xe68], R32 ;  /* 0x000e682001007387 */ /* 0x000fe80000100a00 */
[----:B------:R1:W-:Y:S04]  /*6d5a0*/  STL.64 [R1+0xe60], R12 ;  /* 0x000e600c01007387 */ /* 0x0003e80000100a00 */
[----:B------:R-:W4:Y:S04]  /*6d5b0*/  LDL.64 R34, [R1+0xe50] ;  /* 0x000e500001227983 */ /* 0x000f280000100a00 */
[----:B------:R-:W4:Y:S04]  /*6d5c0*/  LDL R62, [R1+0x2848] ;  /* 0x00284800013e7983 */ /* 0x000f280000100800 */
[----:B------:R-:W4:Y:S01]  /*6d5d0*/  LDL R63, [R1+0x284c] ;  /* 0x00284c00013f7983 */ /* 0x000f220000100800 */
[----:B------:R-:W-:-:S03]  /*6d5e0*/  ISETP.GT.AND P6, PT, R92, 0xa3, PT ;  /* 0x000000a35c00780c */ /* 0x000fc60003fc4270 */
[----:B------:R-:W4:Y:S04]  /*6d5f0*/  LDL R31, [R1+0x2844] ;  /* 0x00284400011f7983 */ /* 0x000f280000100800 */
[----:B------:R-:W4:Y:S04]  /*6d600*/  LDL R30, [R1+0x2840] ;  /* 0x00284000011e7983 */ /* 0x000f280000100800 */
[----:B------:R-:W4:Y:S04]  /*6d610*/  LDL R27, [R1+0x2838] ;  /* 0x00283800011b7983 */ /* 0x000f280000100800 */
[----:B------:R-:W4:Y:S04]  /*6d620*/  LDL.64 R58, [R1+0xe38] ;  /* 0x000e3800013a7983 */ /* 0x000f280000100a00 */
[----:B------:R-:W4:Y:S01]  /*6d630*/  LDL R26, [R1+0x283c] ;  /* 0x00283c00011a7983 */ /* 0x000f220000100800 */
[----:B------:R-:W-:-:S03]  /*6d640*/  ISETP.GT.AND P3, PT, R92, 0xa4, PT ;  /* 0x000000a45c00780c */ /* 0x000fc60003f64270 */
[----:B------:R-:W4:Y:S04]  /*6d650*/  LDL.64 R54, [R1+0xe28] ;  /* 0x000e280001367983 */ /* 0x000f280000100a00 */
[----:B------:R-:W4:Y:S04]  /*6d660*/  LDL R22, [R1+0x2834] ;  /* 0x0028340001167983 */ /* 0x000f280000100800 */
[----:B------:R-:W4:Y:S04]  /*6d670*/  LDL R23, [R1+0x2830] ;  /* 0x0028300001177983 */ /* 0x000f280000100800 */
[----:B------:R-:W4:Y:S04]  /*6d680*/  LDL R18, [R1+0x282c] ;  /* 0x00282c0001127983 */ /* 0x000f280000100800 */
[----:B------:R-:W4:Y:S04]  /*6d690*/  LDL.64 R50, [R1+0xe10] ;  /* 0x000e100001327983 */ /* 0x000f280000100a00 */
[----:B------:R-:W4:Y:S04]  /*6d6a0*/  LDL R19, [R1+0x2828] ;  /* 0x0028280001137983 */ /* 0x000f280000100800 */
[----:B------:R-:W4:Y:S04]  /*6d6b0*/  LDL.LU R46, [R1+0x3988] ;  /* 0x00398800012e7983 */ /* 0x000f280000300800 */
[----:B------:R-:W4:Y:S04]  /*6d6c0*/  LDL.LU R47, [R1+0x39b4] ;  /* 0x0039b400012f7983 */ /* 0x000f280000300800 */
[----:B------:R-:W1:Y:S04]  /*6d6d0*/  LDL.LU R14, [R1+0x398c] ;  /* 0x00398c00010e7983 */ /* 0x000e680000300800 */
[----:B------:R-:W4:Y:S04]  /*6d6e0*/  LDL.LU R89, [R1+0x39b8] ;  /* 0x0039b80001597983 */ /* 0x000f280000300800 */
[----:B------:R-:W4:Y:S04]  /*6d6f0*/  LDL R0, [R1+0x2824] ;  /* 0x0028240001007983 */ /* 0x000f280000100800 */
[----:B------:R-:W4:Y:S04]  /*6d700*/  LDL R15, [R1+0x2820] ;  /* 0x00282000010f7983 */ /* 0x000f280000100800 */
[----:B------:R-:W4:Y:S04]  /*6d710*/  LDL R10, [R1+0x281c] ;  /* 0x00281c00010a7983 */ /* 0x000f280000100800 */
[----:B------:R-:W4:Y:S04]  /*6d720*/  LDL.64 R42, [R1+0xdf0] ;  /* 0x000df000012a7983 */ /* 0x000f280000100a00 */
[----:B------:R-:W4:Y:S04]  /*6d730*/  LDL R11, [R1+0x2818] ;  /* 0x00281800010b7983 */ /* 0x000f280000100800 */
[----:B------:R-:W4:Y:S04]  /*6d740*/  LDL R4, [R1+0x2814] ;  /* 0x0028140001047983 */ /* 0x000f280000100800 */
[----:B------:R-:W4:Y:S04]  /*6d750*/  LDL R83, [R1+0x2810] ;  /* 0x0028100001537983 */ /* 0x000f280000100800 */
[----:B0-----:R-:W4:Y:S04]  /*6d760*/  LDL.64 R38, [R1+0xdd8] ;  /* 0x000dd80001267983 */ /* 0x001f280000100a00 */
[----:B------:R-:W4:Y:S04]  /*6d770*/  LDL R82, [R1+0x280c] ;  /* 0x00280c0001527983 */ /* 0x000f280000100800 */
[----:B------:R-:W4:Y:S04]  /*6d780*/  LDL.64 R84, [R1+0xdd0] ;  /* 0x000dd00001547983 */ /* 0x000f280000100a00 */
[----:B------:R-:W4:Y:S04]  /*6d790*/  LDL R88, [R1+0x2808] ;  /* 0x0028080001587983 */ /* 0x000f280000100800 */
[----:B------:R-:W4:Y:S04]  /*6d7a0*/  LDL.64 R86, [R1+0xdc0] ;  /* 0x000dc00001567983 */ /* 0x000f280000100a00 */
[----:B------:R-:W4:Y:S04]  /*6d7b0*/  LDL.LU R48, [R1+0x2804] ;  /* 0x0028040001307983 */ /* 0x000f280000300800 */
[----:B------:R-:W4:Y:S04]  /*6d7c0*/  LDL.LU R17, [R1+0x2800] ;  /* 0x0028000001117983 */ /* 0x000f280000300800 */
[----:B------:R-:W4:Y:S04]  /*6d7d0*/  LDL.LU R16, [R1+0x27fc] ;  /* 0x0027fc0001107983 */ /* 0x000f280000300800 */
[----:B------:R-:W4:Y:S04]  /*6d7e0*/  LDL.LU R45, [R1+0x27f8] ;  /* 0x0027f800012d7983 */ /* 0x000f280000300800 */
[----:B--2---:R-:W2:Y:S04]  /*6d7f0*/  @P6 LDG.E.U16 R9, desc[UR6][R32.64] ;  /* 0x0000000620096981 */ /* 0x004ea8000c1e1500 */
[----:B---3--:R1:W3:Y:S04]  /*6d800*/  @P6 LDG.E.U16 R8, desc[UR6][R12.64] ;  /* 0x000000060c086981 */ /* 0x0082e8000c1e1500 */
[----:B----4-:R-:W4:Y:S04]  /*6d810*/  @P6 LDG.E.U16 R62, desc[UR6][R34.64] ;  /* 0x00000006223e6981 */ /* 0x010f28000c1e1500 */
[----:B------:R-:W2:Y:S04]  /*6d820*/  @P6 LDG.E.U16 R63, desc[UR6][R66.64] ;  /* 0x00000006423f6981 */ /* 0x000ea8000c1e1500 */
[----:B------:R-:W3:Y:S04]  /*6d830*/  @P3 LDG.E.U16 R31, desc[UR6][R90.64] ;  /* 0x000000065a1f3981 */ /* 0x000ee8000c1e1500 */
[----:B------:R-:W3:Y:S04]  /*6d840*/  @P3 LDG.E.U16 R30, desc[UR6][R6.64] ;  /* 0x00000006061e3981 */ /* 0x000ee8000c1e1500 */
[----:B------:R-:W3:Y:S04]  /*6d850*/  @P3 LDG.E.U16 R27, desc[UR6][R2.64] ;  /* 0x00000006021b3981 */ /* 0x000ee8000c1e1500 */
[----:B------:R-:W3:Y:S01]  /*6d860*/  @P3 LDG.E.U16 R26, desc[UR6][R58.64] ;  /* 0x000000063a1a3981 */ /* 0x000ee2000c1e1500 */
[----:B------:R-:W-:Y:S01]  /*6d870*/  ISETP.GT.AND P5, PT, R92, 0xa5, PT ;  /* 0x000000a55c00780c */ /* 0x000fe20003fa4270 */
[----:B-1----:R-:W-:-:S12]  /*6d880*/  IMAD.MOV.U32 R13, RZ, RZ, R14 ;  /* 0x000000ffff0d7224 */ /* 0x002fd800078e000e */
[----:B------:R-:W3:Y:S01]  /*6d890*/  @P5 LDG.E.U16 R19, desc[UR6][R50.64] ;  /* 0x0000000632135981 */ /* 0x000ee2000c1e1500 */
[----:B------:R-:W-:-:S03]  /*6d8a0*/  IMAD.MOV.U32 R12, RZ, RZ, R89 ;  /* 0x000000ffff0c7224 */ /* 0x000fc600078e0059 */
[----:B------:R-:W3:Y:S04]  /*6d8b0*/  @P5 LDG.E.U16 R22, desc[UR6][R54.64] ;  /* 0x0000000636165981 */ /* 0x000ee8000c1e1500 */
[----:B----4-:R-:W-:Y:S04]  /*6d8c0*/  @P6 STL [R1+0x2848], R62 ;  /* 0x0028483e01006387 */ /* 0x010fe80000100800 */
[----:B--2---:R-:W-:Y:S04]  /*6d8d0*/  @P6 STL [R1+0x284c], R63 ;  /* 0x00284c3f01006387 */ /* 0x004fe80000100800 */
[----:B---3--:R0:W-:Y:S04]  /*6d8e0*/  @P6 STL [R1+0x2850], R8 ;  /* 0x0028500801006387 */ /* 0x0081e80000100800 */
[----:B------:R1:W-:Y:S04]  /*6d8f0*/  @P6 STL [R1+0x2854], R9 ;  /* 0x0028540901006387 */ /* 0x0003e80000100800 */
[----:B------:R-:W2:Y:S04]  /*6d900*/  LDL.LU.64 R90, [R1+0x4e50] ;  /* 0x004e5000015a7983 */ /* 0x000ea80000300a00 */
[----:B------:R-:W3:Y:S04]  /*6d910*/  LDL.LU.64 R6, [R1+0x4e48] ;  /* 0x004e480001067983 */ /* 0x000ee80000300a00 */
[----:B------:R-:W4:Y:S01]  /*6d920*/  LDL.LU.64 R2, [R1+0x4e40] ;  /* 0x004e400001027983 */ /* 0x000f220000300a00 */
[----:B------:R-:W-:-:S03]  /*6d930*/  ISETP.GT.AND P6, PT, R92, 0xa6, PT ;  /* 0x000000a65c00780c */ /* 0x000fc60003fc4270 */
[----:B------:R-:W-:Y:S04]  /*6d940*/  @P3 STL [R1+0x2838], R27 ;  /* 0x0028381b01003387 */ /* 0x000fe80000100800 */
[----:B------:R-:W-:Y:S01]  /*6d950*/  @P3 STL [R1+0x283c], R26 ;  /* 0x00283c1a01003387 */ /* 0x000fe20000100800 */
[----:B0-----:R-:W-:-:S03]  /*6d960*/  IMAD.MOV.U32 R8, RZ, RZ, R47 ;  /* 0x000000ffff087224 */ /* 0x001fc600078e002f */
[----:B------:R-:W-:Y:S01]  /*6d970*/  @P3 STL [R1+0x2840], R30 ;  /* 0x0028401e01003387 */ /* 0x000fe20000100800 */
[----:B-1----:R-:W-:-:S03]  /*6d980*/  IMAD.MOV.U32 R9, RZ, RZ, R46 ;  /* 0x000000ffff097224 */ /* 0x002fc600078e002e */
[----:B------:R-:W-:Y:S04]  /*6d990*/  @P3 STL [R1+0x2844], R31 ;  /* 0x0028441f01003387 */ /* 0x000fe80000100800 */
[----:B------:R-:W4:Y:S04]  /*6d9a0*/  @P6 LDG.E.U16 R0, desc[UR6][R12.64] ;  /* 0x000000060c006981 */ /* 0x000f28000c1e1500 */
[----:B------:R-:W4:Y:S04]  /*6d9b0*/  @P6 LDG.E.U16 R11, desc[UR6][R42.64] ;  /* 0x000000062a0b6981 */ /* 0x000f28000c1e1500 */
[----:B------:R-:W4:Y:S04]  /*6d9c0*/  @P6 LDG.E.U16 R15, desc[UR6][R8.64] ;  /* 0x00000006080f6981 */ /* 0x000f28000c1e1500 */
[----:B--2---:R-:W2:Y:S04]  /*6d9d0*/  @P5 LDG.E.U16 R23, desc[UR6][R90.64] ;  /* 0x000000065a175981 */ /* 0x004ea8000c1e1500 */
[----:B---3--:R-:W3:Y:S04]  /*6d9e0*/  @P5 LDG.E.U16 R18, desc[UR6][R6.64] ;  /* 0x0000000606125981 */ /* 0x008ee8000c1e1500 */
[----:B----4-:R-:W4:Y:S04]  /*6d9f0*/  @P6 LDG.E.U16 R10, desc[UR6][R2.64] ;  /* 0x00000006020a6981 */ /* 0x010f28000c1e1500 */
[----:B------:R-:W4:Y:S04]  /*6da00*/  LDL.LU.64 R90, [R1+0x4e38] ;  /* 0x004e3800015a7983 */ /* 0x000f280000300a00 */
[----:B------:R-:W4:Y:S01]  /*6da10*/  LDL.LU.64 R6, [R1+0x4e30] ;  /* 0x004e300001067983 */ /* 0x000f220000300a00 */
[----:B------:R-:W-:-:S03]  /*6da20*/  ISETP.GT.AND P3, PT, R92, 0xa7, PT ;  /* 0x000000a75c00780c */ /* 0x000fc60003f64270 */
[----:B------:R-:W-:Y:S10]  /*6da30*/  @P5 STL [R1+0x2828], R19 ;  /* 0x0028281301005387 */ /* 0x000ff40000100800 */
[----:B------:R-:W4:Y:S04]  /*6da40*/  @P3 LDG.E.U16 R88, desc[UR6][R84.64] ;  /* 0x0000000654583981 */ /* 0x000f28000c1e1500 */
[----:B------:R-:W4:Y:S04]  /*6da50*/  @P3 LDG.E.U16 R82, desc[UR6][R38.64] ;  /* 0x0000000626523981 */ /* 0x000f28000c1e1500 */
[----:B---3--:R-:W-:Y:S04]  /*6da60*/  @P5 STL [R1+0x282c], R18 ;  /* 0x00282c1201005387 */ /* 0x008fe80000100800 */
[----:B--2---:R-:W-:Y:S04]  /*6da70*/  @P5 STL [R1+0x2830], R23 ;  /* 0x0028301701005387 */ /* 0x004fe80000100800 */
[----:B------:R-:W-:Y:S04]  /*6da80*/  @P5 STL [R1+0x2834], R22 ;  /* 0x0028341601005387 */ /* 0x000fe80000100800 */
[----:B------:R-:W-:Y:S04]  /*6da90*/  STL.64 [R1+0xe08], R12 ;  /* 0x000e080c01007387 */ /* 0x000fe80000100a00 */
[----:B------:R-:W2:Y:S04]  /*6daa0*/  LDL.LU R89, [R1+0x39c0] ;  /* 0x0039c00001597983 */ /* 0x000ea80000300800 */
[----:B------:R-:W-:Y:S04]  /*6dab0*/  STL.64 [R1+0xe00], R8 ;  /* 0x000e000801007387 */ /* 0x000fe80000100a00 */
[----:B------:R0:W-:Y:S04]  /*6dac0*/  @P6 STL [R1+0x2824], R0 ;  /* 0x0028240001006387 */ /* 0x0001e80000100800 */
[----:B----4-:R-:W3:Y:S04]  /*6dad0*/  @P3 LDG.E.U16 R4, desc[UR6][R90.64] ;  /* 0x000000065a043981 */ /* 0x010ee8000c1e1500 */
[----:B------:R-:W4:Y:S04]  /*6dae0*/  @P3 LDG.E.U16 R83, desc[UR6][R6.64] ;  /* 0x0000000606533981 */ /* 0x000f28000c1e1500 */
[----:B0-----:R-:W2:Y:S04]  /*6daf0*/  LDL.LU R0, [R1+0x39ec] ;  /* 0x0039ec0001007983 */ /* 0x001ea80000300800 */
[----:B------:R-:W2:Y:S04]  /*6db00*/  LDL.LU.64 R2, [R1+0x4e28] ;  /* 0x004e280001027983 */ /* 0x000ea80000300a00 */
[----:B------:R-:W-:Y:S04]  /*6db10*/  @P6 STL [R1+0x2818], R11 ;  /* 0x0028180b01006387 */ /* 0x000fe80000100800 */
[----:B------:R-:W-:Y:S04]  /*6db20*/  @P6 STL [R1+0x281c], R10 ;  /* 0x00281c0a01006387 */ /* 0x000fe80000100800 */
[----:B------:R0:W-:Y:S04]  /*6db30*/  @P6 STL [R1+0x2820], R15 ;  /* 0x0028200f01006387 */ /* 0x0001e80000100800 */
[----:B------:R-:W2:Y:S04]  /*6db40*/  LDL.LU.64 R90, [R1+0x4e20] ;  /* 0x004e2000015a7983 */ /* 0x000ea80000300a00 */
[----:B------:R-:W2:Y:S01]  /*6db50*/  LDL.LU.64 R6, [R1+0x4e18] ;  /* 0x004e180001067983 */ /* 0x000ea20000300a00 */
[----:B------:R-:W-:-:S03]  /*6db60*/  ISETP.GT.AND P5, PT, R92, 0xa8, PT ;  /* 0x000000a85c00780c */ /* 0x000fc60003fa4270 */
[----:B------:R-:W-:Y:S04]  /*6db70*/  @P3 STL [R1+0x2808], R88 ;  /* 0x0028085801003387 */ /* 0x000fe80000100800 */
[----:B------:R-:W-:Y:S01]  /*6db80*/  @P3 STL [R1+0x280c], R82 ;  /* 0x00280c5201003387 */ /* 0x000fe20000100800 */
[----:B------:R-:W-:-:S05]  /*6db90*/  ISETP.GT.AND P6, PT, R92, 0xa9, PT ;  /* 0x000000a95c00780c */ /* 0x000fca0003fc4270 */
[----:B------:R-:W2:Y:S04]  /*6dba0*/  @P5 LDG.E.U16 R17, desc[UR6][R86.64] ;  /* 0x0000000656115981 */ /* 0x000ea8000c1e1500 */
[----:B----4-:R-:W-:Y:S04]  /*6dbb0*/  @P3 STL [R1+0x2810], R83 ;  /* 0x0028105301003387 */ /* 0x010fe80000100800 */
[----:B---3--:R1:W-:Y:S04]  /*6dbc0*/  @P3 STL [R1+0x2814], R4 ;  /* 0x0028140401003387 */ /* 0x0083e80000100800 */
[----:B--2---:R-:W2:Y:S04]  /*6dbd0*/  @P5 LDG.E.U16 R48, desc[UR6][R2.64] ;  /* 0x0000000602305981 */ /* 0x004ea8000c1e1500 */
[----:B------:R-:W3:Y:S04]  /*6dbe0*/  @P5 LDG.E.U16 R16, desc[UR6][R90.64] ;  /* 0x000000065a105981 */ /* 0x000ee8000c1e1500 */
[----:B------:R-:W4:Y:S04]  /*6dbf0*/  @P5 LDG.E.U16 R45, desc[UR6][R6.64] ;  /* 0x00000006062d5981 */ /* 0x000f28000c1e1500 */
[----:B------:R-:W2:Y:S04]  /*6dc00*/  LDL.LU.64 R2, [R1+0x4e10] ;  /* 0x004e100001027983 */ /* 0x000ea80000300a00 */
[----:B------:R-:W2:Y:S04]  /*6dc10*/  LDL.LU.64 R90, [R1+0x4e08] ;  /* 0x004e0800015a7983 */ /* 0x000ea80000300a00 */
[----:B------:R-:W2:Y:S04]  /*6dc20*/  LDL.LU.64 R6, [R1+0x4e00] ;  /* 0x004e000001067983 */ /* 0x000ea80000300a00 */
[----:B------:R-:W2:Y:S04]  /*6dc30*/  LDL.LU R67, [R1+0x39c4] ;  /* 0x0039c40001437983 */ /* 0x000ea80000300800 */
[----:B------:R-:W3:Y:S04]  /*6dc40*/  LDL.LU R66, [R1+0x39f0] ;  /* 0x0039f00001427983 */ /* 0x000ee80000300800 */
[----:B------:R-:W4:Y:S04]  /*6dc50*/  LDL R30, [R1+0x27e8] ;  /* 0x0027e800011e7983 */ /* 0x000f280000100800 */
[----:B------:R-:W4:Y:S04]  /*6dc60*/  LDL.64 R62, [R1+0xd98] ;  /* 0x000d9800013e7983 */ /* 0x000f280000100a00 */
[----:B------:R-:W4:Y:S04]  /*6dc70*/  LDL R31, [R1+0x27ec] ;  /* 0x0027ec00011f7983 */ /* 0x000f280000100800 */
[----:B------:R-:W4:Y:S04]  /*6dc80*/  LDL R34, [R1+0x27f0] ;  /* 0x0027f00001227983 */ /* 0x000f280000100800 */
[----:B------:R-:W4:Y:S04]  /*6dc90*/  LDL R35, [R1+0x27f4] ;  /* 0x0027f40001237983 */ /* 0x000f280000100800 */
[----:B------:R-:W4:Y:S04]  /*6dca0*/  LDL.64 R54, [R1+0xd70] ;  /* 0x000d700001367983 */ /* 0x000f280000100a00 */
[----:B------:R-:W4:Y:S04]  /*6dcb0*/  LDL R23, [R1+0x27d8] ;  /* 0x0027d80001177983 */ /* 0x000f280000100800 */
[----:B------:R-:W4:Y:S04]  /*6dcc0*/  LDL R22, [R1+0x27dc] ;  /* 0x0027dc0001167983 */ /* 0x000f280000100800 */
[----:B------:R-:W4:Y:S04]  /*6dcd0*/  LDL R27, [R1+0x27e0] ;  /* 0x0027e000011b7983 */ /* 0x000f280000100800 */
[----:B------:R-:W4:Y:S04]  /*6dce0*/  LDL.64 R58, [R1+0xd88] ;  /* 0x000d8800013a7983 */ /* 0x000f280000100a00 */
[----:B------:R-:W4:Y:S01]  /*6dcf0*/  LDL R26, [R1+0x27e4] ;  /* 0x0027e400011a7983 */ /* 0x000f220000100800 */
[----:B------:R-:W-:Y:S01]  /*6dd00*/  ISETP.GT.AND P3, PT, R92, 0xaa, PT ;  /* 0x000000aa5c00780c */ /* 0x000fe20003f64270 */
[----:B------:R-:W-:-:S02]  /*6dd10*/  IMAD.MOV.U32 R8, RZ, RZ, R0 ;  /* 0x000000ffff087224 */ /* 0x000fc400078e0000 */
[----:B------:R-:W-:Y:S01]  /*6dd20*/  IMAD.MOV.U32 R9, RZ, RZ, R89 ;  /* 0x000000ffff097224 */ /* 0x000fe200078e0059 */
[----:B------:R-:W4:Y:S04]  /*6dd30*/  LDL R18, [R1+0x27d4] ;  /* 0x0027d40001127983 */ /* 0x000f280000100800 */
[----:B------:R-:W4:Y:S04]  /*6dd40*/  LDL.64 R50, [R1+0xd60] ;  /* 0x000d600001327983 */ /* 0x000f280000100a00 */
[----:B------:R-:W4:Y:S04]  /*6dd50*/  LDL R19, [R1+0x27d0] ;  /* 0x0027d00001137983 */ /* 0x000f280000100800 */
[----:B------:R-:W4:Y:S04]  /*6dd60*/  LDL R46, [R1+0x27cc] ;  /* 0x0027cc00012e7983 */ /* 0x000f280000100800 */
[----:B------:R-:W4:Y:S04]  /*6dd70*/  LDL R47, [R1+0x27c8] ;  /* 0x0027c800012f7983 */ /* 0x000f280000100800 */
[----:B------:R-:W4:Y:S04]  /*6dd80*/  LDL.LU R14, [R1+0x39f8] ;  /* 0x0039f800010e7983 */ /* 0x000f280000300800 */
[----:B------:R1:W-:Y:S04]  /*6dd90*/  STL.64 [R1+0xda0], R8 ;  /* 0x000da00801007387 */ /* 0x0003e80000100a00 */
[----:B0-----:R-:W4:Y:S04]  /*6dda0*/  LDL.LU R15, [R1+0x3a24] ;  /* 0x003a2400010f7983 */ /* 0x001f280000300800 */
[----:B------:R-:W4:Y:S04]  /*6ddb0*/  LDL.LU R42, [R1+0x39fc] ;  /* 0x0039fc00012a7983 */ /* 0x000f280000300800 */
[----:B------:R-:W4:Y:S04]  /*6ddc0*/  LDL.LU R43, [R1+0x3a28] ;  /* 0x003a2800012b7983 */ /* 0x000f280000300800 */
[----:B-1----:R-:W4:Y:S04]  /*6ddd0*/  LDL R4, [R1+0x27c4] ;  /* 0x0027c40001047983 */ /* 0x002f280000100800 */
[----:B------:R-:W4:Y:S04]  /*6dde0*/  LDL R38, [R1+0x27c0] ;  /* 0x0027c00001267983 */ /* 0x000f280000100800 */
[----:B------:R-:W4:Y:S04]  /*6ddf0*/  LDL.64 R10, [R1+0xd38] ;  /* 0x000d3800010a7983 */ /* 0x000f280000100a00 */
[----:B------:R-:W4:Y:S04]  /*6de00*/  LDL R39, [R1+0x27bc] ;  /* 0x0027bc0001277983 */ /* 0x000f280000100800 */
[----:B------:R-:W4:Y:S04]  /*6de10*/  LDL R84, [R1+0x27b8] ;  /* 0x0027b80001547983 */ /* 0x000f280000100800 */
[----:B------:R-:W4:Y:S04]  /*6de20*/  LDL.64 R82, [R1+0xd28] ;  /* 0x000d280001527983 */ /* 0x000f280000100a00 */
[----:B------:R-:W4:Y:S04]  /*6de30*/  LDL R85, [R1+0x27b4] ;  /* 0x0027b40001557983 */ /* 0x000f280000100800 */
[----:B------:R-:W4:Y:S04]  /*6de40*/  LDL.64 R86, [R1+0xd20] ;  /* 0x000d200001567983 */ /* 0x000f280000100a00 */
[----:B------:R-:W4:Y:S04]  /*6de50*/  LDL R88, [R1+0x27b0] ;  /* 0x0027b00001587983 */ /* 0x000f280000100800 */
[----:B------:R-:W4:Y:S04]  /*6de60*/  LDL R89, [R1+0x27ac] ;  /* 0x0027ac0001597983 */ /* 0x000f280000100800 */
[----:B------:R-:W4:Y:S01]  /*6de70*/  LDL R0, [R1+0x27a8] ;  /* 0x0027a80001007983 */ /* 0x000f220000100800 */
[----:B--2---:R-:W-:-:S02]  /*6de80*/  IMAD.MOV.U32 R13, RZ, RZ, R67 ;  /* 0x000000ffff0d7224 */ /* 0x004fc400078e0043 */
[----:B---3--:R-:W-:Y:S01]  /*6de90*/  IMAD.MOV.U32 R12, RZ, RZ, R66 ;  /* 0x000000ffff0c7224 */ /* 0x008fe200078e0042 */
[----:B----4-:R-:W2:Y:S04]  /*6dea0*/  @P6 LDG.E.U16 R30, desc[UR6][R2.64] ;  /* 0x00000006021e6981 */ /* 0x010ea8000c1e1500 */
[----:B------:R-:W3:Y:S04]  /*6deb0*/  @P6 LDG.E.U16 R31, desc[UR6][R62.64] ;  /* 0x000000063e1f6981 */ /* 0x000ee8000c1e1500 */
[----:B------:R0:W4:Y:S04]  /*6dec0*/  @P6 LDG.E.U16 R34, desc[UR6][R8.64] ;  /* 0x0000000608226981 */ /* 0x000128000c1e1500 */
[----:B------:R-:W4:Y:S04]  /*6ded0*/  @P6 LDG.E.U16 R35, desc[UR6][R12.64] ;  /* 0x000000060c236981 */ /* 0x000f28000c1e1500 */
[----:B------:R-:W4:Y:S04]  /*6dee0*/  @P3 LDG.E.U16 R23, desc[UR6][R54.64] ;  /* 0x0000000636173981 */ /* 0x000f28000c1e1500 */
[----:B------:R-:W4:Y:S04]  /*6def0*/  @P3 LDG.E.U16 R22, desc[UR6][R6.64] ;  /* 0x0000000606163981 */ /* 0x000f28000c1e1500 */
[----:B------:R1:W-:Y:S04]  /*6df00*/  STL.64 [R1+0xda8], R12 ;  /* 0x000da80c01007387 */ /* 0x0003e80000100a00 */
[----:B------:R-:W4:Y:S04]  /*6df10*/  @P3 LDG.E.U16 R27, desc[UR6][R90.64] ;  /* 0x000000065a1b3981 */ /* 0x000f28000c1e1500 */
[----:B------:R-:W4:Y:S04]  /*6df20*/  LDL.LU.64 R2, [R1+0x4df8] ;  /* 0x004df80001027983 */ /* 0x000f280000300a00 */
[----:B------:R-:W4:Y:S01]  /*6df30*/  @P3 LDG.E.U16 R26, desc[UR6][R58.64] ;  /* 0x000000063a1a3981 */ /* 0x000f22000c1e1500 */
[----:B------:R-:W-:Y:S01]  /*6df40*/  ISETP.GT.AND P5, PT, R92, 0xab, PT ;  /* 0x000000ab5c00780c */ /* 0x000fe20003fa4270 */
[----:B0-----:R-:W-:Y:S01]  /*6df50*/  IMAD.MOV.U32 R9, RZ, RZ, R14 ;  /* 0x000000ffff097224 */ /* 0x001fe200078e000e */
[----:B------:R-:W-:-:S11]  /*6df60*/  MOV R8, R15 ;  /* 0x0000000f00087202 */ /* 0x000fd60000000f00 */
[----:B------:R-:W4:Y:S04]  /*6df70*/  @P5 LDG.E.U16 R19, desc[UR6][R50.64] ;  /* 0x0000000632135981 */ /* 0x000f28000c1e1500 */
[----:B--2---:R-:W-:Y:S04]  /*6df80*/  @P6 STL [R1+0x27e8], R30 ;  /* 0x0027e81e01006387 */ /* 0x004fe80000100800 */
[----:B---3--:R-:W-:Y:S04]  /*6df90*/  @P6 STL [R1+0x27ec], R31 ;  /* 0x0027ec1f01006387 */ /* 0x008fe80000100800 */
[----:B----4-:R-:W-:Y:S04]  /*6dfa0*/  @P6 STL [R1+0x27f0], R34 ;  /* 0x0027f02201006387 */ /* 0x010fe80000100800 */
[----:B------:R0:W-:Y:S04]  /*6dfb0*/  @P6 STL [R1+0x27f4], R35 ;  /* 0x0027f42301006387 */ /* 0x0001e80000100800 */
[----:B------:R-:W2:Y:S04]  /*6dfc0*/  LDL.LU.64 R90, [R1+0x4df0] ;  /* 0x004df000015a7983 */ /* 0x000ea80000300a00 */
[----:B------:R-:W3:Y:S04]  /*6dfd0*/  LDL.LU.64 R6, [R1+0x4de8] ;  /* 0x004de80001067983 */ /* 0x000ee80000300a00 */
[----:B------:R-:W-:Y:S04]  /*6dfe0*/  @P3 STL [R1+0x27d8], R23 ;  /* 0x0027d81701003387 */ /* 0x000fe80000100800 */
[----:B------:R-:W-:Y:S04]  /*6dff0*/  @P3 STL [R1+0x27dc], R22 ;  /* 0x0027dc1601003387 */ /* 0x000fe80000100800 */
[----:B------:R-:W-:Y:S04]  /*6e000*/  @P3 STL [R1+0x27e0], R27 ;  /* 0x0027e01b01003387 */ /* 0x000fe80000100800 */
[----:B------:R-:W-:Y:S04]  /*6e010*/  @P3 STL [R1+0x27e4], R26 ;  /* 0x0027e41a01003387 */ /* 0x000fe80000100800 */
[----:B------:R-:W4:Y:S04]  /*6e020*/  @P5 LDG.E.U16 R18, desc[UR6][R2.64] ;  /* 0x0000000602125981 */ /* 0x000f28000c1e1500 */
[----:B------:R-:W4:Y:S01]  /*6e030*/  LDL.LU.64 R2, [R1+0x4de0] ;  /* 0x004de00001027983 */ /* 0x000f220000300a00 */
[----:B------:R-:W-:Y:S01]  /*6e040*/  ISETP.GT.AND P6, PT, R92, 0xac, PT ;  /* 0x000000ac5c00780c */ /* 0x000fe20003fc4270 */
[----:B------:R-:W-:-:S02]  /*6e050*/  IMAD.MOV.U32 R14, RZ, RZ, R43 ;  /* 0x000000ffff0e7224 */ /* 0x000fc400078e002b */
[----:B------:R-:W-:Y:S01]  /*6e060*/  IMAD.MOV.U32 R15, RZ, RZ, R42 ;  /* 0x000000ffff0f7224 */ /* 0x000fe200078e002a */
[----:B------:R-:W4:Y:S04]  /*6e070*/  LDL.LU R44, [R1+0x2784] ;  /* 0x00278400012c7983 */ /* 0x000f280000300800 */
[----:B-1----:R-:W4:Y:S04]  /*6e080*/  LDL.LU R13, [R1+0x2780] ;  /* 0x00278000010d7983 */ /* 0x002f280000300800 */
[----:B------:R-:W4:Y:S04]  /*6e090*/  LDL.LU R12, [R1+0x277c] ;  /* 0x00277c00010c7983 */ /* 0x000f280000300800 */
[----:B------:R-:W4:Y:S04]  /*6e0a0*/  LDL.LU R41, [R1+0x2778] ;  /* 0x0027780001297983 */ /* 0x000f280000300800 */
[----:B------:R-:W4:Y:S04]  /*6e0b0*/  @P6 LDG.E.U16 R39, desc[UR6][R10.64] ;  /* 0x000000060a276981 */ /* 0x000f28000c1e1500 */
[----:B------:R-:W4:Y:S04]  /*6e0c0*/  @P6 LDG.E.U16 R38, desc[UR6][R8.64] ;  /* 0x0000000608266981 */ /* 0x000f28000c1e1500 */
[----:B------:R-:W4:Y:S04]  /*6e0d0*/  @P6 LDG.E.U16 R4, desc[UR6][R14.64] ;  /* 0x000000060e046981 */ /* 0x000f28000c1e1500 */
[----:B--2---:R-:W2:Y:S04]  /*6e0e0*/  @P5 LDG.E.U16 R46, desc[UR6][R90.64] ;  /* 0x000000065a2e5981 */ /* 0x004ea8000c1e1500 */
[----:B---3--:R-:W3:Y:S04]  /*6e0f0*/  @P5 LDG.E.U16 R47, desc[UR6][R6.64] ;  /* 0x00000006062f5981 */ /* 0x008ee8000c1e1500 */
[----:B------:R-:W2:Y:S04]  /*6e100*/  LDL.LU.64 R90, [R1+0x4dd8] ;  /* 0x004dd800015a7983 */ /* 0x000ea80000300a00 */
[----:B------:R-:W2:Y:S04]  /*6e110*/  LDL.LU.64 R6, [R1+0x4dd0] ;  /* 0x004dd00001067983 */ /* 0x000ea80000300a00 */
[----:B----4-:R-:W4:Y:S01]  /*6e120*/  @P6 LDG.E.U16 R84, desc[UR6][R2.64] ;  /* 0x0000000602546981 */ /* 0x010f22000c1e1500 */
[----:B------:R-:W-:-:S13]  /*6e130*/  ISETP.GT.AND P3, PT, R92, 0xad, PT ;  /* 0x000000ad5c00780c */ /* 0x000fda0003f64270 */
[----:B------:R-:W4:Y:S04]  /*6e140*/  @P3 LDG.E.U16 R85, desc[UR6][R82.64] ;  /* 0x0000000652553981 */ /* 0x000f28000c1e1500 */
[----:B------:R-:W4:Y:S04]  /*6e150*/  @P3 LDG.E.U16 R88, desc[UR6][R86.64] ;  /* 0x0000000656583981 */ /* 0x000f28000c1e1500 */
[----:B---3--:R-:W-:Y:S04]  /*6e160*/  @P5 STL [R1+0x27c8], R47 ;  /* 0x0027c82f01005387 */ /* 0x008fe80000100800 */
[----:B--2---:R-:W-:Y:S04]  /*6e170*/  @P5 STL [R1+0x27cc], R46 ;  /* 0x0027cc2e01005387 */ /* 0x004fe80000100800 */
[----:B------:R-:W-:Y:S04]  /*6e180*/  @P5 STL [R1+0x27d0], R19 ;  /* 0x0027d01301005387 */ /* 0x000fe80000100800 */
[----:B------:R-:W-:Y:S04]  /*6e190*/  @P5 STL [R1+0x27d4], R18 ;  /* 0x0027d41201005387 */ /* 0x000fe80000100800 */
[----:B------:R-:W-:Y:S04]  /*6e1a0*/  STL.64 [R1+0xd48], R14 ;  /* 0x000d480e01007387 */ /* 0x000fe80000100a00 */
[----:B------:R1:W-:Y:S04]  /*6e1b0*/  STL.64 [R1+0xd40], R8 ;  /* 0x000d400801007387 */ /* 0x0003e80000100a00 */
[----:B------:R-:W2:Y:S04]  /*6e1c0*/  LDL.LU.64 R2, [R1+0x4dc8] ;  /* 0x004dc80001027983 */ /* 0x000ea80000300a00 */
[----:B------:R-:W3:Y:S04]  /*6e1d0*/  @P3 LDG.E.U16 R89, desc[UR6][R90.64] ;  /* 0x000000065a593981 */ /* 0x000ee8000c1e1500 */
[----:B------:R-:W2:Y:S04]  /*6e1e0*/  @P3 LDG.E.U16 R0, desc[UR6][R6.64] ;  /* 0x0000000606003981 */ /* 0x000ea8000c1e1500 */
[----:B----4-:R-:W-:Y:S04]  /*6e1f0*/  @P6 STL [R1+0x27b8], R84 ;  /* 0x0027b85401006387 */ /* 0x010fe80000100800 */
[----:B------:R-:W-:Y:S04]  /*6e200*/  @P6 STL [R1+0x27bc], R39 ;  /* 0x0027bc2701006387 */ /* 0x000fe80000100800 */
[----:B------:R-:W-:Y:S04]  /*6e210*/  @P6 STL [R1+0x27c0], R38 ;  /* 0x0027c02601006387 */ /* 0x000fe80000100800 */
[----:B------:R4:W-:Y:S04]  /*6e220*/  @P6 STL [R1+0x27c4], R4 ;  /* 0x0027c40401006387 */ /* 0x0009e80000100800 */
[----:B------:R-:W2:Y:S04]  /*6e230*/  LDL.LU.64 R90, [R1+0x4dc0] ;  /* 0x004dc000015a7983 */ /* 0x000ea80000300a00 */
[----:B------:R-:W2:Y:S04]  /*6e240*/  LDL.LU.64 R6, [R1+0x4db8] ;  /* 0x004db80001067983 */ /* 0x000ea80000300a00 */
[----:B------:R-:W2:Y:S04]  /*6e250*/  LDL R62, [R1+0x2798] ;  /* 0x00279800013e7983 */ /* 0x000ea80000100800 */
[----:B0-----:R-:W2:Y:S04]  /*6e260*/  LDL.64 R34, [R1+0xcf8] ;  /* 0x000cf80001227983 */ /* 0x001ea80000100a00 */
[----:B------:R-:W2:Y:S04]  /*6e270*/  LDL R63, [R1+0x279c] ;  /* 0x00279c00013f7983 */ /* 0x000ea80000100800 */
[----:B-1----:R-:W2:Y:S04]  /*6e280*/  LDL.64 R8, [R1+0xd00] ;  /* 0x000d000001087983 */ /* 0x002ea80000100a00 */
[----:B------:R-:W2:Y:S04]  /*6e290*/  LDL R66, [R1+0x27a0] ;  /* 0x0027a00001427983 */ /* 0x000ea80000100800 */
[----:B------:R-:W2:Y:S01]  /*6e2a0*/  LDL R67, [R1+0x27a4] ;  /* 0x0027a40001437983 */ /* 0x000ea20000100800 */
[----:B------:R-:W-:-:S03]  /*6e2b0*/  ISETP.GT.AND P5, PT, R92, 0xae, PT ;  /* 0x000000ae5c00780c */ /* 0x000fc60003fa4270 */
[----:B------:R-:W2:Y:S04]  /*6e2c0*/  LDL.LU R31, [R1+0x3a30] ;  /* 0x003a3000011f7983 */ /* 0x000ea80000300800 */
[----:B------:R-:W2:Y:S04]  /*6e2d0*/  LDL.LU R30, [R1+0x3a5c] ;  /* 0x003a5c00011e7983 */ /* 0x000ea80000300800 */
[----:B------:R-:W2:Y:S04]  /*6e2e0*/  LDL.LU R59, [R1+0x3a34] ;  /* 0x003a3400013b7983 */ /* 0x000ea80000300800 */
[----:B------:R-:W2:Y:S04]  /*6e2f0*/  LDL.LU R58, [R1+0x3a60] ;  /* 0x003a6000013a7983 */ /* 0x000ea80000300800 */
[----:B------:R-:W2:Y:S04]  /*6e300*/  LDL R26, [R1+0x2794] ;  /* 0x00279400011a7983 */ /* 0x000ea80000100800 */
[----:B------:R-:W2:Y:S04]  /*6e310*/  LDL R27, [R1+0x2790] ;  /* 0x00279000011b7983 */ /* 0x000ea80000100800 */
[----:B------:R-:W2:Y:S04]  /*6e320*/  LDL R54, [R1+0x278c] ;  /* 0x00278c0001367983 */ /* 0x000ea80000100800 */
[----:B------:R-:W2:Y:S04]  /*6e330*/  LDL R55, [R1+0x2788] ;  /* 0x0027880001377983 */ /* 0x000ea80000100800 */
[----:B------:R-:W2:Y:S04]  /*6e340*/  LDL.64 R22, [R1+0xcc8] ;  /* 0x000cc80001167983 */ /* 0x000ea80000100a00 */
[----:B------:R-:W2:Y:S04]  /*6e350*/  LDL.64 R50, [R1+0xcc0] ;  /* 0x000cc00001327983 */ /* 0x000ea80000100a00 */
[----:B------:R-:W2:Y:S04]  /*6e360*/  LDL.64 R18, [R1+0xcb8] ;  /* 0x000cb80001127983 */ /* 0x000ea80000100a00 */
[----:B------:R-:W2:Y:S04]  /*6e370*/  LDL R14, [R1+0x2774] ;  /* 0x00277400010e7983 */ /* 0x000ea80000100800 */
[----:B------:R-:W2:Y:S04]  /*6e380*/  LDL.64 R46, [R1+0xca0] ;  /* 0x000ca000012e7983 */ /* 0x000ea80000100a00 */
[----:B------:R-:W2:Y:S04]  /*6e390*/  LDL R15, [R1+0x2770] ;  /* 0x00277000010f7983 */ /* 0x000ea80000100800 */
[----:B------:R-:W2:Y:S04]  /*6e3a0*/  LDL R10, [R1+0x276c] ;  /* 0x00276c00010a7983 */ /* 0x000ea80000100800 */
[----:B------:R-:W2:Y:S04]  /*6e3b0*/  LDL.64 R42, [R1+0xc90] ;  /* 0x000c9000012a7983 */ /* 0x000ea80000100a00 */
[----:B------:R-:W2:Y:S04]  /*6e3c0*/  LDL R11, [R1+0x2768] ;  /* 0x00276800010b7983 */ /* 0x000ea80000100800 */
[----:B----4-:R-:W4:Y:S04]  /*6e3d0*/  LDL.LU R4, [R1+0x3a68] ;  /* 0x003a680001047983 */ /* 0x010f280000300800 */
[----:B------:R-:W4:Y:S04]  /*6e3e0*/  LDL.LU R38, [R1+0x3a94] ;  /* 0x003a940001267983 */ /* 0x000f280000300800 */
[----:B------:R-:W4:Y:S04]  /*6e3f0*/  LDL.LU R39, [R1+0x3a6c] ;  /* 0x003a6c0001277983 */ /* 0x000f280000300800 */
[----:B------:R0:W-:Y:S04]  /*6e400*/  @P3 STL [R1+0x27b4], R85 ;  /* 0x0027b45501003387 */ /* 0x0001e80000100800 */
[----:B------:R-:W4:Y:S04]  /*6e410*/  LDL.LU R83, [R1+0x3a98] ;  /* 0x003a980001537983 */ /* 0x000f280000300800 */
[----:B------:R1:W-:Y:S04]  /*6e420*/  @P3 STL [R1+0x27b0], R88 ;  /* 0x0027b05801003387 */ /* 0x0003e80000100800 */
[----:B------:R-:W4:Y:S04]  /*6e430*/  LDL R82, [R1+0x2764] ;  /* 0x0027640001527983 */ /* 0x000f280000100800 */
[----:B------:R-:W4:Y:S04]  /*6e440*/  LDL R84, [R1+0x2760] ;  /* 0x0027600001547983 */ /* 0x000f280000100800 */
[----:B---3--:R3:W-:Y:S04]  /*6e450*/  @P3 STL [R1+0x27ac], R89 ;  /* 0x0027ac5901003387 */ /* 0x0087e80000100800 */
[----:B0-----:R-:W4:Y:S04]  /*6e460*/  LDL R85, [R1+0x275c] ;  /* 0x00275c0001557983 */ /* 0x001f280000100800 */
[----:B-1----:R-:W4:Y:S04]  /*6e470*/  LDL R88, [R1+0x2758] ;  /* 0x0027580001587983 */ /* 0x002f280000100800 */
[----:B--2---:R0:W-:Y:S04]  /*6e480*/  @P3 STL [R1+0x27a8], R0 ;  /* 0x0027a80001003387 */ /* 0x0041e80000100800 */
[----:B------:R-:W2:Y:S04]  /*6e490*/  LDL.64 R86, [R1+0xc68] ;  /* 0x000c680001567983 */ /* 0x000ea80000100a00 */
[----:B---3--:R-:W2:Y:S04]  /*6e4a0*/  LDL R89, [R1+0x2754] ;  /* 0x0027540001597983 */ /* 0x008ea80000100800 */
[----:B------:R-:W3:Y:S04]  /*6e4b0*/  @P5 LDG.E.U16 R62, desc[UR6][R90.64] ;  /* 0x000000065a3e5981 */ /* 0x000ee8000c1e1500 */
[----:B------:R-:W2:Y:S04]  /*6e4c0*/  @P5 LDG.E.U16 R63, desc[UR6][R34.64] ;  /* 0x00000006223f5981 */ /* 0x000ea8000c1e1500 */
[----:B0-----:R-:W4:Y:S04]  /*6e4d0*/  LDL R0, [R1+0x2750] ;  /* 0x0027500001007983 */ /* 0x001f280000100800 */
[----:B------:R0:W4:Y:S04]  /*6e4e0*/  @P5 LDG.E.U16 R66, desc[UR6][R8.64] ;  /* 0x0000000608425981 */ /* 0x000128000c1e1500 */
[----:B------:R-:W4:Y:S04]  /*6e4f0*/  @P5 LDG.E.U16 R67, desc[UR6][R2.64] ;  /* 0x0000000602435981 */ /* 0x000f28000c1e1500 */
[----:B------:R-:W4:Y:S01]  /*6e500*/  LDL.LU.64 R2, [R1+0x4db0] ;  /* 0x004db00001027983 */ /* 0x000f220000300a00 */
[----:B------:R-:W-:Y:S01]  /*6e510*/  ISETP.GT.AND P6, PT, R92, 0xaf, PT ;  /* 0x000000af5c00780c */ /* 0x000fe20003fc4270 */
[----:B0-----:R-:W-:-:S02]  /*6e520*/  IMAD.MOV.U32 R8, RZ, RZ, R30 ;  /* 0x000000ffff087224 */ /* 0x001fc400078e001e */
[----:B------:R-:W-:Y:S01]  /*6e530*/  IMAD.MOV.U32 R9, RZ, RZ, R31 ;  /* 0x000000ffff097224 */ /* 0x000fe200078e001f */
[----:B------:R-:W4:Y:S01]  /*6e540*/  LDL.LU.64 R90, [R1+0x4da8] ;  /* 0x004da800015a7983 */ /* 0x000f220000300a00 */
[----:B------:R-:W-:Y:S02]  /*6e550*/  IMAD.MOV.U32 R30, RZ, RZ, R58 ;  /* 0x000000ffff1e7224 */ /* 0x000fe400078e003a */
[----:B------:R-:W-:-:S06]  /*6e560*/  IMAD.MOV.U32 R31, RZ, RZ, R59 ;  /* 0x000000ffff1f7224 */ /* 0x000fcc00078e003b */
[----:B------:R-:W4:Y:S04]  /*6e570*/  @P6 LDG.E.U16 R54, desc[UR6][R6.64] ;  /* 0x0000000606366981 */ /* 0x000f28000c1e1500 */
[----:B------:R0:W4:Y:S04]  /*6e580*/  @P6 LDG.E.U16 R27, desc[UR6][R8.64] ;  /* 0x00000006081b6981 */ /* 0x000128000c1e1500 */
[----:B------:R-:W4:Y:S04]  /*6e590*/  @P6 LDG.E.U16 R26, desc[UR6][R30.64] ;  /* 0x000000061e1a6981 */ /* 0x000f28000c1e1500 */
[----:B---3--:R-:W-:Y:S04]  /*6e5a0*/  @P5 STL [R1+0x2798], R62 ;  /* 0x0027983e01005387 */ /* 0x008fe80000100800 */
[----:B--2---:R-:W-:Y:S04]  /*6e5b0*/  @P5 STL [R1+0x279c], R63 ;  /* 0x00279c3f01005387 */ /* 0x004fe80000100800 */
[----:B----4-:R-:W-:Y:S04]  /*6e5c0*/  @P5 STL [R1+0x27a0], R66 ;  /* 0x0027a04201005387 */ /* 0x010fe80000100800 */
[----:B------:R-:W-:Y:S04]  /*6e5d0*/  @P5 STL [R1+0x27a4], R67 ;  /* 0x0027a44301005387 */ /* 0x000fe80000100800 */
[----:B------:R-:W-:Y:S04]  /*6e5e0*/  STL.64 [R1+0xce8], R30 ;  /* 0x000ce81e01007387 */ /* 0x000fe80000100a00 */
[----:B------:R0:W-:Y:S04]  /*6e5f0*/  STL.64 [R1+0xce0], R8 ;  /* 0x000ce00801007387 */ /* 0x0001e80000100a00 */
[----:B------:R-:W2:Y:S04]  /*6e600*/  LDL.LU.64 R6, [R1+0x4da0] ;  /* 0x004da00001067983 */ /* 0x000ea80000300a00 */
[----:B------:R-:W3:Y:S04]  /*6e610*/  @P6 LDG.E.U16 R55, desc[UR6][R2.64] ;  /* 0x0000000602376981 */ /* 0x000ee8000c1e1500 */
[----:B------:R-:W4:Y:S01]  /*6e620*/  LDL.LU.64 R2, [R1+0x4d98] ;  /* 0x004d980001027983 */ /* 0x000f220000300a00 */
[----:B------:R-:W-:-:S02]  /*6e630*/  ISETP.GT.AND P5, PT, R92, 0xb1, PT ;  /* 0x000000b15c00780c */ /* 0x000fc40003fa4270 */
[----:B------:R-:W-:-:S11]  /*6e640*/  ISETP.GT.AND P3, PT, R92, 0xb0, PT ;  /* 0x000000b05c00780c */ /* 0x000fd60003f64270 */
[----:B------:R-:W4:Y:S04]  /*6e650*/  @P5 LDG.E.U16 R11, desc[UR6][R42.64] ;  /* 0x000000062a0b5981 */ /* 0x000f28000c1e1500 */
[----:B------:R-:W4:Y:S04]  /*6e660*/  @P3 LDG.E.U16 R41, desc[UR6][R90.64] ;  /* 0x000000065a293981 */ /* 0x000f28000c1e1500 */
[----:B------:R-:W4:Y:S01]  /*6e670*/  @P5 LDG.E.U16 R15, desc[UR6][R46.64] ;  /* 0x000000062e0f5981 */ /* 0x000f22000c1e1500 */
[----:B0-----:R-:W-:Y:S02]  /*6e680*/  IMAD.MOV.U32 R8, RZ, RZ, R38 ;  /* 0x000000ffff087224 */ /* 0x001fe400078e0026 */
[----:B------:R-:W-:Y:S01]  /*6e690*/  IMAD.MOV.U32 R9, RZ, RZ, R4 ;  /* 0x000000ffff097224 */ /* 0x000fe200078e0004 */
[----:B------:R-:W4:Y:S04]  /*6e6a0*/  @P3 LDG.E.U16 R44, desc[UR6][R22.64] ;  /* 0x00000006162c3981 */ /* 0x000f28000c1e1500 */
[----:B------:R-:W4:Y:S04]  /*6e6b0*/  @P3 LDG.E.U16 R13, desc[UR6][R50.64] ;  /* 0x00000006320d3981 */ /* 0x000f28000c1e1500 */
[----:B------:R-:W4:Y:S04]  /*6e6c0*/  @P3 LDG.E.U16 R12, desc[UR6][R18.64] ;  /* 0x00000006120c3981 */ /* 0x000f28000c1e1500 */
[----:B--2---:R-:W2:Y:S04]  /*6e6d0*/  @P5 LDG.E.U16 R14, desc[UR6][R6.64] ;  /* 0x00000006060e5981 */ /* 0x004ea8000c1e1500 */
[----:B---3--:R-:W-:Y:S04]  /*6e6e0*/  @P6 STL [R1+0x2788], R55 ;  /* 0x0027883701006387 */ /* 0x008fe80000100800 */
[----:B------:R-:W-:Y:S04]  /*6e6f0*/  @P6 STL [R1+0x278c], R54 ;  /* 0x00278c3601006387 */ /* 0x000fe80000100800 */
[----:B------:R-:W-:Y:S04]  /*6e700*/  @P6 STL [R1+0x2790], R27 ;  /* 0x0027901b01006387 */ /* 0x000fe80000100800 */
[----:B------:R-:W-:Y:S04]  /*6e710*/  @P6 STL [R1+0x2794], R26 ;  /* 0x0027941a01006387 */ /* 0x000fe80000100800 */
[----:B------:R-:W3:Y:S04]  /*6e720*/  LDL.LU.64 R90, [R1+0x4d90] ;  /* 0x004d9000015a7983 */ /* 0x000ee80000300a00 */
[----:B------:R-:W2:Y:S04]  /*6e730*/  LDL.LU.64 R6, [R1+0x4d88] ;  /* 0x004d880001067983 */ /* 0x000ea80000300a00 */
[----:B----4-:R-:W4:Y:S01]  /*6e740*/  @P5 LDG.E.U16 R10, desc[UR6][R2.64] ;  /* 0x00000006020a5981 */ /* 0x010f22000c1e1500 */
[----:B------:R-:W-:-:S03]  /*6e750*/  ISETP.GT.AND P6, PT, R92, 0xb2, PT ;  /* 0x000000b25c00780c */ /* 0x000fc60003fc4270 */
[----:B------:R-:W4:Y:S04]  /*6e760*/  LDL.LU.64 R2, [R1+0x4d80] ;  /* 0x004d800001027983 */ /* 0x000f280000300a00 */
[----:B------:R0:W-:Y:S06]  /*6e770*/  @P5 STL [R1+0x2768], R11 ;  /* 0x0027680b01005387 */ /* 0x0001ec0000100800 */
[----:B------:R-:W4:Y:S01]  /*6e780*/  @P6 LDG.E.U16 R84, desc[UR6][R8.64] ;  /* 0x0000000608546981 */ /* 0x000f22000c1e1500 */
[----:B0-----:R-:W-:-:S03]  /*6e790*/  IMAD.MOV.U32 R11, RZ, RZ, R39 ;  /* 0x000000ffff0b7224 */ /* 0x001fc600078e0027 */
[----:B---3--:R-:W3:Y:S04]  /*6e7a0*/  @P6 LDG.E.U16 R85, desc[UR6][R90.64] ;  /* 0x000000065a556981 */ /* 0x008ee8000c1e1500 */
[----:B--2---:R-:W2:Y:S04]  /*6e7b0*/  @P6 LDG.E.U16 R88, desc[UR6][R6.64] ;  /* 0x0000000606586981 */ /* 0x004ea8000c1e1500 */
[----:B----4-:R0:W-:Y:S02]  /*6e7c0*/  @P5 STL [R1+0x276c], R10 ;  /* 0x00276c0a01005387 */ /* 0x0101e40000100800 */
[----:B0-----:R-:W-:-:S05]  /*6e7d0*/  IMAD.MOV.U32 R10, RZ, RZ, R83 ;  /* 0x000000ffff0a7224 */ /* 0x001fca00078e0053 */
[----:B------:R-:W4:Y:S01]  /*6e7e0*/  @P6 LDG.E.U16 R82, desc[UR6][R10.64] ;  /* 0x000000060a526981 */ /* 0x000f22000c1e1500 */
[----:B------:R-:W-:-:S03]  /*6e7f0*/  ISETP.GT.AND P3, PT, R92, 0xb3, PT ;  /* 0x000000b35c00780c */ /* 0x000fc60003f64270 */
[----:B------:R-:W-:Y:S04]  /*6e800*/  @P5 STL [R1+0x2770], R15 ;  /* 0x0027700f01005387 */ /* 0x000fe80000100800 */
[----:B------:R0:W-:Y:S04]  /*6e810*/  @P5 STL [R1+0x2774], R14 ;  /* 0x0027740e01005387 */ /* 0x0001e80000100800 */
[----:B------:R1:W-:Y:S04]  /*6e820*/  STL.64 [R1+0xc88], R10 ;  /* 0x000c880a01007387 */ /* 0x0003e80000100a00 */
[----:B------:R-:W-:Y:S04]  /*6e830*/  STL.64 [R1+0xc80], R8 ;  /* 0x000c800801007387 */ /* 0x000fe80000100a00 */
[----:B------:R-:W4:Y:S04]  /*6e840*/  LDL.LU.64 R90, [R1+0x4d78] ;  /* 0x004d7800015a7983 */ /* 0x000f280000300a00 */
[----:B------:R-:W4:Y:S04]  /*6e850*/  LDL.LU.64 R6, [R1+0x4d70] ;  /* 0x004d700001067983 */ /* 0x000f280000300a00 */
[----:B------:R-:W4:Y:S04]  /*6e860*/  @P3 LDG.E.U16 R0, desc[UR6][R2.64] ;  /* 0x0000000602003981 */ /* 0x000f28000c1e1500 */
[----:B------:R-:W4:Y:S04]  /*6e870*/  @P3 LDG.E.U16 R89, desc[UR6][R86.64] ;  /* 0x0000000656593981 */ /* 0x000f28000c1e1500 */
[----:B--2---:R-:W-:Y:S04]  /*6e880*/  @P6 STL [R1+0x2758], R88 ;  /* 0x0027585801006387 */ /* 0x004fe80000100800 */
[----:B---3--:R-:W-:Y:S04]  /*6e890*/  @P6 STL [R1+0x275c], R85 ;  /* 0x00275c5501006387 */ /* 0x008fe80000100800 */
[----:B------:R-:W-:Y:S04]  /*6e8a0*/  @P6 STL [R1+0x2760], R84 ;  /* 0x0027605401006387 */ /* 0x000fe80000100800 */
[----:B----4-:R2:W-:Y:S04]  /*6e8b0*/  @P6 STL [R1+0x2764], R82 ;  /* 0x0027645201006387 */ /* 0x0105e80000100800 */
[----:B------:R-:W3:Y:S04]  /*6e8c0*/  LDL.LU.64 R2, [R1+0x4d68] ;  /* 0x004d680001027983 */ /* 0x000ee80000300a00 */
[----:B------:R-:W4:Y:S04]  /*6e8d0*/  LDL.64 R68, [R1+0xc50] ;  /* 0x000c500001447983 */ /* 0x000f280000100a00 */
[----:B------:R-:W4:Y:S04]  /*6e8e0*/  LDL R34, [R1+0x2748] ;  /* 0x0027480001227983 */ /* 0x000f280000100800 */
[----:B------:R-:W3:Y:S04]  /*6e8f0*/  LDL.64 R36, [R1+0xc58] ;  /* 0x000c580001247983 */ /* 0x000ee80000100a00 */
[----:B------:R-:W3:Y:S04]  /*6e900*/  LDL R35, [R1+0x274c] ;  /* 0x00274c0001237983 */ /* 0x000ee80000100800 */
[----:B------:R-:W3:Y:S04]  /*6e910*/  LDL R63, [R1+0x2744] ;  /* 0x00274400013f7983 */ /* 0x000ee80000100800 */
[----:B------:R-:W3:Y:S04]  /*6e920*/  LDL R62, [R1+0x2740] ;  /* 0x00274000013e7983 */ /* 0x000ee80000100800 */
[----:B------:R-:W3:Y:S04]  /*6e930*/  LDL.64 R30, [R1+0xc38] ;  /* 0x000c3800011e7983 */ /* 0x000ee80000100a00 */
[----:B------:R-:W3:Y:S04]  /*6e940*/  LDL R59, [R1+0x273c] ;  /* 0x00273c00013b7983 */ /* 0x000ee80000100800 */
[----:B------:R-:W3:Y:S04]  /*6e950*/  LDL R58, [R1+0x2738] ;  /* 0x00273800013a7983 */ /* 0x000ee80000100800 */
[----:B------:R-:W3:Y:S04]  /*6e960*/  LDL.LU R26, [R1+0x3aa0] ;  /* 0x003aa000011a7983 */ /* 0x000ee80000300800 */
[----:B------:R-:W3:Y:S04]  /*6e970*/  LDL.LU R27, [R1+0x3acc] ;  /* 0x003acc00011b7983 */ /* 0x000ee80000300800 */
[----:B------:R-:W3:Y:S04]  /*6e980*/  LDL.LU R54, [R1+0x3aa4] ;  /* 0x003aa40001367983 */ /* 0x000ee80000300800 */
[----:B------:R-:W3:Y:S01]  /*6e990*/  LDL.LU R55, [R1+0x3ad0] ;  /* 0x003ad00001377983 */ /* 0x000ee20000300800 */
[----:B------:R-:W-:-:S03]  /*6e9a0*/  ISETP.GT.AND P5, PT, R92, 0xb4, PT ;  /* 0x000000b45c00780c */ /* 0x000fc60003fa4270 */
[----:B------:R-:W3:Y:S04]  /*6e9b0*/  LDL R22, [R1+0x2734] ;  /* 0x0027340001167983 */ /* 0x000ee80000100800 */
[----:B------:R-:W3:Y:S04]  /*6e9c0*/  LDL R23, [R1+0x2730] ;  /* 0x0027300001177983 */ /* 0x000ee80000100800 */
[----:B------:R-:W3:Y:S04]  /*6e9d0*/  LDL.64 R50, [R1+0xc18] ;  /* 0x000c180001327983 */ /* 0x000ee80000100a00 */
[----:B------:R-:W3:Y:S04]  /*6e9e0*/  LDL R18, [R1+0x272c] ;  /* 0x00272c0001127983 */ /* 0x000ee80000100800 */
[----:B------:R-:W3:Y:S04]  /*6e9f0*/  LDL R19, [R1+0x2728] ;  /* 0x0027280001137983 */ /* 0x000ee80000100800 */
[----:B0-----:R-:W3:Y:S04]  /*6ea00*/  LDL R14, [R1+0x2724] ;  /* 0x00272400010e7983 */ /* 0x001ee80000100800 */
[----:B------:R-:W3:Y:S04]  /*6ea10*/  LDL.64 R46, [R1+0xc00] ;  /* 0x000c0000012e7983 */ /* 0x000ee80000100a00 */
[----:B------:R-:W3:Y:S04]  /*6ea20*/  LDL R15, [R1+0x2720] ;  /* 0x00272000010f7983 */ /* 0x000ee80000100800 */
[----:B------:R-:W3:Y:S04]  /*6ea30*/  LDL.64 R42, [R1+0xbf8] ;  /* 0x000bf800012a7983 */ /* 0x000ee80000100a00 */
[----:B-1----:R-:W3:Y:S04]  /*6ea40*/  LDL R10, [R1+0x271c] ;  /* 0x00271c00010a7983 */ /* 0x002ee80000100800 */
[----:B------:R-:W3:Y:S04]  /*6ea50*/  LDL R11, [R1+0x2718] ;  /* 0x00271800010b7983 */ /* 0x000ee80000100800 */
[----:B------:R-:W3:Y:S04]  /*6ea60*/  LDL R4, [R1+0x2714] ;  /* 0x0027140001047983 */ /* 0x000ee80000100800 */
[----:B------:R-:W3:Y:S04]  /*6ea70*/  LDL R83, [R1+0x2710] ;  /* 0x0027100001537983 */ /* 0x000ee80000100800 */
[----:B------:R-:W3:Y:S04]  /*6ea80*/  LDL.64 R38, [R1+0xbd8] ;  /* 0x000bd80001267983 */ /* 0x000ee80000100a00 */
[----:B--2---:R-:W2:Y:S04]  /*6ea90*/  LDL R82, [R1+0x270c] ;  /* 0x00270c0001527983 */ /* 0x004ea80000100800 */
[----:B------:R-:W2:Y:S04]  /*6eaa0*/  LDL.64 R84, [R1+0xbd0] ;  /* 0x000bd00001547983 */ /* 0x000ea80000100a00 */
[----:B----4-:R-:W4:Y:S04]  /*6eab0*/  @P3 LDG.E.U16 R34, desc[UR6][R68.64] ;  /* 0x0000000644223981 */ /* 0x010f28000c1e1500 */
[----:B---3--:R-:W3:Y:S04]  /*6eac0*/  @P3 LDG.E.U16 R35, desc[UR6][R36.64] ;  /* 0x0000000624233981 */ /* 0x008ee8000c1e1500 */
[----:B------:R0:W-:Y:S04]  /*6ead0*/  @P3 STL [R1+0x2754], R89 ;  /* 0x0027545901003387 */ /* 0x0001e80000100800 */
[----:B------:R-:W2:Y:S04]  /*6eae0*/  LDL R86, [R1+0x2708] ;  /* 0x0027080001567983 */ /* 0x000ea80000100800 */
[----:B------:R-:W2:Y:S04]  /*6eaf0*/  LDL.LU R87, [R1+0x3ad8] ;  /* 0x003ad80001577983 */ /* 0x000ea80000300800 */
[----:B------:R1:W-:Y:S04]  /*6eb00*/  @P3 STL [R1+0x2750], R0 ;  /* 0x0027500001003387 */ /* 0x0003e80000100800 */
[----:B------:R-:W2:Y:S04]  /*6eb10*/  LDL.LU R88, [R1+0x3b04] ;  /* 0x003b040001587983 */ /* 0x000ea80000300800 */
[----:B------:R-:W2:Y:S01]  /*6eb20*/  @P5 LDG.E.U16 R63, desc[UR6][R90.64] ;  /* 0x000000065a3f5981 */ /* 0x000ea2000c1e1500 */
[----:B------:R-:W-:-:S02]  /*6eb30*/  ISETP.GT.AND P6, PT, R92, 0xb5, PT ;  /* 0x000000b55c00780c */ /* 0x000fc40003fc4270 */
[-C--:B------:R-:W-:Y:S01]  /*6eb40*/  LOP3.LUT R27, R27, R26.reuse, RZ, 0x3c, !PT ;  /* 0x0000001a1b1b7212 */ /* 0x080fe200078e3cff */
[----:B------:R-:W2:Y:S04]  /*6eb50*/  @P5 LDG.E.U16 R58, desc[UR6][R2.64] ;  /* 0x00000006023a5981 */ /* 0x000ea8000c1e1500 */
[----:B0-----:R-:W2:Y:S04]  /*6eb60*/  LDL.LU R89, [R1+0x3adc] ;  /* 0x003adc0001597983 */ /* 0x001ea80000300800 */
[----:B------:R0:W2:Y:S04]  /*6eb70*/  @P5 LDG.E.U16 R59, desc[UR6][R30.64] ;  /* 0x000000061e3b5981 */ /* 0x0000a8000c1e1500 */
[----:B-1----:R-:W2:Y:S04]  /*6eb80*/  LDL.LU R0, [R1+0x3b08] ;  /* 0x003b080001007983 */ /* 0x002ea80000300800 */
[----:B------:R-:W2:Y:S04]  /*6eb90*/  LDL.LU R40, [R1+0x2704] ;  /* 0x0027040001287983 */ /* 0x000ea80000300800 */
[----:B------:R-:W2:Y:S04]  /*6eba0*/  LDL.LU R9, [R1+0x2700] ;  /* 0x0027000001097983 */ /* 0x000ea80000300800 */
[----:B------:R-:W2:Y:S04]  /*6ebb0*/  LDL.LU R8, [R1+0x26fc] ;  /* 0x0026fc0001087983 */ /* 0x000ea80000300800 */
[----:B------:R-:W2:Y:S04]  /*6ebc0*/  LDL.LU R67, [R1+0x26f8] ;  /* 0x0026f80001437983 */ /* 0x000ea80000300800 */
[----:B------:R-:W2:Y:S04]  /*6ebd0*/  @P5 LDG.E.U16 R62, desc[UR6][R6.64] ;  /* 0x00000006063e5981 */ /* 0x000ea8000c1e1500 */
[----:B------:R-:W2:Y:S04]  /*6ebe0*/  @P6 LDG.E.U16 R18, desc[UR6][R50.64] ;  /* 0x0000000632126981 */ /* 0x000ea8000c1e1500 */
[----:B----4-:R-:W-:Y:S04]  /*6ebf0*/  @P3 STL [R1+0x2748], R34 ;  /* 0x0027482201003387 */ /* 0x010fe80000100800 */
[----:B---3--:R-:W-:Y:S04]  /*6ec00*/  @P3 STL [R1+0x274c], R35 ;  /* 0x00274c2301003387 */ /* 0x008fe80000100800 */
[----:B------:R-:W3:Y:S01]  /*6ec10*/  LDL.LU.64 R90, [R1+0x4d60] ;  /* 0x004d6000015a7983 */ /* 0x000ee20000300a00 */
[----:B------:R-:W-:Y:S01]  /*6ec20*/  LOP3.LUT R26, R27, R26, RZ, 0x3c, !PT ;  /* 0x0000001a1b1a7212 */ /* 0x000fe200078e3cff */
[----:B0-----:R-:W-:-:S02]  /*6ec30*/  IMAD.MOV.U32 R30, RZ, RZ, R55 ;  /* 0x000000ffff1e7224 */ /* 0x001fc400078e0037 */
[----:B------:R-:W-:Y:S01]  /*6ec40*/  IMAD.MOV.U32 R31, RZ, RZ, R54 ;  /* 0x000000ffff1f7224 */ /* 0x000fe200078e0036 */
[----:B------:R-:W4:Y:S01]  /*6ec50*/  LDL.LU.64 R6, [R1+0x4d58] ;  /* 0x004d580001067983 */ /* 0x000f220000300a00 */
[----:B------:R-:W-:-:S03]  /*6ec60*/  LOP3.LUT R27, R27, R26, RZ, 0x3c, !PT ;  /* 0x0000001a1b1b7212 */ /* 0x000fc600078e3cff */
[----:B------:R-:W4:Y:S04]  /*6ec70*/  LDL.LU.64 R2, [R1+0x4d50] ;  /* 0x004d500001027983 */ /* 0x000f280000300a00 */
[----:B------:R-:W4:Y:S04]  /*6ec80*/  @P6 LDG.E.U16 R22, desc[UR6][R30.64] ;  /* 0x000000061e166981 */ /* 0x000f28000c1e1500 */
[----:B------:R-:W4:Y:S01]  /*6ec90*/  @P6 LDG.E.U16 R23, desc[UR6][R26.64] ;  /* 0x000000061a176981 */ /* 0x000f22000c1e1500 */
[----:B------:R-:W-:-:S03]  /*6eca0*/  ISETP.GT.AND P3, PT, R92, 0xb6, PT ;  /* 0x000000b65c00780c */ /* 0x000fc60003f64270 */
[----:B---3--:R-:W3:Y:S04]  /*6ecb0*/  @P6 LDG.E.U16 R19, desc[UR6][R90.64] ;  /* 0x000000065a136981 */ /* 0x008ee8000c1e1500 */
[----:B--2---:R-:W-:Y:S04]  /*6ecc0*/  @P5 STL [R1+0x2738], R58 ;  /* 0x0027383a01005387 */ /* 0x004fe80000100800 */
[----:B------:R-:W-:Y:S04]  /*6ecd0*/  @P5 STL [R1+0x273c], R59 ;  /* 0x00273c3b01005387 */ /* 0x000fe80000100800 */
[----:B------:R-:W-:Y:S04]  /*6ece0*/  @P5 STL [R1+0x2740], R62 ;  /* 0x0027403e01005387 */ /* 0x000fe80000100800 */
[----:B------:R-:W-:Y:S04]  /*6ecf0*/  @P5 STL [R1+0x2744], R63 ;  /* 0x0027443f01005387 */ /* 0x000fe80000100800 */
[----:B------:R-:W-:Y:S04]  /*6ed00*/  STL.64 [R1+0xc28], R30 ;  /* 0x000c281e01007387 */ /* 0x000fe80000100a00 */
[----:B------:R-:W-:Y:S04]  /*6ed10*/  STL.64 [R1+0xc20], R26 ;  /* 0x000c201a01007387 */ /* 0x000fe80000100a00 */
[----:B----4-:R-:W2:Y:S04]  /*6ed20*/  @P3 LDG.E.U16 R14, desc[UR6][R6.64] ;  /* 0x00000006060e3981 */ /* 0x010ea8000c1e1500 */
[----:B------:R-:W4:Y:S04]  /*6ed30*/  LDL.LU.64 R90, [R1+0x4d48] ;  /* 0x004d4800015a7983 */ /* 0x000f280000300a00 */
[----:B------:R-:W2:Y:S04]  /*6ed40*/  @P3 LDG.E.U16 R11, desc[UR6][R2.64] ;  /* 0x00000006020b3981 */ /* 0x000ea8000c1e1500 */
[----:B------:R-:W4:Y:S04]  /*6ed50*/  @P3 LDG.E.U16 R10, desc[UR6][R42.64] ;  /* 0x000000062a0a3981 */ /* 0x000f28000c1e1500 */
[----:B------:R-:W4:Y:S04]  /*6ed60*/  @P3 LDG.E.U16 R15, desc[UR6][R46.64] ;  /* 0x000000062e0f3981 */ /* 0x000f28000c1e1500 */
[----:B---3--:R-:W-:Y:S04]  /*6ed70*/  @P6 STL [R1+0x2728], R19 ;  /* 0x0027281301006387 */ /* 0x008fe80000100800 */
[----:B------:R-:W-:Y:S04]  /*6ed80*/  @P6 STL [R1+0x272c], R18 ;  /* 0x00272c1201006387 */ /* 0x000fe80000100800 */
[----:B------:R-:W-:Y:S04]  /*6ed90*/  @P6 STL [R1+0x2730], R23 ;  /* 0x0027301701006387 */ /* 0x000fe80000100800 */
[----:B------:R-:W-:Y:S04]  /*6eda0*/  @P6 STL [R1+0x2734], R22 ;  /* 0x0027341601006387 */ /* 0x000fe80000100800 */
[----:B------:R-:W3:Y:S01]  /*6edb0*/  LDL.LU.64 R6, [R1+0x4d40] ;  /* 0x004d400001067983 */ /* 0x000ee20000300a00 */
[----:B------:R-:W-:-:S03]  /*6edc0*/  ISETP.GT.AND P5, PT, R92, 0xb7, PT ;  /* 0x000000b75c00780c */ /* 0x000fc60003fa4270 */
[----:B------:R-:W3:Y:S04]  /*6edd0*/  LDL.LU.64 R2, [R1+0x4d38] ;  /* 0x004d380001027983 */ /* 0x000ee80000300a00 */
[----:B--2---:R-:W-:Y:S04]  /*6ede0*/  @P3 STL [R1+0x2718], R11 ;  /* 0x0027180b01003387 */ /* 0x004fe80000100800 */
[----:B----4-:R-:W-:Y:S04]  /*6edf0*/  @P3 STL [R1+0x271c], R10 ;  /* 0x00271c0a01003387 */ /* 0x010fe80000100800 */
[----:B------:R-:W-:Y:S04]  /*6ee00*/  @P3 STL [R1+0x2720], R15 ;  /* 0x0027200f01003387 */ /* 0x000fe80000100800 */
[----:B------:R0:W-:Y:S04]  /*6ee10*/  @P3 STL [R1+0x2724], R14 ;  /* 0x0027240e01003387 */ /* 0x0001e80000100800 */
[----:B------:R-:W2:Y:S04]  /*6ee20*/  @P5 LDG.E.U16 R86, desc[UR6][R84.64] ;  /* 0x0000000654565981 */ /* 0x000ea8000c1e1500 */
[----:B------:R-:W4:Y:S04]  /*6ee30*/  @P5 LDG.E.U16 R82, desc[UR6][R38.64] ;  /* 0x0000000626525981 */ /* 0x000f28000c1e1500 */
[----:B------:R-:W4:Y:S04]  /*6ee40*/  @P5 LDG.E.U16 R4, desc[UR6][R90.64] ;  /* 0x000000065a045981 */ /* 0x000f28000c1e1500 */
[----:B------:R-:W4:Y:S04]  /*6ee50*/  LDL.LU.64 R90, [R1+0x4d30] ;  /* 0x004d3000015a7983 */ /* 0x000f280000300a00 */
[----:B---3--:R-:W3:Y:S01]  /*6ee60*/  @P5 LDG.E.U16 R83, desc[UR6][R6.64] ;  /* 0x0000000606535981 */ /* 0x008ee2000c1e1500 */
[----:B------:R-:W-:Y:S01]  /*6ee70*/  ISETP.GT.AND P6, PT, R92, 0xb8, PT ;  /* 0x000000b85c00780c */ /* 0x000fe20003fc4270 */
[----:B0-----:R-:W-:-:S02]  /*6ee80*/  IMAD.MOV.U32 R14, RZ, RZ, R0 ;  /* 0x000000ffff0e7224 */ /* 0x001fc400078e0000 */
[----:B------:R-:W-:Y:S01]  /*6ee90*/  IMAD.MOV.U32 R15, RZ, RZ, R89 ;  /* 0x000000ffff0f7224 */ /* 0x000fe200078e0059 */
[----:B------:R-:W-:Y:S01]  /*6eea0*/  MOV R10, R88 ;  /* 0x00000058000a7202 */ /* 0x000fe20000000f00 */
[----:B------:R-:W-:Y:S01]  /*6eeb0*/  IMAD.MOV.U32 R11, RZ, RZ, R87 ;  /* 0x000000ffff0b7224 */ /* 0x000fe200078e0057 */
[----:B------:R-:W3:Y:S04]  /*6eec0*/  LDL.LU.64 R6, [R1+0x4d28] ;  /* 0x004d280001067983 */ /* 0x000ee80000300a00 */
[----:B--2---:R-:W-:Y:S04]  /*6eed0*/  @P5 STL [R1+0x2708], R86 ;  /* 0x0027085601005387 */ /* 0x004fe80000100800 */
[----:B----4-:R-:W-:Y:S04]  /*6eee0*/  @P5 STL [R1+0x270c], R82 ;  /* 0x00270c5201005387 */ /* 0x010fe80000100800 */
[----:B------:R-:W2:Y:S01]  /*6eef0*/  @P6 LDG.E.U16 R8, desc[UR6][R2.64] ;  /* 0x0000000602086981 */ /* 0x000ea2000c1e1500 */
[----:B------:R-:W-:-:S03]  /*6ef00*/  ISETP.GT.AND P3, PT, R92, 0xb9, PT ;  /* 0x000000b95c00780c */ /* 0x000fc60003f64270 */
[----:B------:R-:W4:Y:S04]  /*6ef10*/  @P6 LDG.E.U16 R40, desc[UR6][R14.64] ;  /* 0x000000060e286981 */ /* 0x000f28000c1e1500 */
[----:B------:R-:W2:Y:S04]  /*6ef20*/  @P6 LDG.E.U16 R9, desc[UR6][R10.64] ;  /* 0x000000060a096981 */ /* 0x000ea8000c1e1500 */
[----:B------:R-:W2:Y:S04]  /*6ef30*/  @P6 LDG.E.U16 R67, desc[UR6][R90.64] ;  /* 0x000000065a436981 */ /* 0x000ea8000c1e1500 */
[----:B---3--:R-:W-:Y:S04]  /*6ef40*/  @P5 STL [R1+0x2710], R83 ;  /* 0x0027105301005387 */ /* 0x008fe80000100800 */
[----:B------:R-:W-:Y:S04]  /*6ef50*/  @P5 STL [R1+0x2714], R4 ;  /* 0x0027140401005387 */ /* 0x000fe80000100800 */
[----:B------:R0:W-:Y:S04]  /*6ef60*/  STL.64 [R1+0xbc8], R14 ;  /* 0x000bc80e01007387 */ /* 0x0001e80000100a00 */
[----:B------:R1:W-:Y:S04]  /*6ef70*/  STL.64 [R1+0xbc0], R10 ;  /* 0x000bc00a01007387 */ /* 0x0003e80000100a00 */
[----:B------:R-:W3:Y:S04]  /*6ef80*/  LDL.LU.64 R2, [R1+0x4d20] ;  /* 0x004d200001027983 */ /* 0x000ee80000300a00 */
[----:B------:R-:W2:Y:S04]  /*6ef90*/  LDL.LU R90, [R1+0x4d18] ;  /* 0x004d1800015a7983 */ /* 0x000ea80000300800 */
[----:B------:R-:W2:Y:S04]  /*6efa0*/  LDL R36, [R1+0x26f4] ;  /* 0x0026f40001247983 */ /* 0x000ea80000100800 */
[----:B------:R-:W3:Y:S04]  /*6efb0*/  LDL.64 R34, [R1+0xb90] ;  /* 0x000b900001227983 */ /* 0x000ee80000100a00 */
[----:B------:R-:W3:Y:S04]  /*6efc0*/  LDL R31, [R1+0x26e8] ;  /* 0x0026e800011f7983 */ /* 0x000ee80000100800 */
[----:B------:R-:W4:Y:S04]  /*6efd0*/  LDL.64 R68, [R1+0xb98] ;  /* 0x000b980001447983 */ /* 0x000f280000100a00 */
[----:B------:R-:W4:Y:S04]  /*6efe0*/  LDL R66, [R1+0x26ec] ;  /* 0x0026ec0001427983 */ /* 0x000f280000100800 */
[----:B------:R-:W4:Y:S04]  /*6eff0*/  LDL.64 R70, [R1+0xba0] ;  /* 0x000ba00001467983 */ /* 0x000f280000100a00 */
[----:B------:R-:W4:Y:S04]  /*6f000*/  LDL R37, [R1+0x26f0] ;  /* 0x0026f00001257983 */ /* 0x000f280000100800 */
        /* <DEDUP_REMOVED lines=14> */
[----:B0-----:R-:W4:Y:S04]  /*6f0f0*/  LDL.64 R14, [R1+0xb50] ;  /* 0x000b5000010e7983 */ /* 0x001f280000100a00 */
[----:B------:R-:W4:Y:S04]  /*6f100*/  LDL R42, [R1+0x26c8] ;  /* 0x0026c800012a7983 */ /* 0x000f280000100800 */
[----:B------:R-:W4:Y:S04]  /*6f110*/  LDL R43, [R1+0x26c4] ;  /* 0x0026c400012b7983 */ /* 0x000f280000100800 */
[----:B------:R-:W4:Y:S04]  /*6f120*/  LDL R4, [R1+0x26c0] ;  /* 0x0026c00001047983 */ /* 0x000f280000100800 */
[----:B-1----:R-:W4:Y:S04]  /*6f130*/  LDL.64 R10, [R1+0xb38] ;  /* 0x000b3800010a7983 */ /* 0x002f280000100a00 */
[----:B------:R-:W4:Y:S04]  /*6f140*/  LDL R83, [R1+0x26bc] ;  /* 0x0026bc0001537983 */ /* 0x000f280000100800 */
[----:B------:R-:W4:Y:S04]  /*6f150*/  LDL.64 R38, [R1+0xb30] ;  /* 0x000b300001267983 */ /* 0x000f280000100a00 */
[----:B------:R-:W4:Y:S04]  /*6f160*/  LDL R82, [R1+0x26b8] ;  /* 0x0026b80001527983 */ /* 0x000f280000100800 */
[----:B------:R-:W4:Y:S04]  /*6f170*/  LDL.64 R84, [R1+0xb28] ;  /* 0x000b280001547983 */ /* 0x000f280000100a00 */
[----:B------:R-:W4:Y:S04]  /*6f180*/  LDL R86, [R1+0x26b4] ;  /* 0x0026b40001567983 */ /* 0x000f280000100800 */
[----:B------:R-:W4:Y:S04]  /*6f190*/  LDL R87, [R1+0x26b0] ;  /* 0x0026b00001577983 */ /* 0x000f280000100800 */
[----:B------:R-:W4:Y:S04]  /*6f1a0*/  LDL.64 R88, [R1+0xb18] ;  /* 0x000b180001587983 */ /* 0x000f280000100a00 */
[----:B------:R-:W4:Y:S04]  /*6f1b0*/  LDL R0, [R1+0x26ac] ;  /* 0x0026ac0001007983 */ /* 0x000f280000100800 */
[----:B------:R-:W4:Y:S04]  /*6f1c0*/  LDL R91, [R1+0x26a8] ;  /* 0x0026a800015b7983 */ /* 0x000f280000100800 */
[----:B--2---:R-:W2:Y:S04]  /*6f1d0*/  @P3 LDG.E.U16 R36, desc[UR6][R6.64] ;  /* 0x0000000606243981 */ /* 0x004ea8000c1e1500 */
[----:B---3--:R-:W3:Y:S04]  /*6f1e0*/  @P3 LDG.E.U16 R31, desc[UR6][R34.64] ;  /* 0x00000006221f3981 */ /* 0x008ee8000c1e1500 */
[----:B----4-:R-:W4:Y:S04]  /*6f1f0*/  @P3 LDG.E.U16 R66, desc[UR6][R68.64] ;  /* 0x0000000644423981 */ /* 0x010f28000c1e1500 */
[----:B------:R-:W2:Y:S04]  /*6f200*/  @P3 LDG.E.U16 R37, desc[UR6][R70.64] ;  /* 0x0000000646253981 */ /* 0x000ea8000c1e1500 */
[----:B------:R-:W2:Y:S01]  /*6f210*/  LDL.LU.64 R6, [R1+0x4d10] ;  /* 0x004d100001067983 */ /* 0x000ea20000300a00 */
[----:B------:R-:W-:-:S02]  /*6f220*/  ISETP.GT.AND P5, PT, R92, 0xba, PT ;  /* 0x000000ba5c00780c */ /* 0x000fc40003fa4270 */
[----:B------:R-:W-:Y:S02]  /*6f230*/  ISETP.GT.AND P6, PT, R92, 0xbb, PT ;  /* 0x000000bb5c00780c */ /* 0x000fe40003fc4270 */
[----:B------:R-:W-:-:S04]  /*6f240*/  LOP3.LUT R23, R23, R22, RZ, 0x3c, !PT ;  /* 0x0000001617177212 */ /* 0x000fc800078e3cff */
[----:B------:R-:W-:-:S05]  /*6f250*/  LOP3.LUT R22, R23, R22, RZ, 0x3c, !PT ;  /* 0x0000001617167212 */ /* 0x000fca00078e3cff */
[----:B------:R0:W2:Y:S04]  /*6f260*/  @P5 LDG.E.U16 R54, desc[UR6][R26.64] ;  /* 0x000000061a365981 */ /* 0x0000a8000c1e1500 */
[----:B------:R-:W2:Y:S04]  /*6f270*/  @P5 LDG.E.U16 R59, desc[UR6][R2.64] ;  /* 0x00000006023b5981 */ /* 0x000ea8000c1e1500 */
[----:B------:R-:W2:Y:S01]  /*6f280*/  @P5 LDG.E.U16 R30, desc[UR6][R62.64] ;  /* 0x000000063e1e5981 */ /* 0x000ea2000c1e1500 */
[----:B------:R-:W-:-:S03]  /*6f290*/  LOP3.LUT R23, R23, R22, RZ, 0x3c, !PT ;  /* 0x0000001617177212 */ /* 0x000fc600078e3cff */
[----:B------:R-:W2:Y:S04]  /*6f2a0*/  @P6 LDG.E.U16 R42, desc[UR6][R14.64] ;  /* 0x000000060e2a6981 */ /* 0x000ea8000c1e1500 */
[----:B------:R-:W2:Y:S04]  /*6f2b0*/  @P6 LDG.E.U16 R47, desc[UR6][R18.64] ;  /* 0x00000006122f6981 */ /* 0x000ea8000c1e1500 */
[----:B------:R-:W2:Y:S01]  /*6f2c0*/  @P6 LDG.E.U16 R46, desc[UR6][R22.64] ;  /* 0x00000006162e6981 */ /* 0x000ea2000c1e1500 */
[----:B0-----:R-:W-:Y:S02]  /*6f2d0*/  IMAD.MOV.U32 R26, RZ, RZ, R50 ;  /* 0x000000ffff1a7224 */ /* 0x001fe400078e0032 */
[----:B------:R-:W-:-:S05]  /*6f2e0*/  IMAD.MOV.U32 R27, RZ, RZ, R55 ;  /* 0x000000ffff1b7224 */ /* 0x000fca00078e0037 */
[----:B------:R-:W2:Y:S04]  /*6f2f0*/  @P6 LDG.E.U16 R51, desc[UR6][R26.64] ;  /* 0x000000061a336981 */ /* 0x000ea8000c1e1500 */
[----:B---3--:R-:W-:Y:S04]  /*6f300*/  @P3 STL [R1+0x26e8], R31 ;  /* 0x0026e81f01003387 */ /* 0x008fe80000100800 */
[----:B----4-:R0:W-:Y:S04]  /*6f310*/  @P3 STL [R1+0x26ec], R66 ;  /* 0x0026ec4201003387 */ /* 0x0101e80000100800 */
[----:B--2---:R-:W2:Y:S04]  /*6f320*/  @P5 LDG.E.U16 R58, desc[UR6][R6.64] ;  /* 0x00000006063a5981 */ /* 0x004ea8000c1e1500 */
[----:B------:R-:W-:Y:S04]  /*6f330*/  @P3 STL [R1+0x26f0], R37 ;  /* 0x0026f02501003387 */ /* 0x000fe80000100800 */
[----:B------:R1:W-:Y:S04]  /*6f340*/  @P3 STL [R1+0x26f4], R36 ;  /* 0x0026f42401003387 */ /* 0x0003e80000100800 */
[----:B------:R-:W3:Y:S04]  /*6f350*/  LDL.LU.64 R2, [R1+0x4d08] ;  /* 0x004d080001027983 */ /* 0x000ee80000300a00 */
[----:B------:R-:W4:Y:S01]  /*6f360*/  LDL.LU.64 R6, [R1+0x4d00] ;  /* 0x004d000001067983 */ /* 0x000f220000300a00 */
[----:B------:R-:W-:-:S03]  /*6f370*/  ISETP.GT.AND P3, PT, R92, 0xbc, PT ;  /* 0x000000bc5c00780c */ /* 0x000fc60003f64270 */
[----:B------:R-:W-:Y:S10]  /*6f380*/  @P5 STL [R1+0x26d8], R54 ;  /* 0x0026d83601005387 */ /* 0x000ff40000100800 */
[----:B------:R-:W3:Y:S04]  /*6f390*/  @P3 LDG.E.U16 R82, desc[UR6][R38.64] ;  /* 0x0000000626523981 */ /* 0x000ee8000c1e1500 */
[----:B------:R-:W3:Y:S04]  /*6f3a0*/  @P3 LDG.E.U16 R83, desc[UR6][R10.64] ;  /* 0x000000060a533981 */ /* 0x000ee8000c1e1500 */
[----:B--2---:R-:W-:Y:S04]  /*6f3b0*/  @P5 STL [R1+0x26dc], R58 ;  /* 0x0026dc3a01005387 */ /* 0x004fe80000100800 */
[----:B------:R-:W-:Y:S04]  /*6f3c0*/  @P5 STL [R1+0x26e0], R59 ;  /* 0x0026e03b01005387 */ /* 0x000fe80000100800 */
[----:B------:R2:W-:Y:S04]  /*6f3d0*/  @P5 STL [R1+0x26e4], R30 ;  /* 0x0026e41e01005387 */ /* 0x0005e80000100800 */
[----:B------:R-:W-:Y:S04]  /*6f3e0*/  STL.64 [R1+0xb68], R26 ;  /* 0x000b681a01007387 */ /* 0x000fe80000100a00 */
[----:B0-----:R-:W2:Y:S04]  /*6f3f0*/  LDL.LU R66, [R1+0x2684] ;  /* 0x0026840001427983 */ /* 0x001ea80000300800 */
[----:B------:R0:W-:Y:S04]  /*6f400*/  STL.64 [R1+0xb60], R22 ;  /* 0x000b601601007387 */ /* 0x0001e80000100a00 */
[----:B------:R-:W2:Y:S04]  /*6f410*/  LDL.LU R35, [R1+0x2680] ;  /* 0x0026800001237983 */ /* 0x000ea80000300800 */
[----:B------:R-:W2:Y:S04]  /*6f420*/  LDL.LU R34, [R1+0x267c] ;  /* 0x00267c0001227983 */ /* 0x000ea80000300800 */
[----:B------:R-:W2:Y:S04]  /*6f430*/  LDL.LU R63, [R1+0x2678] ;  /* 0x00267800013f7983 */ /* 0x000ea80000300800 */
[----:B------:R-:W-:Y:S04]  /*6f440*/  @P6 STL [R1+0x26c8], R42 ;  /* 0x0026c82a01006387 */ /* 0x000fe80000100800 */
[----:B------:R-:W-:Y:S04]  /*6f450*/  @P6 STL [R1+0x26cc], R47 ;  /* 0x0026cc2f01006387 */ /* 0x000fe80000100800 */
[----:B------:R0:W-:Y:S04]  /*6f460*/  @P6 STL [R1+0x26d0], R46 ;  /* 0x0026d02e01006387 */ /* 0x0001e80000100800 */
[----:B------:R0:W-:Y:S04]  /*6f470*/  @P6 STL [R1+0x26d4], R51 ;  /* 0x0026d43301006387 */ /* 0x0001e80000100800 */
[----:B---3--:R-:W3:Y:S04]  /*6f480*/  @P3 LDG.E.U16 R43, desc[UR6][R2.64] ;  /* 0x00000006022b3981 */ /* 0x008ee8000c1e1500 */
[----:B----4-:R-:W4:Y:S04]  /*6f490*/  @P3 LDG.E.U16 R4, desc[UR6][R6.64] ;  /* 0x0000000606043981 */ /* 0x010f28000c1e1500 */
[----:B------:R-:W2:Y:S04]  /*6f4a0*/  LDL.LU.64 R2, [R1+0x4cf8] ;  /* 0x004cf80001027983 */ /* 0x000ea80000300a00 */
[----:B------:R-:W2:Y:S01]  /*6f4b0*/  LDL.LU.64 R6, [R1+0x4cf0] ;  /* 0x004cf00001067983 */ /* 0x000ea20000300a00 */
[----:B------:R-:W-:-:S03]  /*6f4c0*/  ISETP.GT.AND P5, PT, R92, 0xbd, PT ;  /* 0x000000bd5c00780c */ /* 0x000fc60003fa4270 */
[----:B------:R-:W-:Y:S04]  /*6f4d0*/  @P3 STL [R1+0x26b8], R82 ;  /* 0x0026b85201003387 */ /* 0x000fe80000100800 */
[----:B------:R-:W-:Y:S06]  /*6f4e0*/  @P3 STL [R1+0x26bc], R83 ;  /* 0x0026bc5301003387 */ /* 0x000fec0000100800 */
[----:B------:R-:W2:Y:S04]  /*6f4f0*/  @P5 LDG.E.U16 R86, desc[UR6][R84.64] ;  /* 0x0000000654565981 */ /* 0x000ea8000c1e1500 */
[----:B------:R-:W2:Y:S04]  /*6f500*/  @P5 LDG.E.U16 R0, desc[UR6][R88.64] ;  /* 0x0000000658005981 */ /* 0x000ea8000c1e1500 */
[----:B----4-:R-:W-:Y:S04]  /*6f510*/  @P3 STL [R1+0x26c0], R4 ;  /* 0x0026c00401003387 */ /* 0x010fe80000100800 */
[----:B---3--:R3:W-:Y:S04]  /*6f520*/  @P3 STL [R1+0x26c4], R43 ;  /* 0x0026c42b01003387 */ /* 0x0087e80000100800 */
[----:B--2---:R-:W2:Y:S04]  /*6f530*/  @P5 LDG.E.U16 R87, desc[UR6][R2.64] ;  /* 0x0000000602575981 */ /* 0x004ea8000c1e1500 */
[----:B------:R-:W4:Y:S04]  /*6f540*/  @P5 LDG.E.U16 R91, desc[UR6][R6.64] ;  /* 0x00000006065b5981 */ /* 0x000f28000c1e1500 */
[----:B------:R-:W4:Y:S04]  /*6f550*/  LDL.LU.64 R2, [R1+0x4ce8] ;  /* 0x004ce80001027983 */ /* 0x000f280000300a00 */
[----:B------:R-:W4:Y:S04]  /*6f560*/  LDL.LU.64 R6, [R1+0x4ce0] ;  /* 0x004ce00001067983 */ /* 0x000f280000300a00 */
[----:B------:R-:W4:Y:S04]  /*6f570*/  LDL.LU R73, [R1+0x3b48] ;  /* 0x003b480001497983 */ /* 0x000f280000300800 */
[----:B------:R-:W4:Y:S04]  /*6f580*/  LDL.LU R70, [R1+0x3b74] ;  /* 0x003b740001467983 */ /* 0x000f280000300800 */
[----:B------:R-:W4:Y:S04]  /*6f590*/  LDL.LU R71, [R1+0x3b4c] ;  /* 0x003b4c0001477983 */ /* 0x000f280000300800 */
[----:B-1----:R-:W4:Y:S04]  /*6f5a0*/  LDL.LU R36, [R1+0x3b78] ;  /* 0x003b780001247983 */ /* 0x002f280000300800 */
        /* <DEDUP_REMOVED lines=10> */
[----:B------:R-:W4:Y:S01]  /*6f650*/  LDL R54, [R1+0x2694] ;  /* 0x0026940001367983 */ /* 0x000f220000100800 */
[----:B------:R-:W-:-:S02]  /*6f660*/  ISETP.GT.AND P6, PT, R92, 0xbe, PT ;  /* 0x000000be5c00780c */ /* 0x000fc40003fc4270 */
[----:B------:R-:W-:Y:S01]  /*6f670*/  ISETP.GT.AND P3, PT, R92, 0xbf, PT ;  /* 0x000000bf5c00780c */ /* 0x000fe20003f64270 */
[----:B------:R-:W4:Y:S04]  /*6f680*/  LDL.64 R50, [R1+0xac0] ;  /* 0x000ac00001327983 */ /* 0x000f280000100a00 */
[----:B------:R-:W4:Y:S04]  /*6f690*/  LDL.64 R18, [R1+0xab8] ;  /* 0x000ab80001127983 */ /* 0x000f280000100a00 */
[----:B------:R-:W4:Y:S04]  /*6f6a0*/  LDL.LU R14, [R1+0x3b80] ;  /* 0x003b8000010e7983 */ /* 0x000f280000300800 */
[----:B------:R-:W4:Y:S04]  /*6f6b0*/  LDL.LU R15, [R1+0x3bac] ;  /* 0x003bac00010f7983 */ /* 0x000f280000300800 */
[----:B------:R-:W4:Y:S04]  /*6f6c0*/  LDL.LU R47, [R1+0x3b84] ;  /* 0x003b8400012f7983 */ /* 0x000f280000300800 */
[----:B------:R-:W4:Y:S04]  /*6f6d0*/  LDL.LU R42, [R1+0x3bb0] ;  /* 0x003bb000012a7983 */ /* 0x000f280000300800 */
[----:B---3--:R-:W3:Y:S04]  /*6f6e0*/  LDL R43, [R1+0x2674] ;  /* 0x00267400012b7983 */ /* 0x008ee80000100800 */
[----:B------:R-:W3:Y:S04]  /*6f6f0*/  LDL R4, [R1+0x2670] ;  /* 0x0026700001047983 */ /* 0x000ee80000100800 */
[----:B------:R-:W3:Y:S04]  /*6f700*/  LDL.64 R10, [R1+0xa98] ;  /* 0x000a9800010a7983 */ /* 0x000ee80000100a00 */
[----:B------:R-:W3:Y:S04]  /*6f710*/  LDL R38, [R1+0x266c] ;  /* 0x00266c0001267983 */ /* 0x000ee80000100800 */
[----:B------:R-:W3:Y:S04]  /*6f720*/  LDL R39, [R1+0x2668] ;  /* 0x0026680001277983 */ /* 0x000ee80000100800 */
[----:B------:R0:W-:Y:S04]  /*6f730*/  @P5 STL [R1+0x26b4], R86 ;  /* 0x0026b45601005387 */ /* 0x0001e80000100800 */
[----:B------:R-:W3:Y:S04]  /*6f740*/  LDL.64 R82, [R1+0xa88] ;  /* 0x000a880001527983 */ /* 0x000ee80000100a00 */
[----:B0-----:R-:W3:Y:S04]  /*6f750*/  LDL R86, [R1+0x2664] ;  /* 0x0026640001567983 */ /* 0x001ee80000100800 */
[----:B--2---:R0:W-:Y:S04]  /*6f760*/  @P5 STL [R1+0x26b0], R87 ;  /* 0x0026b05701005387 */ /* 0x0041e80000100800 */
[----:B------:R-:W2:Y:S04]  /*6f770*/  LDL.64 R84, [R1+0xa80] ;  /* 0x000a800001547983 */ /* 0x000ea80000100a00 */
[----:B------:R1:W-:Y:S04]  /*6f780*/  @P5 STL [R1+0x26ac], R0 ;  /* 0x0026ac0001005387 */ /* 0x0003e80000100800 */
[----:B0-----:R-:W2:Y:S04]  /*6f790*/  LDL R87, [R1+0x2660] ;  /* 0x0026600001577983 */ /* 0x001ea80000100800 */
[----:B-1----:R-:W2:Y:S01]  /*6f7a0*/  LDL R0, [R1+0x265c] ;  /* 0x00265c0001007983 */ /* 0x002ea20000100800 */
[----:B----4-:R-:W-:-:S02]  /*6f7b0*/  IMAD.MOV.U32 R33, RZ, RZ, R73 ;  /* 0x000000ffff217224 */ /* 0x010fc400078e0049 */
[----:B------:R-:W-:Y:S02]  /*6f7c0*/  IMAD.MOV.U32 R32, RZ, RZ, R70 ;  /* 0x000000ffff207224 */ /* 0x000fe400078e0046 */
[----:B------:R-:W-:Y:S02]  /*6f7d0*/  IMAD.MOV.U32 R65, RZ, RZ, R71 ;  /* 0x000000ffff417224 */ /* 0x000fe400078e0047 */
[----:B------:R-:W-:Y:S01]  /*6f7e0*/  IMAD.MOV.U32 R64, RZ, RZ, R36 ;  /* 0x000000ffff407224 */ /* 0x000fe200078e0024 */
[----:B------:R-:W4:Y:S04]  /*6f7f0*/  @P6 LDG.E.U16 R30, desc[UR6][R2.64] ;  /* 0x00000006021e6981 */ /* 0x000f28000c1e1500 */
[----:B------:R-:W2:Y:S04]  /*6f800*/  @P6 LDG.E.U16 R31, desc[UR6][R68.64] ;  /* 0x00000006441f6981 */ /* 0x000ea8000c1e1500 */
[----:B------:R-:W3:Y:S04]  /*6f810*/  @P6 LDG.E.U16 R62, desc[UR6][R32.64] ;  /* 0x00000006203e6981 */ /* 0x000ee8000c1e1500 */
[----:B------:R-:W3:Y:S04]  /*6f820*/  @P6 LDG.E.U16 R37, desc[UR6][R64.64] ;  /* 0x0000000640256981 */ /* 0x000ee8000c1e1500 */
[----:B------:R0:W-:Y:S04]  /*6f830*/  @P5 STL [R1+0x26a8], R91 ;  /* 0x0026a85b01005387 */ /* 0x0001e80000100800 */
[----:B------:R-:W3:Y:S04]  /*6f840*/  LDL.64 R88, [R1+0xa70] ;  /* 0x000a700001587983 */ /* 0x000ee80000100a00 */
[----:B------:R-:W3:Y:S04]  /*6f850*/  @P3 LDG.E.U16 R90, desc[UR6][R6.64] ;  /* 0x00000006065a3981 */ /* 0x000ee8000c1e1500 */
[----:B------:R-:W3:Y:S04]  /*6f860*/  @P3 LDG.E.U16 R46, desc[UR6][R22.64] ;  /* 0x00000006162e3981 */ /* 0x000ee8000c1e1500 */
[----:B------:R-:W3:Y:S04]  /*6f870*/  @P3 LDG.E.U16 R55, desc[UR6][R26.64] ;  /* 0x000000061a373981 */ /* 0x000ee8000c1e1500 */
[----:B------:R-:W3:Y:S04]  /*6f880*/  @P3 LDG.E.U16 R54, desc[UR6][R58.64] ;  /* 0x000000063a363981 */ /* 0x000ee8000c1e1500 */
[----:B0-----:R-:W3:Y:S04]  /*6f890*/  LDL R91, [R1+0x2658] ;  /* 0x00265800015b7983 */ /* 0x001ee80000100800 */
[----:B------:R0:W-:Y:S04]  /*6f8a0*/  STL.64 [R1+0xb08], R64 ;  /* 0x000b084001007387 */ /* 0x0001e80000100a00 */
[----:B------:R-:W-:Y:S04]  /*6f8b0*/  STL.64 [R1+0xb00], R32 ;  /* 0x000b002001007387 */ /* 0x000fe80000100a00 */
[----:B------:R-:W3:Y:S01]  /*6f8c0*/  LDL.LU.64 R2, [R1+0x4cd8] ;  /* 0x004cd80001027983 */ /* 0x000ee20000300a00 */
[----:B------:R-:W-:-:S02]  /*6f8d0*/  ISETP.GT.AND P5, PT, R92, 0xc0, PT ;  /* 0x000000c05c00780c */ /* 0x000fc40003fa4270 */
[----:B------:R-:W-:Y:S01]  /*6f8e0*/  LOP3.LUT R15, R15, R14, RZ, 0x3c, !PT ;  /* 0x0000000e0f0f7212 */ /* 0x000fe200078e3cff */
[----:B----4-:R-:W-:Y:S04]  /*6f8f0*/  @P6 STL [R1+0x2698], R30 ;  /* 0x0026981e01006387 */ /* 0x010fe80000100800 */
[----:B--2---:R1:W-:Y:S04]  /*6f900*/  @P6 STL [R1+0x269c], R31 ;  /* 0x00269c1f01006387 */ /* 0x0043e80000100800 */
[----:B---3--:R-:W-:Y:S04]  /*6f910*/  @P6 STL [R1+0x26a0], R62 ;  /* 0x0026a03e01006387 */ /* 0x008fe80000100800 */
[----:B------:R-:W-:Y:S04]  /*6f920*/  @P6 STL [R1+0x26a4], R37 ;  /* 0x0026a42501006387 */ /* 0x000fe80000100800 */
[----:B------:R-:W2:Y:S04]  /*6f930*/  LDL.LU.64 R6, [R1+0x4cd0] ;  /* 0x004cd00001067983 */ /* 0x000ea80000300a00 */
[----:B------:R-:W-:Y:S04]  /*6f940*/  STL [R1+0x44e8], R90 ;  /* 0x0044e85a01007387 */ /* 0x000fe80000100800 */
[----:B------:R-:W-:Y:S04]  /*6f950*/  @P3 STL [R1+0x2688], R46 ;  /* 0x0026882e01003387 */ /* 0x000fe80000100800 */
[----:B------:R3:W4:Y:S04]  /*6f960*/  @P5 LDG.E.U16 R34, desc[UR6][R18.64] ;  /* 0x0000000612225981 */ /* 0x000728000c1e1500 */
[----:B------:R-:W-:Y:S04]  /*6f970*/  @P3 STL [R1+0x268c], R55 ;  /* 0x00268c3701003387 */ /* 0x000fe80000100800 */
[----:B------:R-:W-:Y:S04]  /*6f980*/  @P3 STL [R1+0x2694], R54 ;  /* 0x0026943601003387 */ /* 0x000fe80000100800 */
[----:B------:R-:W4:Y:S04]  /*6f990*/  @P5 LDG.E.U16 R35, desc[UR6][R50.64] ;  /* 0x0000000632235981 */ /* 0x000f28000c1e1500 */
[----:B------:R0:W4:Y:S04]  /*6f9a0*/  @P5 LDG.E.U16 R66, desc[UR6][R2.64] ;  /* 0x0000000602425981 */ /* 0x000128000c1e1500 */
[----:B------:R-:W4:Y:S01]  /*6f9b0*/  LDL.LU.64 R2, [R1+0x4cc8] ;  /* 0x004cc80001027983 */ /* 0x000f220000300a00 */
[----:B------:R-:W-:-:S02]  /*6f9c0*/  ISETP.GT.AND P6, PT, R92, 0xc1, PT ;  /* 0x000000c15c00780c */ /* 0x000fc40003fc4270 */
[----:B------:R-:W-:Y:S02]  /*6f9d0*/  ISETP.GT.AND P3, PT, R92, 0xc2, PT ;  /* 0x000000c25c00780c */ /* 0x000fe40003f64270 */
[C---:B------:R-:W-:Y:S01]  /*6f9e0*/  LOP3.LUT R14, R15.reuse, R14, RZ, 0x3c, !PT ;  /* 0x0000000e0f0e7212 */ /* 0x040fe200078e3cff */
[----:B---3--:R-:W-:Y:S02]  /*6f9f0*/  IMAD.MOV.U32 R18, RZ, RZ, R42 ;  /* 0x000000ffff127224 */ /* 0x008fe400078e002a */
[----:B------:R-:W-:Y:S01]  /*6fa00*/  IMAD.MOV.U32 R19, RZ, RZ, R47 ;  /* 0x000000ffff137224 */ /* 0x000fe200078e002f */
[----:B------:R-:W-:-:S05]  /*6fa10*/  LOP3.LUT R15, R15, R14, RZ, 0x3c, !PT ;  /* 0x0000000e0f0f7212 */ /* 0x000fca00078e3cff */
[----:B------:R-:W3:Y:S04]  /*6fa20*/  @P6 LDG.E.U16 R38, desc[UR6][R10.64] ;  /* 0x000000060a266981 */ /* 0x000ee8000c1e1500 */
[----:B------:R-:W3:Y:S04]  /*6fa30*/  @P6 LDG.E.U16 R4, desc[UR6][R14.64] ;  /* 0x000000060e046981 */ /* 0x000ee8000c1e1500 */
[----:B------:R-:W3:Y:S04]  /*6fa40*/  @P6 LDG.E.U16 R43, desc[UR6][R18.64] ;  /* 0x00000006122b6981 */ /* 0x000ee8000c1e1500 */
[----:B------:R-:W3:Y:S04]  /*6fa50*/  @P3 LDG.E.U16 R91, desc[UR6][R88.64] ;  /* 0x00000006585b3981 */ /* 0x000ee8000c1e1500 */
[----:B------:R-:W3:Y:S04]  /*6fa60*/  @P3 LDG.E.U16 R86, desc[UR6][R82.64] ;  /* 0x0000000652563981 */ /* 0x000ee8000c1e1500 */
[----:B------:R-:W3:Y:S04]  /*6fa70*/  @P3 LDG.E.U16 R87, desc[UR6][R84.64] ;  /* 0x0000000654573981 */ /* 0x000ee8000c1e1500 */
[----:B--2---:R-:W2:Y:S04]  /*6fa80*/  @P5 LDG.E.U16 R63, desc[UR6][R6.64] ;  /* 0x00000006063f5981 */ /* 0x004ea8000c1e1500 */
[----:B------:R-:W2:Y:S04]  /*6fa90*/  LDL.LU.64 R6, [R1+0x4cc0] ;  /* 0x004cc00001067983 */ /* 0x000ea80000300a00 */
[----:B----4-:R-:W4:Y:S04]  /*6faa0*/  @P6 LDG.E.U16 R39, desc[UR6][R2.64] ;  /* 0x0000000602276981 */ /* 0x010f28000c1e1500 */
[----:B------:R-:W-:Y:S04]  /*6fab0*/  STL.64 [R1+0xaa8], R18 ;  /* 0x000aa81201007387 */ /* 0x000fe80000100a00 */
[----:B------:R-:W-:Y:S04]  /*6fac0*/  STL.64 [R1+0xaa0], R14 ;  /* 0x000aa00e01007387 */ /* 0x000fe80000100a00 */
[----:B------:R-:W3:Y:S04]  /*6fad0*/  LDL.LU.64 R2, [R1+0x4cb8] ;  /* 0x004cb80001027983 */ /* 0x000ee80000300a00 */
[----:B--2---:R-:W2:Y:S04]  /*6fae0*/  @P3 LDG.E.U16 R0, desc[UR6][R6.64] ;  /* 0x0000000606003981 */ /* 0x004ea8000c1e1500 */
[----:B----4-:R-:W-:Y:S04]  /*6faf0*/  @P6 STL [R1+0x2668], R39 ;  /* 0x0026682701006387 */ /* 0x010fe80000100800 */
[----:B---3--:R-:W-:Y:S04]  /*6fb00*/  @P6 STL [R1+0x266c], R38 ;  /* 0x00266c2601006387 */ /* 0x008fe80000100800 */
[----:B------:R-:W-:Y:S04]  /*6fb10*/  @P6 STL [R1+0x2670], R4 ;  /* 0x0026700401006387 */ /* 0x000fe80000100800 */
[----:B------:R-:W-:Y:S04]  /*6fb20*/  @P6 STL [R1+0x2674], R43 ;  /* 0x0026742b01006387 */ /* 0x000fe80000100800 */
[----:B------:R-:W3:Y:S04]  /*6fb30*/  LDL.LU R83, [R1+0x2608] ;  /* 0x0026080001537983 */ /* 0x000ee80000300800 */
[----:B------:R-:W4:Y:S04]  /*6fb40*/  LDL.LU.64 R6, [R1+0x4cb0] ;  /* 0x004cb00001067983 */ /* 0x000f280000300a00 */
[----:B------:R1:W-:Y:S01]  /*6fb50*/  @P3 STL [R1+0x2658], R91 ;  /* 0x0026585b01003387 */ /* 0x0003e20000100800 */
[----:B------:R-:W-:-:S03]  /*6fb60*/  ISETP.GT.AND P5, PT, R92, 0xc3, PT ;  /* 0x000000c35c00780c */ /* 0x000fc60003fa4270 */
[----:B0-----:R-:W2:Y:S04]  /*6fb70*/  LDL.64 R64, [R1+0xa60] ;  /* 0x000a600001407983 */ /* 0x001ea80000100a00 */
[----:B-1----:R-:W2:Y:S04]  /*6fb80*/  LDL R31, [R1+0x2650] ;  /* 0x00265000011f7983 */ /* 0x002ea80000100800 */
[----:B------:R-:W3:Y:S04]  /*6fb90*/  LDL.64 R72, [R1+0xa58] ;  /* 0x000a580001487983 */ /* 0x000ee80000100a00 */
[----:B------:R-:W3:Y:S04]  /*6fba0*/  LDL R30, [R1+0x264c] ;  /* 0x00264c00011e7983 */ /* 0x000ee80000100800 */
[----:B------:R-:W4:Y:S04]  /*6fbb0*/  LDL R59, [R1+0x2648] ;  /* 0x00264800013b7983 */ /* 0x000f280000100800 */
        /* <DEDUP_REMOVED lines=20> */
[----:B--2---:R-:W2:Y:S04]  /*6fd00*/  @P5 LDG.E.U16 R31, desc[UR6][R64.64] ;  /* 0x00000006401f5981 */ /* 0x004ea8000c1e1500 */
[----:B---3--:R-:W3:Y:S04]  /*6fd10*/  @P5 LDG.E.U16 R30, desc[UR6][R72.64] ;  /* 0x00000006481e5981 */ /* 0x008ee8000c1e1500 */
[----:B----4-:R-:W4:Y:S04]  /*6fd20*/  @P5 LDG.E.U16 R59, desc[UR6][R6.64] ;  /* 0x00000006063b5981 */ /* 0x010f28000c1e1500 */
[----:B------:R-:W2:Y:S04]  /*6fd30*/  @P5 LDG.E.U16 R91, desc[UR6][R2.64] ;  /* 0x00000006025b5981 */ /* 0x000ea8000c1e1500 */
[----:B------:R0:W-:Y:S04]  /*6fd40*/  @P3 STL [R1+0x2664], R86 ;  /* 0x0026645601003387 */ /* 0x0001e80000100800 */
[----:B------:R-:W3:Y:S04]  /*6fd50*/  LDL.64 R10, [R1+0x9f8] ;  /* 0x0009f800010a7983 */ /* 0x000ee80000100a00 */
[----:B------:R1:W-:Y:S04]  /*6fd60*/  @P3 STL [R1+0x2660], R87 ;  /* 0x0026605701003387 */ /* 0x0003e80000100800 */
[----:B------:R-:W3:Y:S04]  /*6fd70*/  LDL R84, [R1+0x261c] ;  /* 0x00261c0001547983 */ /* 0x000ee80000100800 */
[----:B------:R-:W3:Y:S04]  /*6fd80*/  LDL.64 R38, [R1+0x9f0] ;  /* 0x0009f00001267983 */ /* 0x000ee80000100a00 */
[----:B------:R-:W3:Y:S04]  /*6fd90*/  LDL R85, [R1+0x2618] ;  /* 0x0026180001557983 */ /* 0x000ee80000100800 */
[----:B------:R1:W-:Y:S04]  /*6fda0*/  @P3 STL [R1+0x265c], R0 ;  /* 0x00265c0001003387 */ /* 0x0003e80000100800 */
[----:B0-----:R-:W3:Y:S04]  /*6fdb0*/  LDL.LU R86, [R1+0x3bf0] ;  /* 0x003bf00001567983 */ /* 0x001ee80000300800 */
[----:B-1----:R-:W3:Y:S04]  /*6fdc0*/  LDL.LU R87, [R1+0x3c1c] ;  /* 0x003c1c0001577983 */ /* 0x002ee80000300800 */
[----:B------:R-:W3:Y:S04]  /*6fdd0*/  LDL.LU R88, [R1+0x3bf4] ;  /* 0x003bf40001587983 */ /* 0x000ee80000300800 */
[----:B------:R-:W3:Y:S04]  /*6fde0*/  LDL.LU R89, [R1+0x3c20] ;  /* 0x003c200001597983 */ /* 0x000ee80000300800 */
[----:B------:R-:W3:Y:S04]  /*6fdf0*/  LDL.LU.64 R2, [R1+0x4ca8] ;  /* 0x004ca80001027983 */ /* 0x000ee80000300a00 */
[----:B------:R-:W4:Y:S01]  /*6fe00*/  LDL R0, [R1+0x2610] ;  /* 0x0026100001007983 */ /* 0x000f220000100800 */
[----:B------:R-:W-:-:S02]  /*6fe10*/  ISETP.GT.AND P6, PT, R92, 0xc4, PT ;  /* 0x000000c45c00780c */ /* 0x000fc40003fc4270 */
[----:B------:R-:W-:Y:S01]  /*6fe20*/  ISETP.GT.AND P3, PT, R92, 0xc5, PT ;  /* 0x000000c55c00780c */ /* 0x000fe20003f64270 */
[----:B------:R-:W-:Y:S01]  /*6fe30*/  IMAD.MOV.U32 R32, RZ, RZ, R36 ;  /* 0x000000ffff207224 */ /* 0x000fe200078e0024 */
[----:B--2---:R0:W-:Y:S01]  /*6fe40*/  @P5 STL [R1+0x2654], R91 ;  /* 0x0026545b01005387 */ /* 0x0041e20000100800 */
[----:B------:R-:W-:Y:S01]  /*6fe50*/  IMAD.MOV.U32 R33, RZ, RZ, R71 ;  /* 0x000000ffff217224 */ /* 0x000fe200078e0047 */
[----:B------:R-:W-:-:S07]  /*6fe60*/  MOV R36, R68 ;  /* 0x0000004400247202 */ /* 0x000fce0000000f00 */
[----:B------:R-:W2:Y:S04]  /*6fe70*/  @P6 LDG.E.U16 R54, desc[UR6][R26.64] ;  /* 0x000000061a366981 */ /* 0x000ea8000c1e1500 */
[----:B------:R-:W2:Y:S04]  /*6fe80*/  @P6 LDG.E.U16 R58, desc[UR6][R32.64] ;  /* 0x00000006203a6981 */ /* 0x000ea8000c1e1500 */
[----:B------:R-:W2:Y:S04]  /*6fe90*/  @P6 LDG.E.U16 R69, desc[UR6][R36.64] ;  /* 0x0000000624456981 */ /* 0x000ea8000c1e1500 */
[----:B------:R-:W2:Y:S04]  /*6fea0*/  @P3 LDG.E.U16 R14, desc[UR6][R46.64] ;  /* 0x000000062e0e3981 */ /* 0x000ea8000c1e1500 */
[----:B------:R-:W2:Y:S04]  /*6feb0*/  @P3 LDG.E.U16 R19, desc[UR6][R50.64] ;  /* 0x0000000632133981 */ /* 0x000ea8000c1e1500 */
[----:B0-----:R-:W2:Y:S04]  /*6fec0*/  LDL R91, [R1+0x260c] ;  /* 0x00260c00015b7983 */ /* 0x001ea80000100800 */
[----:B------:R-:W2:Y:S04]  /*6fed0*/  LDL.LU.64 R6, [R1+0x4ca0] ;  /* 0x004ca00001067983 */ /* 0x000ea80000300a00 */
[----:B------:R-:W2:Y:S04]  /*6fee0*/  LDL.LU R62, [R1+0x2604] ;  /* 0x00260400013e7983 */ /* 0x000ea80000300800 */
[----:B---3--:R-:W3:Y:S04]  /*6fef0*/  @P6 LDG.E.U16 R55, desc[UR6][R2.64] ;  /* 0x0000000602376981 */ /* 0x008ee8000c1e1500 */
[----:B------:R0:W-:Y:S04]  /*6ff00*/  @P5 STL [R1+0x2650], R31 ;  /* 0x0026501f01005387 */ /* 0x0001e80000100800 */
[----:B------:R-:W3:Y:S04]  /*6ff10*/  @P3 LDG.E.U16 R18, desc[UR6][R22.64] ;  /* 0x0000000616123981 */ /* 0x000ee8000c1e1500 */
[----:B0-----:R-:W3:Y:S04]  /*6ff20*/  LDL.LU R31, [R1+0x2600] ;  /* 0x00260000011f7983 */ /* 0x001ee80000300800 */
[----:B------:R0:W-:Y:S04]  /*6ff30*/  @P5 STL [R1+0x264c], R30 ;  /* 0x00264c1e01005387 */ /* 0x0001e80000100800 */
[----:B0-----:R-:W3:Y:S04]  /*6ff40*/  LDL.LU R30, [R1+0x25fc] ;  /* 0x0025fc00011e7983 */ /* 0x001ee80000300800 */
[----:B----4-:R0:W-:Y:S04]  /*6ff50*/  @P5 STL [R1+0x2648], R59 ;  /* 0x0026483b01005387 */ /* 0x0101e80000100800 */
[----:B0-----:R-:W4:Y:S04]  /*6ff60*/  LDL.LU R59, [R1+0x25f8] ;  /* 0x0025f800013b7983 */ /* 0x001f280000300800 */
[----:B------:R-:W-:Y:S04]  /*6ff70*/  STL.64 [R1+0xa48], R36 ;  /* 0x000a482401007387 */ /* 0x000fe80000100a00 */
[----:B------:R-:W-:Y:S04]  /*6ff80*/  STL.64 [R1+0xa40], R32 ;  /* 0x000a402001007387 */ /* 0x000fe80000100a00 */
[----:B------:R-:W4:Y:S04]  /*6ff90*/  LDL.LU.64 R2, [R1+0x4c98] ;  /* 0x004c980001027983 */ /* 0x000f280000300a00 */
[----:B--2---:R-:W2:Y:S01]  /*6ffa0*/  @P3 LDG.E.U16 R15, desc[UR6][R6.64] ;  /* 0x00000006060f3981 */ /* 0x004ea2000c1e1500 */
[----:B------:R-:W-:-:S03]  /*6ffb0*/  ISETP.GT.AND P5, PT, R92, 0xc6, PT ;  /* 0x000000c65c00780c */ /* 0x000fc60003fa4270 */
[----:B---3--:R-:W-:Y:S04]  /*6ffc0*/  @P6 STL [R1+0x2638], R55 ;  /* 0x0026383701006387 */ /* 0x008fe80000100800 */
[----:B------:R-:W-:Y:S04]  /*6ffd0*/  @P6 STL [R1+0x263c], R54 ;  /* 0x00263c3601006387 */ /* 0x000fe80000100800 */
[----:B------:R-:W-:Y:S04]  /*6ffe0*/  @P6 STL [R1+0x2640], R58 ;  /* 0x0026403a01006387 */ /* 0x000fe80000100800 */
[----:B------:R-:W-:Y:S01]  /*6fff0*/  @P6 STL [R1+0x2644], R69 ;  /* 0x0026444501006387 */ /* 0x000fe20000100800 */
[----:B------:R-:W-:-:S03]  /*70000*/  ISETP.GT.AND P6, PT, R92, 0xc7, PT ;  /* 0x000000c75c00780c */ /* 0x000fc60003fc4270 */
[----:B------:R-:W3:Y:S04]  /*70010*/  LDL.LU.64 R6, [R1+0x4c90] ;  /* 0x004c900001067983 */ /* 0x000ee80000300a00 */
[----:B------:R-:W3:Y:S04]  /*70020*/  @P5 LDG.E.U16 R85, desc[UR6][R38.64] ;  /* 0x0000000626555981 */ /* 0x000ee8000c1e1500 */
[----:B------:R-:W3:Y:S04]  /*70030*/  @P5 LDG.E.U16 R84, desc[UR6][R10.64] ;  /* 0x000000060a545981 */ /* 0x000ee8000c1e1500 */
[----:B------:R-:W3:Y:S04]  /*70040*/  @P5 LDG.E.U16 R82, desc[UR6][R42.64] ;  /* 0x000000062a525981 */ /* 0x000ee8000c1e1500 */
[----:B----4-:R-:W4:Y:S04]  /*70050*/  @P5 LDG.E.U16 R4, desc[UR6][R2.64] ;  /* 0x0000000602045981 */ /* 0x010f28000c1e1500 */
[----:B--2---:R0:W-:Y:S04]  /*70060*/  @P3 STL [R1+0x2628], R15 ;  /* 0x0026280f01003387 */ /* 0x0041e80000100800 */
[----:B------:R1:W-:Y:S01]  /*70070*/  @P3 STL [R1+0x262c], R14 ;  /* 0x00262c0e01003387 */ /* 0x0003e20000100800 */
[----:B0-----:R-:W-:-:S02]  /*70080*/  IMAD.MOV.U32 R15, RZ, RZ, R88 ;  /* 0x000000ffff0f7224 */ /* 0x001fc400078e0058 */
[----:B-1----:R-:W-:Y:S01]  /*70090*/  IMAD.MOV.U32 R14, RZ, RZ, R89 ;  /* 0x000000ffff0e7224 */ /* 0x002fe200078e0059 */
[----:B---3--:R-:W2:Y:S04]  /*700a0*/  @P6 LDG.E.U16 R91, desc[UR6][R6.64] ;  /* 0x00000006065b6981 */ /* 0x008ea8000c1e1500 */
[----:B------:R-:W3:Y:S04]  /*700b0*/  @P6 LDG.E.U16 R93, desc[UR6][R14.64] ;  /* 0x000000060e5d6981 */ /* 0x000ee8000c1e1500 */
[----:B------:R-:W-:Y:S04]  /*700c0*/  @P3 STL [R1+0x2630], R19 ;  /* 0x0026301301003387 */ /* 0x000fe80000100800 */
[----:B------:R-:W-:Y:S04]  /*700d0*/  @P3 STL [R1+0x2634], R18 ;  /* 0x0026341201003387 */ /* 0x000fe80000100800 */
[----:B------:R-:W2:Y:S04]  /*700e0*/  LDL.LU.64 R2, [R1+0x4c88] ;  /* 0x004c880001027983 */ /* 0x000ea80000300a00 */
[----:B------:R-:W-:Y:S04]  /*700f0*/  @P5 STL [R1+0x2618], R85 ;  /* 0x0026185501005387 */ /* 0x000fe80000100800 */
[----:B------:R-:W-:Y:S01]  /*70100*/  @P5 STL [R1+0x261c], R84 ;  /* 0x00261c5401005387 */ /* 0x000fe20000100800 */
[----:B------:R-:W-:-:S02]  /*70110*/  IMAD.MOV.U32 R10, RZ, RZ, R87 ;  /* 0x000000ffff0a7224 */ /* 0x000fc400078e0057 */
[----:B------:R-:W-:Y:S01]  /*70120*/  IMAD.MOV.U32 R11, RZ, RZ, R86 ;  /* 0x000000ffff0b7224 */ /* 0x000fe200078e0056 */
[----:B------:R-:W-:Y:S04]  /*70130*/  @P5 STL [R1+0x2620], R82 ;  /* 0x0026205201005387 */ /* 0x000fe80000100800 */
[----:B------:R-:W2:Y:S04]  /*70140*/  @P6 LDG.E.U16 R0, desc[UR6][R10.64] ;  /* 0x000000060a006981 */ /* 0x000ea8000c1e1500 */
[----:B----4-:R0:W-:Y:S04]  /*70150*/  @P5 STL [R1+0x2624], R4 ;  /* 0x0026240401005387 */ /* 0x0101e80000100800 */
[----:B------:R1:W-:Y:S04]  /*70160*/  STL.64 [R1+0x9e8], R14 ;  /* 0x0009e80e01007387 */ /* 0x0003e80000100a00 */
[----:B---3--:R-:W-:Y:S04]  /*70170*/  STL [R1+0x44e0], R93 ;  /* 0x0044e05d01007387 */ /* 0x008fe80000100800 */
[----:B------:R3:W-:Y:S04]  /*70180*/  STL.64 [R1+0x9e0], R10 ;  /* 0x0009e00a01007387 */ /* 0x0007e80000100a00 */
[----:B------:R-:W4:Y:S04]  /*70190*/  LDL.64 R76, [R1+0x9b8] ;  /* 0x0009b800014c7983 */ /* 0x000f280000100a00 */
[----:B------:R-:W4:Y:S04]  /*701a0*/  LDL.64 R32, [R1+0x9a0] ;  /* 0x0009a00001207983 */ /* 0x000f280000100a00 */
[----:B------:R-:W4:Y:S04]  /*701b0*/  LDL.64 R64, [R1+0x988] ;  /* 0x0009880001407983 */ /* 0x000f280000100a00 */
[----:B------:R-:W4:Y:S04]  /*701c0*/  LDL.64 R72, [R1+0x970] ;  /* 0x0009700001487983 */ /* 0x000f280000100a00 */
[----:B------:R-:W4:Y:S04]  /*701d0*/  LDL.64 R70, [R1+0x968] ;  /* 0x0009680001467983 */ /* 0x000f280000100a00 */
[----:B------:R-:W4:Y:S04]  /*701e0*/  LDL R58, [R1+0x25f4] ;  /* 0x0025f400013a7983 */ /* 0x000f280000100800 */
[----:B------:R-:W4:Y:S04]  /*701f0*/  LDL.64 R36, [R1+0x950] ;  /* 0x0009500001247983 */ /* 0x000f280000100a00 */
[----:B------:R-:W4:Y:S04]  /*70200*/  LDL R46, [R1+0x25f0] ;  /* 0x0025f000012e7983 */ /* 0x000f280000100800 */
[----:B------:R-:W4:Y:S04]  /*70210*/  LDL.64 R22, [R1+0x938] ;  /* 0x0009380001167983 */ /* 0x000f280000100a00 */
[----:B------:R-:W4:Y:S04]  /*70220*/  LDL R47, [R1+0x25ec] ;  /* 0x0025ec00012f7983 */ /* 0x000f280000100800 */
[----:B------:R-:W4:Y:S04]  /*70230*/  LDL.64 R68, [R1+0x920] ;  /* 0x0009200001447983 */ /* 0x000f280000100a00 */
[----:B0-----:R-:W4:Y:S04]  /*70240*/  LDL R4, [R1+0x25e8] ;  /* 0x0025e80001047983 */ /* 0x001f280000100800 */
        /* <DEDUP_REMOVED lines=8> */
[----:B-1----:R-:W4:Y:S04]  /*702d0*/  LDL.64 R14, [R1+0x8d0] ;  /* 0x0008d000010e7983 */ /* 0x002f280000100a00 */
[----:B------:R-:W4:Y:S04]  /*702e0*/  LDL R6, [R1+0x25d8] ;  /* 0x0025d80001067983 */ /* 0x000f280000100800 */
[----:B------:R-:W4:Y:S04]  /*702f0*/  LDL.64 R84, [R1+0x8b0] ;  /* 0x0008b00001547983 */ /* 0x000f280000100a00 */
[----:B------:R-:W4:Y:S04]  /*70300*/  LDL R89, [R1+0x25d0] ;  /* 0x0025d00001597983 */ /* 0x000f280000100800 */
[----:B---3--:R-:W3:Y:S04]  /*70310*/  LDL.64 R10, [R1+0x8c8] ;  /* 0x0008c800010a7983 */ /* 0x008ee80000100a00 */
[----:B------:R-:W3:Y:S04]  /*70320*/  LDL R88, [R1+0x25d4] ;  /* 0x0025d40001587983 */ /* 0x000ee80000100800 */
[----:B------:R-:W3:Y:S04]  /*70330*/  LDL.64 R86, [R1+0x898] ;  /* 0x0008980001567983 */ /* 0x000ee80000100a00 */
[----:B------:R-:W3:Y:S01]  /*70340*/  LDL R7, [R1+0x25cc] ;  /* 0x0025cc0001077983 */ /* 0x000ee20000100800 */
[----:B------:R-:W-:-:S03]  /*70350*/  ISETP.GT.AND P5, PT, R92, 0xc9, PT ;  /* 0x000000c95c00780c */ /* 0x000fc60003fa4270 */
[----:B--2---:R-:W2:Y:S01]  /*70360*/  @P6 LDG.E.U16 R83, desc[UR6][R2.64] ;  /* 0x0000000602536981 */ /* 0x004ea2000c1e1500 */
[----:B------:R-:W-:-:S03]  /*70370*/  ISETP.GT.AND P3, PT, R92, 0xc8, PT ;  /* 0x000000c85c00780c */ /* 0x000fc60003f64270 */
[----:B------:R-:W2:Y:S04]  /*70380*/  LDL.64 R2, [R1+0x880] ;  /* 0x0008800001027983 */ /* 0x000ea80000100a00 */
[----:B------:R0:W-:Y:S04]  /*70390*/  @P6 STL [R1+0x2610], R0 ;  /* 0x0026100001006387 */ /* 0x0001e80000100800 */
[----:B0-----:R-:W2:Y:S04]  /*703a0*/  LDL R0, [R1+0x25c8] ;  /* 0x0025c80001007983 */ /* 0x001ea80000100800 */
[----:B------:R0:W-:Y:S01]  /*703b0*/  @P6 STL [R1+0x260c], R91 ;  /* 0x00260c5b01006387 */ /* 0x0001e20000100800 */
[----:B------:R-:W-:-:S03]  /*703c0*/  ISETP.GT.AND P6, PT, R92, 0xca, PT ;  /* 0x000000ca5c00780c */ /* 0x000fc60003fc4270 */
[----:B------:R-:W2:Y:S04]  /*703d0*/  LDL R75, [R1+0x25c0] ;  /* 0x0025c000014b7983 */ /* 0x000ea80000100800 */
[----:B------:R-:W2:Y:S04]  /*703e0*/  LDL.64 R50, [R1+0x848] ;  /* 0x0008480001327983 */ /* 0x000ea80000100a00 */
[----:B------:R-:W2:Y:S04]  /*703f0*/  LDL.64 R42, [R1+0x830] ;  /* 0x00083000012a7983 */ /* 0x000ea80000100a00 */
[----:B0-----:R-:W2:Y:S04]  /*70400*/  LDL R91, [R1+0x25c4] ;  /* 0x0025c400015b7983 */ /* 0x001ea80000100800 */
[----:B----4-:R-:W4:Y:S04]  /*70410*/  @P3 LDG.E.U16 R62, desc[UR6][R76.64] ;  /* 0x000000064c3e3981 */ /* 0x010f28000c1e1500 */
[----:B------:R-:W4:Y:S04]  /*70420*/  @P3 LDG.E.U16 R31, desc[UR6][R32.64] ;  /* 0x00000006201f3981 */ /* 0x000f28000c1e1500 */
[----:B------:R-:W4:Y:S04]  /*70430*/  @P3 LDG.E.U16 R30, desc[UR6][R64.64] ;  /* 0x00000006401e3981 */ /* 0x000f28000c1e1500 */
[----:B------:R-:W4:Y:S04]  /*70440*/  @P5 LDG.E.U16 R58, desc[UR6][R70.64] ;  /* 0x00000006463a5981 */ /* 0x000f28000c1e1500 */
[----:B------:R-:W4:Y:S04]  /*70450*/  @P3 LDG.E.U16 R59, desc[UR6][R72.64] ;  /* 0x00000006483b3981 */ /* 0x000f28000c1e1500 */
[----:B------:R-:W4:Y:S04]  /*70460*/  @P5 LDG.E.U16 R46, desc[UR6][R36.64] ;  /* 0x00000006242e5981 */ /* 0x000f28000c1e1500 */
[----:B------:R-:W4:Y:S04]  /*70470*/  @P5 LDG.E.U16 R47, desc[UR6][R22.64] ;  /* 0x00000006162f5981 */ /* 0x000f28000c1e1500 */
[----:B------:R-:W4:Y:S01]  /*70480*/  @P5 LDG.E.U16 R4, desc[UR6][R68.64] ;  /* 0x0000000644045981 */ /* 0x000f22000c1e1500 */
[----:B------:R-:W-:-:S02]  /*70490*/  LOP3.LUT R55, R55, R54, RZ, 0x3c, !PT ;  /* 0x0000003637377212 */ /* 0x000fc400078e3cff */
[----:B------:R-:W-:Y:S02]  /*704a0*/  LOP3.LUT R27, R27, R26, RZ, 0x3c, !PT ;  /* 0x0000001a1b1b7212 */ /* 0x000fe400078e3cff */
[----:B------:R-:W-:Y:S02]  /*704b0*/  LOP3.LUT R54, R55, R54, RZ, 0x3c, !PT ;  /* 0x0000003637367212 */ /* 0x000fe400078e3cff */
[----:B------:R-:W-:Y:S01]  /*704c0*/  LOP3.LUT R26, R27, R26, RZ, 0x3c, !PT ;  /* 0x0000001a1b1a7212 */ /* 0x000fe200078e3cff */
[----:B------:R-:W4:Y:S01]  /*704d0*/  @P6 LDG.E.U16 R82, desc[UR6][R18.64] ;  /* 0x0000000612526981 */ /* 0x000f22000c1e1500 */
[----:B------:R-:W-:-:S03]  /*704e0*/  LOP3.LUT R55, R55, R54, RZ, 0x3c, !PT ;  /* 0x0000003637377212 */ /* 0x000fc600078e3cff */
[----:B------:R-:W4:Y:S01]  /*704f0*/  @P6 LDG.E.U16 R6, desc[UR6][R14.64] ;  /* 0x000000060e066981 */ /* 0x000f22000c1e1500 */
[----:B------:R-:W-:Y:S02]  /*70500*/  LOP3.LUT R27, R27, R26, RZ, 0x3c, !PT ;  /* 0x0000001a1b1b7212 */ /* 0x000fe400078e3cff */
[C---:B------:R-:W-:Y:S01]  /*70510*/  ISETP.GT.AND P3, PT, R92.reuse, 0xcb, PT ;  /* 0x000000cb5c00780c */ /* 0x040fe20003f64270 */
[----:B------:R-:W4:Y:S04]  /*70520*/  @P6 LDG.E.U16 R39, desc[UR6][R54.64] ;  /* 0x0000000636276981 */ /* 0x000f28000c1e1500 */
[----:B------:R-:W4:Y:S08]  /*70530*/  @P6 LDG.E.U16 R38, desc[UR6][R26.64] ;  /* 0x000000061a266981 */ /* 0x000f30000c1e1500 */
[----:B------:R-:W4:Y:S04]  /*70540*/  @P3 LDG.E.U16 R89, desc[UR6][R84.64] ;  /* 0x0000000654593981 */ /* 0x000f28000c1e1500 */
[----:B---3--:R-:W3:Y:S04]  /*70550*/  @P3 LDG.E.U16 R88, desc[UR6][R10.64] ;  /* 0x000000060a583981 */ /* 0x008ee8000c1e1500 */
[----:B------:R-:W3:Y:S04]  /*70560*/  @P3 LDG.E.U16 R7, desc[UR6][R86.64] ;  /* 0x0000000656073981 */ /* 0x000ee8000c1e1500 */
[----:B--2---:R-:W-:Y:S04]  /*70570*/  STL [R1+0x44d8], R83 ;  /* 0x0044d85301007387 */ /* 0x004fe80000100800 */
[----:B------:R-:W2:Y:S04]  /*70580*/  LDL.LU.64 R76, [R1+0x4c80] ;  /* 0x004c8000014c7983 */ /* 0x000ea80000300a00 */
[----:B------:R-:W2:Y:S04]  /*70590*/  LDL.LU.64 R32, [R1+0x4c78] ;  /* 0x004c780001207983 */ /* 0x000ea80000300a00 */
[----:B------:R-:W2:Y:S04]  /*705a0*/  LDL.LU.64 R64, [R1+0x4c70] ;  /* 0x004c700001407983 */ /* 0x000ea80000300a00 */
[----:B------:R-:W2:Y:S04]  /*705b0*/  LDL.LU.64 R72, [R1+0x4c68] ;  /* 0x004c680001487983 */ /* 0x000ea80000300a00 */
[----:B------:R-:W2:Y:S04]  /*705c0*/  LDL.LU.64 R70, [R1+0x4c60] ;  /* 0x004c600001467983 */ /* 0x000ea80000300a00 */
[----:B------:R-:W2:Y:S04]  /*705d0*/  @P3 LDG.E.U16 R0, desc[UR6][R2.64] ;  /* 0x0000000602003981 */ /* 0x000ea8000c1e1500 */
[----:B----4-:R0:W-:Y:S04]  /*705e0*/  @P5 STL [R1+0x25f4], R58 ;  /* 0x0025f43a01005387 */ /* 0x0101e80000100800 */
[----:B0-----:R-:W4:Y:S04]  /*705f0*/  LDL.LU R58, [R1+0x4c58] ;  /* 0x004c5800013a7983 */ /* 0x001f280000300800 */
[----:B------:R-:W4:Y:S04]  /*70600*/  LDL.LU.64 R36, [R1+0x4c50] ;  /* 0x004c500001247983 */ /* 0x000f280000300a00 */
[----:B------:R-:W4:Y:S04]  /*70610*/  LDL.64 R22, [R1+0x7f8] ;  /* 0x0007f80001167983 */ /* 0x000f280000100a00 */
[----:B------:R-:W-:Y:S04]  /*70620*/  @P5 STL [R1+0x25ec], R47 ;  /* 0x0025ec2f01005387 */ /* 0x000fe80000100800 */
[----:B------:R0:W-:Y:S04]  /*70630*/  @P5 STL [R1+0x25f0], R46 ;  /* 0x0025f02e01005387 */ /* 0x0001e80000100800 */
[----:B0-----:R-:W4:Y:S04]  /*70640*/  LDL.64 R46, [R1+0x7e0] ;  /* 0x0007e000012e7983 */ /* 0x001f280000100a00 */
[----:B------:R-:W4:Y:S04]  /*70650*/  LDL.LU.64 R68, [R1+0x4c48] ;  /* 0x004c480001447983 */ /* 0x000f280000300a00 */
[----:B------:R0:W-:Y:S04]  /*70660*/  @P5 STL [R1+0x25e8], R4 ;  /* 0x0025e80401005387 */ /* 0x0001e80000100800 */
[----:B0-----:R-:W4:Y:S04]  /*70670*/  LDL.LU R4, [R1+0x4c40] ;  /* 0x004c400001047983 */ /* 0x001f280000300800 */
[----:B------:R0:W-:Y:S04]  /*70680*/  STL.64 [R1+0x918], R26 ;  /* 0x0009181a01007387 */ /* 0x0001e80000100a00 */
[----:B0-----:R-:W4:Y:S04]  /*70690*/  LDL.LU.64 R26, [R1+0x4c38] ;  /* 0x004c3800011a7983 */ /* 0x001f280000300a00 */
[----:B------:R0:W-:Y:S04]  /*706a0*/  STL.64 [R1+0x900], R54 ;  /* 0x0009003601007387 */ /* 0x0001e80000100a00 */
[----:B0-----:R-:W4:Y:S04]  /*706b0*/  LDL.LU.64 R54, [R1+0x4c30] ;  /* 0x004c300001367983 */ /* 0x001f280000300a00 */
[----:B------:R-:W-:Y:S04]  /*706c0*/  @P6 STL [R1+0x25e0], R39 ;  /* 0x0025e02701006387 */ /* 0x000fe80000100800 */
[----:B------:R0:W-:Y:S04]  /*706d0*/  @P6 STL [R1+0x25e4], R38 ;  /* 0x0025e42601006387 */ /* 0x0001e80000100800 */
[----:B0-----:R-:W4:Y:S04]  /*706e0*/  LDL.64 R38, [R1+0x7c0] ;  /* 0x0007c00001267983 */ /* 0x001f280000100a00 */
[----:B------:R-:W4:Y:S04]  /*706f0*/  LDL.LU.64 R18, [R1+0x4c28] ;  /* 0x004c280001127983 */ /* 0x000f280000300a00 */
[----:B------:R0:W-:Y:S04]  /*70700*/  @P6 STL [R1+0x25dc], R82 ;  /* 0x0025dc5201006387 */ /* 0x0001e80000100800 */
[----:B0-----:R-:W4:Y:S04]  /*70710*/  LDL.LU R82, [R1+0x4c20] ;  /* 0x004c200001527983 */ /* 0x001f280000300800 */
[----:B------:R-:W4:Y:S04]  /*70720*/  LDL.LU.64 R14, [R1+0x4c18] ;  /* 0x004c1800010e7983 */ /* 0x000f280000300a00 */
[----:B------:R0:W-:Y:S04]  /*70730*/  @P6 STL [R1+0x25d8], R6 ;  /* 0x0025d80601006387 */ /* 0x0001e80000100800 */
[----:B0-----:R-:W4:Y:S04]  /*70740*/  LDL.LU R6, [R1+0x4c10] ;  /* 0x004c100001067983 */ /* 0x001f280000300800 */
[----:B------:R-:W4:Y:S04]  /*70750*/  LDL.LU.64 R10, [R1+0x4c08] ;  /* 0x004c0800010a7983 */ /* 0x000f280000300a00 */
[----:B------:R-:W4:Y:S04]  /*70760*/  LDL.LU.64 R84, [R1+0x4c00] ;  /* 0x004c000001547983 */ /* 0x000f280000300a00 */
[----:B------:R-:W-:Y:S04]  /*70770*/  @P3 STL [R1+0x25d0], R89 ;  /* 0x0025d05901003387 */ /* 0x000fe80000100800 */
[----:B---3--:R0:W-:Y:S04]  /*70780*/  @P3 STL [R1+0x25d4], R88 ;  /* 0x0025d45801003387 */ /* 0x0081e80000100800 */
[----:B0-----:R-:W3:Y:S04]  /*70790*/  LDL.64 R88, [R1+0x790] ;  /* 0x0007900001587983 */ /* 0x001ee80000100a00 */
[----:B------:R-:W3:Y:S04]  /*707a0*/  LDL.LU.64 R86, [R1+0x4bf8] ;  /* 0x004bf80001567983 */ /* 0x000ee80000300a00 */
[----:B------:R0:W-:Y:S04]  /*707b0*/  @P3 STL [R1+0x25cc], R7 ;  /* 0x0025cc0701003387 */ /* 0x0001e80000100800 */
[----:B0-----:R-:W4:Y:S01]  /*707c0*/  LDL.LU R7, [R1+0x4bf0] ;  /* 0x004bf00001077983 */ /* 0x001f220000300800 */
[----:B------:R-:W-:-:S03]  /*707d0*/  ISETP.GT.AND P5, PT, R92, 0xcc, PT ;  /* 0x000000cc5c00780c */ /* 0x000fc60003fa4270 */
[----:B------:R-:W3:Y:S04]  /*707e0*/  LDL.LU.64 R2, [R1+0x4be8] ;  /* 0x004be80001027983 */ /* 0x000ee80000300a00 */
[----:B--2---:R0:W-:Y:S04]  /*707f0*/  @P3 STL [R1+0x25c8], R0 ;  /* 0x0025c80001003387 */ /* 0x0041e80000100800 */
[----:B0-----:R-:W2:Y:S04]  /*70800*/  LDL.LU R0, [R1+0x4be0] ;  /* 0x004be00001007983 */ /* 0x001ea80000300800 */
[----:B----4-:R-:W4:Y:S04]  /*70810*/  @P5 LDG.E.U16 R91, desc[UR6][R6.64] ;  /* 0x00000006065b5981 */ /* 0x010f28000c1e1500 */
[----:B---3--:R-:W3:Y:S04]  /*70820*/  @P5 LDG.E.U16 R75, desc[UR6][R2.64] ;  /* 0x00000006024b5981 */ /* 0x008ee8000c1e1500 */
[----:B------:R-:W3:Y:S04]  /*70830*/  LDL.LU.64 R6, [R1+0x4bd8] ;  /* 0x004bd80001067983 */ /* 0x000ee80000300a00 */
[----:B--2---:R-:W2:Y:S04]  /*70840*/  @P5 LDG.E.U16 R0, desc[UR6][R42.64] ;  /* 0x000000062a005981 */ /* 0x004ea8000c1e1500 */
[----:B----4-:R0:W-:Y:S04]  /*70850*/  @P5 STL [R1+0x25c4], R91 ;  /* 0x0025c45b01005387 */ /* 0x0101e80000100800 */
[----:B0-----:R-:W4:Y:S01]  /*70860*/  LDL.LU R91, [R1+0x4bd0] ;  /* 0x004bd000015b7983 */ /* 0x001f220000300800 */
[----:B------:R-:W-:-:S03]  /*70870*/  ISETP.GT.AND P6, PT, R92, 0xcd, PT ;  /* 0x000000cd5c00780c */ /* 0x000fc60003fc4270 */
[----:B------:R-:W2:Y:S04]  /*70880*/  LDL.LU.64 R2, [R1+0x4bc8] ;  /* 0x004bc80001027983 */ /* 0x000ea80000300a00 */
[----:B----4-:R-:W4:Y:S01]  /*70890*/  @P5 LDG.E.U16 R91, desc[UR6][R50.64] ;  /* 0x00000006325b5981 */ /* 0x010f22000c1e1500 */
[----:B------:R-:W-:-:S06]  /*708a0*/  PRMT R74, RZ, 0x7610, R74 ;  /* 0x00007610ff4a7816 */ /* 0x000fcc000000004a */
[----:B---3--:R-:W3:Y:S04]  /*708b0*/  @P6 LDG.E.U16 R74, desc[UR6][R6.64] ;  /* 0x00000006064a6981 */ /* 0x008ee8000c1e1500 */
[----:B----4-:R0:W-:Y:S04]  /*708c0*/  STL [R1+0x25bc], R91 ;  /* 0x0025bc5b01007387 */ /* 0x0101e80000100800 */
[----:B0-----:R-:W4:Y:S04]  /*708d0*/  LDL.LU R91, [R1+0x4bc4] ;  /* 0x004bc400015b7983 */ /* 0x001f280000300800 */
[----:B--2---:R0:W-:Y:S04]  /*708e0*/  STL [R1+0x25b8], R0 ;  /* 0x0025b80001007387 */ /* 0x0041e80000100800 */
[----:B0-----:R-:W2:Y:S04]  /*708f0*/  LDL.LU R0, [R1+0x4bc0] ;  /* 0x004bc00001007983 */ /* 0x001ea80000300800 */
[----:B------:R-:W2:Y:S04]  /*70900*/  LDL.64 R50, [R1+0x770] ;  /* 0x0007700001327983 */ /* 0x000ea80000100a00 */
[----:B------:R-:W2:Y:S04]  /*70910*/  LDL.64 R42, [R1+0x750] ;  /* 0x00075000012a7983 */ /* 0x000ea80000100a00 */
[----:B------:R-:W-:Y:S04]  /*70920*/  @P5 STL [R1+0x25c0], R75 ;  /* 0x0025c04b01005387 */ /* 0x000fe80000100800 */
[----:B------:R-:W2:Y:S01]  /*70930*/  LDL.LU.64 R6, [R1+0x4bb8] ;  /* 0x004bb80001067983 */ /* 0x000ea20000300a00 */
[----:B------:R-:W-:-:S02]  /*70940*/  ISETP.GT.AND P3, PT, R92, 0xce, PT ;  /* 0x000000ce5c00780c */ /* 0x000fc40003f64270 */
[----:B------:R-:W-:Y:S02]  /*70950*/  PRMT R19, RZ, 0x7610, R19 ;  /* 0x00007610ff137816 */ /* 0x000fe40000000013 */
[----:B------:R-:W-:-:S04]  /*70960*/  PRMT R14, RZ, 0x7610, R14 ;  /* 0x00007610ff0e7816 */ /* 0x000fc8000000000e */
[----:B------:R-:W3:Y:S04]  /*70970*/  @P6 LDG.E.U16 R19, desc[UR6][R2.64] ;  /* 0x0000000602136981 */ /* 0x000ee8000c1e1500 */
[----:B------:R-:W3:Y:S04]  /*70980*/  LDL.LU.64 R2, [R1+0x4bb0] ;  /* 0x004bb00001027983 */ /* 0x000ee80000300a00 */
[----:B--2---:R-:W2:Y:S04]  /*70990*/  @P3 LDG.E.U16 R14, desc[UR6][R6.64] ;  /* 0x00000006060e3981 */ /* 0x004ea8000c1e1500 */
[----:B------:R-:W2:Y:S01]  /*709a0*/  LDL.LU.64 R6, [R1+0x4ba8] ;  /* 0x004ba80001067983 */ /* 0x000ea20000300a00 */
[----:B------:R-:W-:-:S02]  /*709b0*/  PRMT R18, RZ, 0x7610, R18 ;  /* 0x00007610ff127816 */ /* 0x000fc40000000012 */
[----:B------:R-:W-:Y:S02]  /*709c0*/  ISETP.GT.AND P5, PT, R92, 0xcf, PT ;  /* 0x000000cf5c00780c */ /* 0x000fe40003fa4270 */
[----:B------:R-:W-:Y:S02]  /*709d0*/  PRMT R15, RZ, 0x7610, R15 ;  /* 0x00007610ff0f7816 */ /* 0x000fe4000000000f */
[----:B------:R-:W-:Y:S02]  /*709e0*/  PRMT R93, RZ, 0x7610, R93 ;  /* 0x00007610ff5d7816 */ /* 0x000fe4000000005d */
[----:B------:R-:W-:Y:S01]  /*709f0*/  PRMT R10, RZ, 0x7610, R10 ;  /* 0x00007610ff0a7816 */ /* 0x000fe2000000000a */
[----:B------:R-:W4:Y:S01]  /*70a00*/  @P6 LDG.E.U16 R18, desc[UR6][R22.64] ;  /* 0x0000000616126981 */ /* 0x000f22000c1e1500 */
[----:B------:R-:W-:-:S03]  /*70a10*/  PRMT R11, RZ, 0x7610, R11 ;  /* 0x00007610ff0b7816 */ /* 0x000fc6000000000b */
[----:B------:R-:W4:Y:S01]  /*70a20*/  @P6 LDG.E.U16 R15, desc[UR6][R46.64] ;  /* 0x000000062e0f6981 */ /* 0x000f22000c1e1500 */
[----:B------:R-:W-:-:S03]  /*70a30*/  PRMT R82, RZ, 0x7610, R82 ;  /* 0x00007610ff527816 */ /* 0x000fc60000000052 */
[----:B------:R-:W4:Y:S01]  /*70a40*/  @P3 LDG.E.U16 R93, desc[UR6][R88.64] ;  /* 0x00000006585d3981 */ /* 0x000f22000c1e1500 */
[----:B------:R-:W-:-:S03]  /*70a50*/  PRMT R85, RZ, 0x7610, R85 ;  /* 0x00007610ff557816 */ /* 0x000fc60000000055 */
[----:B---3--:R-:W3:Y:S01]  /*70a60*/  @P3 LDG.E.U16 R10, desc[UR6][R2.64] ;  /* 0x00000006020a3981 */ /* 0x008ee2000c1e1500 */
[----:B------:R-:W-:-:S03]  /*70a70*/  PRMT R84, RZ, 0x7610, R84 ;  /* 0x00007610ff547816 */ /* 0x000fc60000000054 */
[----:B------:R-:W3:Y:S04]  /*70a80*/  @P3 LDG.E.U16 R11, desc[UR6][R38.64] ;  /* 0x00000006260b3981 */ /* 0x000ee8000c1e1500 */
[----:B------:R-:W3:Y:S04]  /*70a90*/  @P5 LDG.E.U16 R85, desc[UR6][R50.64] ;  /* 0x0000000632555981 */ /* 0x000ee8000c1e1500 */
[----:B------:R-:W3:Y:S04]  /*70aa0*/  @P5 LDG.E.U16 R84, desc[UR6][R42.64] ;  /* 0x000000062a545981 */ /* 0x000ee8000c1e1500 */
[----:B------:R-:W3:Y:S04]  /*70ab0*/  LDL.LU.64 R2, [R1+0x4ba0] ;  /* 0x004ba00001027983 */ /* 0x000ee80000300a00 */
[----:B--2---:R-:W2:Y:S04]  /*70ac0*/  @P5 LDG.E.U16 R82, desc[UR6][R6.64] ;  /* 0x0000000606525981 */ /* 0x004ea8000c1e1500 */
[----:B----4-:R-:W-:Y:S04]  /*70ad0*/  STL [R1+0x25ac], R18 ;  /* 0x0025ac1201007387 */ /* 0x010fe80000100800 */
[----:B------:R0:W-:Y:S04]  /*70ae0*/  STL [R1+0x25b0], R19 ;  /* 0x0025b01301007387 */ /* 0x0001e80000100800 */
[----:B------:R-:W4:Y:S01]  /*70af0*/  LDL.64 R46, [R1+0x740] ;  /* 0x00074000012e7983 */ /* 0x000f220000100a00 */
[----:B------:R-:W-:-:S03]  /*70b00*/  PRMT R87, RZ, 0x7610, R87 ;  /* 0x00007610ff577816 */ /* 0x000fc60000000057 */
[----:B0-----:R-:W4:Y:S04]  /*70b10*/  LDL.64 R18, [R1+0x748] ;  /* 0x0007480001127983 */ /* 0x001f280000100a00 */
[----:B------:R-:W-:Y:S04]  /*70b20*/  STL [R1+0x25a4], R14 ;  /* 0x0025a40e01007387 */ /* 0x000fe80000100800 */
[----:B------:R0:W-:Y:S04]  /*70b30*/  STL [R1+0x25a8], R15 ;  /* 0x0025a80f01007387 */ /* 0x0001e80000100800 */
[----:B------:R-:W4:Y:S04]  /*70b40*/  LDL.64 R38, [R1+0x730] ;  /* 0x0007300001267983 */ /* 0x000f280000100a00 */
[----:B---3--:R-:W3:Y:S04]  /*70b50*/  @P5 LDG.E.U16 R87, desc[UR6][R2.64] ;  /* 0x0000000602575981 */ /* 0x008ee8000c1e1500 */
[----:B0-----:R-:W3:Y:S04]  /*70b60*/  LDL.64 R14, [R1+0x738] ;  /* 0x00073800010e7983 */ /* 0x001ee80000100a00 */
[----:B------:R-:W-:Y:S04]  /*70b70*/  STL [R1+0x4548], R93 ;  /* 0x0045485d01007387 */ /* 0x000fe80000100800 */
[----:B------:R-:W-:Y:S04]  /*70b80*/  STL [R1+0x259c], R10 ;  /* 0x00259c0a01007387 */ /* 0x000fe80000100800 */
[----:B------:R-:W-:Y:S04]  /*70b90*/  STL [R1+0x25b4], R74 ;  /* 0x0025b44a01007387 */ /* 0x000fe80000100800 */
[----:B------:R0:W-:Y:S04]  /*70ba0*/  STL [R1+0x25a0], R11 ;  /* 0x0025a00b01007387 */ /* 0x0001e80000100800 */
[----:B------:R-:W3:Y:S04]  /*70bb0*/  LDL.64 R6, [R1+0x720] ;  /* 0x0007200001067983 */ /* 0x000ee80000100a00 */
[----:B------:R-:W3:Y:S04]  /*70bc0*/  LDL.64 R88, [R1+0x760] ;  /* 0x0007600001587983 */ /* 0x000ee80000100a00 */
[----:B0-----:R-:W3:Y:S04]  /*70bd0*/  LDL.64 R10, [R1+0x728] ;  /* 0x00072800010a7983 */ /* 0x001ee80000100a00 */
[----:B--2---:R-:W-:Y:S04]  /*70be0*/  STL [R1+0x44dc], R82 ;  /* 0x0044dc5201007387 */ /* 0x004fe80000100800 */
[----:B------:R-:W-:Y:S04]  /*70bf0*/  STL [R1+0x44e4], R85 ;  /* 0x0044e45501007387 */ /* 0x000fe80000100800 */
[----:B------:R-:W-:Y:S04]  /*70c00*/  STL [R1+0x44ec], R84 ;  /* 0x0044ec5401007387 */ /* 0x000fe80000100800 */
[----:B------:R-:W2:Y:S01]  /*70c10*/  LDL.LU.64 R2, [R1+0x4b98] ;  /* 0x004b980001027983 */ /* 0x000ea20000300a00 */
[----:B------:R-:W-:-:S02]  /*70c20*/  ISETP.GT.AND P6, PT, R92, 0xd0, PT ;  /* 0x000000d05c00780c */ /* 0x000fc40003fc4270 */
[----:B------:R-:W-:Y:S02]  /*70c30*/  ISETP.GT.AND P3, PT, R92, 0xd1, PT ;  /* 0x000000d15c00780c */ /* 0x000fe40003f64270 */
[----:B------:R-:W-:Y:S02]  /*70c40*/  PRMT R58, RZ, 0x7610, R58 ;  /* 0x00007610ff3a7816 */ /* 0x000fe4000000003a */
[----:B------:R-:W-:Y:S02]  /*70c50*/  PRMT R27, RZ, 0x7610, R27 ;  /* 0x00007610ff1b7816 */ /* 0x000fe4000000001b */
[----:B------:R-:W-:Y:S02]  /*70c60*/  PRMT R26, RZ, 0x7610, R26 ;  /* 0x00007610ff1a7816 */ /* 0x000fe4000000001a */
[----:B------:R-:W-:Y:S02]  /*70c70*/  PRMT R55, RZ, 0x7610, R55 ;  /* 0x00007610ff377816 */ /* 0x000fe40000000037 */
[----:B------:R-:W-:Y:S01]  /*70c80*/  PRMT R69, RZ, 0x7610, R69 ;  /* 0x00007610ff457816 */ /* 0x000fe20000000045 */
[----:B------:R-:W2:Y:S04]  /*70c90*/  LDL.64 R22, [R1+0x718] ;  /* 0x0007180001167983 */ /* 0x000ea80000100a00 */
[----:B------:R-:W2:Y:S04]  /*70ca0*/  LDL.64 R50, [R1+0x710] ;  /* 0x0007100001327983 */ /* 0x000ea80000100a00 */
[----:B------:R-:W2:Y:S04]  /*70cb0*/  LDL.64 R42, [R1+0x708] ;  /* 0x00070800012a7983 */ /* 0x000ea80000100a00 */
[----:B------:R-:W2:Y:S04]  /*70cc0*/  LDL.64 R74, [R1+0x700] ;  /* 0x00070000014a7983 */ /* 0x000ea80000100a00 */
[----:B----4-:R-:W4:Y:S04]  /*70cd0*/  @P6 LDG.E.U16 R27, desc[UR6][R46.64] ;  /* 0x000000062e1b6981 */ /* 0x010f28000c1e1500 */
[----:B------:R-:W4:Y:S04]  /*70ce0*/  @P6 LDG.E.U16 R58, desc[UR6][R18.64] ;  /* 0x00000006123a6981 */ /* 0x000f28000c1e1500 */
[----:B------:R-:W4:Y:S04]  /*70cf0*/  @P6 LDG.E.U16 R55, desc[UR6][R38.64] ;  /* 0x0000000626376981 */ /* 0x000f28000c1e1500 */
[----:B---3--:R-:W-:Y:S04]  /*70d00*/  STL [R1+0x44f0], R87 ;  /* 0x0044f05701007387 */ /* 0x008fe80000100800 */
[----:B------:R-:W3:Y:S04]  /*70d10*/  LDL.64 R46, [R1+0x6f0] ;  /* 0x0006f000012e7983 */ /* 0x000ee80000100a00 */
[----:B------:R-:W3:Y:S04]  /*70d20*/  LDL.64 R18, [R1+0x6f8] ;  /* 0x0006f80001127983 */ /* 0x000ee80000100a00 */
[----:B------:R-:W3:Y:S04]  /*70d30*/  @P6 LDG.E.U16 R26, desc[UR6][R14.64] ;  /* 0x000000060e1a6981 */ /* 0x000ee8000c1e1500 */
[----:B------:R-:W3:Y:S04]  /*70d40*/  LDL.64 R38, [R1+0x780] ;  /* 0x0007800001267983 */ /* 0x000ee80000100a00 */
[----:B------:R-:W3:Y:S04]  /*70d50*/  LDL.64 R14, [R1+0x778] ;  /* 0x00077800010e7983 */ /* 0x000ee80000100a00 */
[----:B------:R-:W3:Y:S04]  /*70d60*/  @P3 LDG.E.U16 R69, desc[UR6][R10.64] ;  /* 0x000000060a453981 */ /* 0x000ee8000c1e1500 */
[----:B------:R-:W3:Y:S01]  /*70d70*/  LDL.LU.64 R10, [R1+0x4b90] ;  /* 0x004b9000010a7983 */ /* 0x000ee20000300a00 */
[----:B--2---:R-:W-:-:S02]  /*70d80*/  PRMT R2, RZ, 0x7610, R2 ;  /* 0x00007610ff027816 */ /* 0x004fc40000000002 */
[----:B------:R-:W-:-:S04]  /*70d90*/  PRMT R3, RZ, 0x7610, R3 ;  /* 0x00007610ff037816 */ /* 0x000fc80000000003 */
[----:B------:R-:W2:Y:S04]  /*70da0*/  @P3 LDG.E.U16 R2, desc[UR6][R88.64] ;  /* 0x0000000658023981 */ /* 0x000ea8000c1e1500 */
[----:B------:R-:W3:Y:S04]  /*70db0*/  @P3 LDG.E.U16 R3, desc[UR6][R6.64] ;  /* 0x0000000606033981 */ /* 0x000ee8000c1e1500 */
[----:B------:R-:W4:Y:S01]  /*70dc0*/  LDL.LU.64 R6, [R1+0x4b88] ;  /* 0x004b880001067983 */ /* 0x000f220000300a00 */
[----:B------:R-:W-:-:S03]  /*70dd0*/  PRMT R68, RZ, 0x7610, R68 ;  /* 0x00007610ff447816 */ /* 0x000fc60000000044 */
[----:B------:R-:W4:Y:S04]  /*70de0*/  LDL.64 R88, [R1+0x6e8] ;  /* 0x0006e80001587983 */ /* 0x000f280000100a00 */
[----:B--2---:R-:W-:Y:S04]  /*70df0*/  STL [R1+0x256c], R2 ;  /* 0x00256c0201007387 */ /* 0x004fe80000100800 */
[----:B---3--:R0:W-:Y:S04]  /*70e00*/  STL [R1+0x2570], R3 ;  /* 0x0025700301007387 */ /* 0x0081e80000100800 */
[----:B0-----:R-:W2:Y:S04]  /*70e10*/  LDL.64 R2, [R1+0x6e0] ;  /* 0x0006e00001027983 */ /* 0x001ea80000100a00 */
[----:B----4-:R0:W3:Y:S04]  /*70e20*/  @P3 LDG.E.U16 R68, desc[UR6][R6.64] ;  /* 0x0000000606443981 */ /* 0x0100e8000c1e1500 */
[----:B------:R-:W0:Y:S01]  /*70e30*/  LDL.LU.64 R6, [R1+0x4b80] ;  /* 0x004b800001067983 */ /* 0x000e220000300a00 */
[----:B------:R-:W-:-:S02]  /*70e40*/  ISETP.GT.AND P5, PT, R92, 0xd2, PT ;  /* 0x000000d25c00780c */ /* 0x000fc40003fa4270 */
[----:B------:R-:W-:-:S11]  /*70e50*/  PRMT R0, RZ, 0x7610, R0 ;  /* 0x00007610ff007816 */ /* 0x000fd60000000000 */
[----:B------:R-:W4:Y:S01]  /*70e60*/  @P5 LDG.E.U16 R0, desc[UR6][R42.64] ;  /* 0x000000062a005981 */ /* 0x000f22000c1e1500 */
[----:B0-----:R-:W-:Y:S02]  /*70e70*/  PRMT R6, RZ, 0x7610, R6 ;  /* 0x00007610ff067816 */ /* 0x001fe40000000006 */
[----:B------:R-:W-:-:S04]  /*70e80*/  PRMT R7, RZ, 0x7610, R7 ;  /* 0x00007610ff077816 */ /* 0x000fc80000000007 */
[----:B------:R-:W2:Y:S04]  /*70e90*/  @P5 LDG.E.U16 R6, desc[UR6][R50.64] ;  /* 0x0000000632065981 */ /* 0x000ea8000c1e1500 */
[----:B------:R-:W4:Y:S04]  /*70ea0*/  @P5 LDG.E.U16 R7, desc[UR6][R22.64] ;  /* 0x0000000616075981 */ /* 0x000f28000c1e1500 */
[----:B---3--:R-:W-:Y:S04]  /*70eb0*/  STL [R1+0x2568], R68 ;  /* 0x0025684401007387 */ /* 0x008fe80000100800 */
[----:B------:R0:W-:Y:S04]  /*70ec0*/  STL [R1+0x2574], R69 ;  /* 0x0025744501007387 */ /* 0x0001e80000100800 */
[----:B0-----:R-:W3:Y:S04]  /*70ed0*/  LDL.64 R68, [R1+0x6d0] ;  /* 0x0006d00001447983 */ /* 0x001ee80000100a00 */
[----:B------:R-:W3:Y:S04]  /*70ee0*/  LDL.LU.64 R22, [R1+0x4b78] ;  /* 0x004b780001167983 */ /* 0x000ee80000300a00 */
[----:B------:R-:W3:Y:S04]  /*70ef0*/  LDL.LU.64 R50, [R1+0x4b70] ;  /* 0x004b700001327983 */ /* 0x000ee80000300a00 */
[----:B--2---:R-:W-:Y:S04]  /*70f00*/  STL [R1+0x2560], R6 ;  /* 0x0025600601007387 */ /* 0x004fe80000100800 */
[----:B----4-:R0:W-:Y:S04]  /*70f10*/  STL [R1+0x2564], R7 ;  /* 0x0025640701007387 */ /* 0x0101e80000100800 */
[----:B0-----:R-:W2:Y:S04]  /*70f20*/  LDL.64 R6, [R1+0x6c8] ;  /* 0x0006c80001067983 */ /* 0x001ea80000100a00 */
[----:B------:R-:W4:Y:S04]  /*70f30*/  LDL.LU.64 R42, [R1+0x4b68] ;  /* 0x004b6800012a7983 */ /* 0x000f280000300a00 */
[----:B------:R0:W-:Y:S04]  /*70f40*/  STL [R1+0x255c], R0 ;  /* 0x00255c0001007387 */ /* 0x0001e80000100800 */
[----:B0-----:R-:W2:Y:S01]  /*70f50*/  LDL.LU R0, [R1+0x4b60] ;  /* 0x004b600001007983 */ /* 0x001ea20000300800 */
[----:B------:R-:W-:-:S02]  /*70f60*/  ISETP.GT.AND P6, PT, R92, 0xd3, PT ;  /* 0x000000d35c00780c */ /* 0x000fc40003fc4270 */
[----:B------:R-:W-:Y:S02]  /*70f70*/  PRMT R10, RZ, 0x7610, R10 ;  /* 0x00007610ff0a7816 */ /* 0x000fe4000000000a */
[----:B------:R-:W-:-:S06]  /*70f80*/  PRMT R11, RZ, 0x7610, R11 ;  /* 0x00007610ff0b7816 */ /* 0x000fcc000000000b */
[----:B------:R-:W3:Y:S04]  /*70f90*/  @P5 LDG.E.U16 R11, desc[UR6][R74.64] ;  /* 0x000000064a0b5981 */ /* 0x000ee8000c1e1500 */
[----:B------:R-:W3:Y:S04]  /*70fa0*/  @P6 LDG.E.U16 R10, desc[UR6][R18.64] ;  /* 0x00000006120a6981 */ /* 0x000ee8000c1e1500 */
[----:B------:R-:W4:Y:S04]  /*70fb0*/  LDL.64 R74, [R1+0x7a0] ;  /* 0x0007a000014a7983 */ /* 0x000f280000100a00 */
[----:B------:R-:W4:Y:S01]  /*70fc0*/  LDL.LU.64 R18, [R1+0x4b58] ;  /* 0x004b580001127983 */ /* 0x000f220000300a00 */
[----:B--2---:R-:W-:-:S06]  /*70fd0*/  PRMT R0, RZ, 0x7610, R0 ;  /* 0x00007610ff007816 */ /* 0x004fcc0000000000 */
[----:B------:R-:W2:Y:S04]  /*70fe0*/  @P6 LDG.E.U16 R0, desc[UR6][R46.64] ;  /* 0x000000062e006981 */ /* 0x000ea8000c1e1500 */
[----:B---3--:R-:W-:Y:S04]  /*70ff0*/  STL [R1+0x2554], R10 ;  /* 0x0025540a01007387 */ /* 0x008fe80000100800 */
[----:B------:R0:W-:Y:S04]  /*71000*/  STL [R1+0x2558], R11 ;  /* 0x0025580b01007387 */ /* 0x0001e80000100800 */
[----:B0-----:R-:W3:Y:S04]  /*71010*/  LDL.64 R10, [R1+0x6b8] ;  /* 0x0006b800010a7983 */ /* 0x001ee80000100a00 */
[----:B------:R-:W3:Y:S04]  /*71020*/  LDL.LU.64 R46, [R1+0x4b50] ;  /* 0x004b5000012e7983 */ /* 0x000ee80000300a00 */
[----:B--2---:R0:W-:Y:S04]  /*71030*/  STL [R1+0x2550], R0 ;  /* 0x0025500001007387 */ /* 0x0041e80000100800 */
[----:B0-----:R-:W2:Y:S01]  /*71040*/  LDL.LU R0, [R1+0x4b48] ;  /* 0x004b480001007983 */ /* 0x001ea20000300800 */
[----:B------:R-:W-:-:S02]  /*71050*/  ISETP.GT.AND P3, PT, R92, 0xd4, PT ;  /* 0x000000d45c00780c */ /* 0x000fc40003f64270 */
[----:B----4-:R-:W-:Y:S02]  /*71060*/  PRMT R42, RZ, 0x7610, R42 ;  /* 0x00007610ff2a7816 */ /* 0x010fe4000000002a */
[----:B------:R-:W-:-:S04]  /*71070*/  PRMT R43, RZ, 0x7610, R43 ;  /* 0x00007610ff2b7816 */ /* 0x000fc8000000002b */
[----:B------:R-:W4:Y:S04]  /*71080*/  @P6 LDG.E.U16 R42, desc[UR6][R38.64] ;  /* 0x00000006262a6981 */ /* 0x000f28000c1e1500 */
[----:B------:R-:W4:Y:S01]  /*71090*/  @P6 LDG.E.U16 R43, desc[UR6][R14.64] ;  /* 0x000000060e2b6981 */ /* 0x000f22000c1e1500 */
[----:B---3--:R-:W-:-:S06]  /*710a0*/  PRMT R47, RZ, 0x7610, R47 ;  /* 0x00007610ff2f7816 */ /* 0x008fcc000000002f */
[----:B------:R-:W3:Y:S04]  /*710b0*/  @P3 LDG.E.U16 R47, desc[UR6][R2.64] ;  /* 0x00000006022f3981 */ /* 0x000ee8000c1e1500 */
[----:B------:R-:W3:Y:S04]  /*710c0*/  LDL.LU.64 R14, [R1+0x4b40] ;  /* 0x004b4000010e7983 */ /* 0x000ee80000300a00 */
[----:B------:R-:W3:Y:S01]  /*710d0*/  LDL.LU.64 R38, [R1+0x4b38] ;  /* 0x004b380001267983 */ /* 0x000ee20000300a00 */
[----:B--2---:R-:W-:-:S06]  /*710e0*/  PRMT R0, RZ, 0x7610, R0 ;  /* 0x00007610ff007816 */ /* 0x004fcc0000000000 */
[----:B------:R-:W2:Y:S04]  /*710f0*/  @P3 LDG.E.U16 R0, desc[UR6][R88.64] ;  /* 0x0000000658003981 */ /* 0x000ea8000c1e1500 */
[----:B----4-:R-:W-:Y:S04]  /*71100*/  STL [R1+0x2548], R42 ;  /* 0x0025482a01007387 */ /* 0x010fe80000100800 */
[----:B------:R0:W-:Y:S04]  /*71110*/  STL [R1+0x254c], R43 ;  /* 0x00254c2b01007387 */ /* 0x0001e80000100800 */
[----:B0-----:R-:W4:Y:S04]  /*71120*/  LDL.64 R42, [R1+0x6a0] ;  /* 0x0006a000012a7983 */ /* 0x001f280000100a00 */
[----:B------:R-:W4:Y:S04]  /*71130*/  LDL.LU.64 R88, [R1+0x4b30] ;  /* 0x004b300001587983 */ /* 0x000f280000300a00 */
[----:B--2---:R0:W-:Y:S04]  /*71140*/  STL [R1+0x2544], R0 ;  /* 0x0025440001007387 */ /* 0x0041e80000100800 */
[----:B0-----:R-:W2:Y:S04]  /*71150*/  LDL.LU R0, [R1+0x4b28] ;  /* 0x004b280001007983 */ /* 0x001ea80000300800 */
[----:B------:R-:W2:Y:S01]  /*71160*/  LDL.LU.64 R2, [R1+0x4b20] ;  /* 0x004b200001027983 */ /* 0x000ea20000300a00 */
[----:B------:R-:W-:-:S02]  /*71170*/  ISETP.GT.AND P5, PT, R92, 0xd5, PT ;  /* 0x000000d55c00780c */ /* 0x000fc40003fa4270 */
[----:B---3--:R-:W-:Y:S02]  /*71180*/  PRMT R38, RZ, 0x7610, R38 ;  /* 0x00007610ff267816 */ /* 0x008fe40000000026 */
[----:B------:R-:W-:Y:S02]  /*71190*/  PRMT R39, RZ, 0x7610, R39 ;  /* 0x00007610ff277816 */ /* 0x000fe40000000027 */
[----:B------:R-:W-:Y:S02]  /*711a0*/  PRMT R46, RZ, 0x7610, R46 ;  /* 0x00007610ff2e7816 */ /* 0x000fe4000000002e */
[----:B------:R-:W3:Y:S05]  /*711b0*/  @P3 LDG.E.U16 R38, desc[UR6][R68.64] ;  /* 0x0000000644263981 */ /* 0x000eea000c1e1500 */
[----:B------:R-:W3:Y:S04]  /*711c0*/  @P5 LDG.E.U16 R46, desc[UR6][R6.64] ;  /* 0x00000006062e5981 */ /* 0x000ee8000c1e1500 */
[----:B--2---:R-:W2:Y:S04]  /*711d0*/  @P3 LDG.E.U16 R39, desc[UR6][R2.64] ;  /* 0x0000000602273981 */ /* 0x004ea8000c1e1500 */
[----:B------:R-:W4:Y:S01]  /*711e0*/  LDL.LU.64 R2, [R1+0x4b18] ;  /* 0x004b180001027983 */ /* 0x000f220000300a00 */
[----:B------:R-:W-:-:S03]  /*711f0*/  PRMT R0, RZ, 0x7610, R0 ;  /* 0x00007610ff007816 */ /* 0x000fc60000000000 */
[----:B---3--:R-:W-:Y:S04]  /*71200*/  STL [R1+0x2538], R38 ;  /* 0x0025382601007387 */ /* 0x008fe80000100800 */
[----:B--2---:R0:W-:Y:S04]  /*71210*/  STL [R1+0x253c], R39 ;  /* 0x00253c2701007387 */ /* 0x0041e80000100800 */
[----:B------:R-:W2:Y:S04]  /*71220*/  LDL.64 R68, [R1+0x690] ;  /* 0x0006900001447983 */ /* 0x000ea80000100a00 */
[----:B0-----:R-:W3:Y:S04]  /*71230*/  LDL.64 R38, [R1+0x698] ;  /* 0x0006980001267983 */ /* 0x001ee80000100a00 */
[----:B------:R-:W2:Y:S04]  /*71240*/  LDL.LU.64 R6, [R1+0x4b10] ;  /* 0x004b100001067983 */ /* 0x000ea80000300a00 */
[----:B------:R-:W-:Y:S04]  /*71250*/  STL [R1+0x2534], R46 ;  /* 0x0025342e01007387 */ /* 0x000fe80000100800 */
[----:B------:R0:W-:Y:S04]  /*71260*/  STL [R1+0x2540], R47 ;  /* 0x0025402f01007387 */ /* 0x0001e80000100800 */
[----:B----4-:R-:W4:Y:S04]  /*71270*/  @P5 LDG.E.U16 R0, desc[UR6][R2.64] ;  /* 0x0000000602005981 */ /* 0x010f28000c1e1500 */
[----:B0-----:R-:W3:Y:S04]  /*71280*/  LDL.64 R46, [R1+0x7b0] ;  /* 0x0007b000012e7983 */ /* 0x001ee80000100a00 */
[----:B------:R-:W3:Y:S01]  /*71290*/  LDL.LU.64 R2, [R1+0x4b08] ;  /* 0x004b080001027983 */ /* 0x000ee20000300a00 */
[----:B------:R-:W-:-:S02]  /*712a0*/  ISETP.GT.AND P6, PT, R92, 0xd6, PT ;  /* 0x000000d65c00780c */ /* 0x000fc40003fc4270 */
[----:B------:R-:W-:Y:S02]  /*712b0*/  PRMT R83, RZ, 0x7610, R83 ;  /* 0x00007610ff537816 */ /* 0x000fe40000000053 */
[----:B------:R-:W-:Y:S02]  /*712c0*/  PRMT R19, RZ, 0x7610, R19 ;  /* 0x00007610ff137816 */ /* 0x000fe40000000013 */
[----:B------:R-:W-:-:S07]  /*712d0*/  PRMT R82, RZ, 0x7610, R82 ;  /* 0x00007610ff527816 */ /* 0x000fce0000000052 */
[----:B------:R-:W3:Y:S04]  /*712e0*/  @P6 LDG.E.U16 R83, desc[UR6][R10.64] ;  /* 0x000000060a536981 */ /* 0x000ee8000c1e1500 */
[----:B--2---:R-:W2:Y:S04]  /*712f0*/  @P5 LDG.E.U16 R19, desc[UR6][R6.64] ;  /* 0x0000000606135981 */ /* 0x004ea8000c1e1500 */
[----:B----4-:R0:W-:Y:S04]  /*71300*/  STL [R1+0x2530], R0 ;  /* 0x0025300001007387 */ /* 0x0101e80000100800 */
[----:B0-----:R-:W4:Y:S04]  /*71310*/  LDL.LU R0, [R1+0x4b00] ;  /* 0x004b000001007983 */ /* 0x001f280000300800 */
[----:B------:R-:W2:Y:S04]  /*71320*/  LDL.LU.64 R6, [R1+0x4af8] ;  /* 0x004af80001067983 */ /* 0x000ea80000300a00 */
[----:B---3--:R-:W3:Y:S01]  /*71330*/  @P6 LDG.E.U16 R82, desc[UR6][R2.64] ;  /* 0x0000000602526981 */ /* 0x008ee2000c1e1500 */
[----:B------:R-:W-:-:S02]  /*71340*/  PRMT R18, RZ, 0x7610, R18 ;  /* 0x00007610ff127816 */ /* 0x000fc40000000012 */
[----:B------:R-:W-:-:S04]  /*71350*/  PRMT R15, RZ, 0x7610, R15 ;  /* 0x00007610ff0f7816 */ /* 0x000fc8000000000f */
[----:B------:R-:W4:Y:S04]  /*71360*/  @P5 LDG.E.U16 R18, desc[UR6][R74.64] ;  /* 0x000000064a125981 */ /* 0x000f28000c1e1500 */
[----:B------:R-:W-:Y:S04]  /*71370*/  STL [R1+0x454c], R83 ;  /* 0x00454c5301007387 */ /* 0x000fe80000100800 */
[----:B------:R-:W4:Y:S04]  /*71380*/  LDL.64 R2, [R1+0x688] ;  /* 0x0006880001027983 */ /* 0x000f280000100a00 */
[----:B------:R-:W4:Y:S04]  /*71390*/  LDL.64 R74, [R1+0x680] ;  /* 0x00068000014a7983 */ /* 0x000f280000100a00 */
[----:B------:R-:W4:Y:S04]  /*713a0*/  LDL.64 R10, [R1+0x678] ;  /* 0x00067800010a7983 */ /* 0x000f280000100a00 */
[----:B--2---:R-:W2:Y:S04]  /*713b0*/  @P6 LDG.E.U16 R15, desc[UR6][R6.64] ;  /* 0x00000006060f6981 */ /* 0x004ea8000c1e1500 */
[----:B---3--:R-:W-:Y:S04]  /*713c0*/  STL [R1+0x4550], R82 ;  /* 0x0045505201007387 */ /* 0x008fe80000100800 */
[----:B------:R-:W3:Y:S01]  /*713d0*/  LDL.LU.64 R6, [R1+0x4af0] ;  /* 0x004af00001067983 */ /* 0x000ee20000300a00 */
[----:B------:R-:W-:-:S02]  /*713e0*/  ISETP.GT.AND P3, PT, R92, 0xd7, PT ;  /* 0x000000d75c00780c */ /* 0x000fc40003f64270 */
[----:B------:R-:W-:Y:S02]  /*713f0*/  PRMT R14, RZ, 0x7610, R14 ;  /* 0x00007610ff0e7816 */ /* 0x000fe4000000000e */
[----:B------:R-:W-:Y:S02]  /*71400*/  PRMT R86, RZ, 0x7610, R86 ;  /* 0x00007610ff567816 */ /* 0x000fe40000000056 */
[----:B------:R-:W-:Y:S02]  /*71410*/  PRMT R91, RZ, 0x7610, R91 ;  /* 0x00007610ff5b7816 */ /* 0x000fe4000000005b */
[----:B------:R-:W-:Y:S02]  /*71420*/  PRMT R89, RZ, 0x7610, R89 ;  /* 0x00007610ff597816 */ /* 0x000fe40000000059 */
[----:B------:R-:W-:Y:S01]  /*71430*/  PRMT R88, RZ, 0x7610, R88 ;  /* 0x00007610ff587816 */ /* 0x000fe20000000058 */
[----:B------:R-:W2:Y:S04]  /*71440*/  @P6 LDG.E.U16 R14, desc[UR6][R42.64] ;  /* 0x000000062a0e6981 */ /* 0x000ea8000c1e1500 */
[----:B------:R-:W2:Y:S04]  /*71450*/  @P3 LDG.E.U16 R86, desc[UR6][R38.64] ;  /* 0x0000000626563981 */ /* 0x000ea8000c1e1500 */
[----:B------:R-:W2:Y:S04]  /*71460*/  @P3 LDG.E.U16 R91, desc[UR6][R68.64] ;  /* 0x00000006445b3981 */ /* 0x000ea8000c1e1500 */
[----:B------:R-:W2:Y:S04]  /*71470*/  @P3 LDG.E.U16 R89, desc[UR6][R46.64] ;  /* 0x000000062e593981 */ /* 0x000ea8000c1e1500 */
[----:B---3--:R-:W3:Y:S01]  /*71480*/  @P3 LDG.E.U16 R88, desc[UR6][R6.64] ;  /* 0x0000000606583981 */ /* 0x008ee2000c1e1500 */
[----:B------:R-:W-:-:S03]  /*71490*/  ISETP.GT.AND P5, PT, R92, 0xd8, PT ;  /* 0x000000d85c00780c */ /* 0x000fc60003fa4270 */
[----:B----4-:R-:W-:Y:S04]  /*714a0*/  STL [R1+0x2528], R18 ;  /* 0x0025281201007387 */ /* 0x010fe80000100800 */
[----:B------:R0:W-:Y:S01]  /*714b0*/  STL [R1+0x252c], R19 ;  /* 0x00252c1301007387 */ /* 0x0001e20000100800 */
[----:B------:R-:W-:-:S03]  /*714c0*/  PRMT R54, RZ, 0x7610, R54 ;  /* 0x00007610ff367816 */ /* 0x000fc60000000036 */
[----:B0-----:R-:W4:Y:S04]  /*714d0*/  LDL.64 R18, [R1+0x668] ;  /* 0x0006680001127983 */ /* 0x001f280000100a00 */
[----:B--2---:R-:W-:Y:S04]  /*714e0*/  STL [R1+0x2518], R14 ;  /* 0x0025180e01007387 */ /* 0x004fe80000100800 */
[----:B------:R0:W-:Y:S04]  /*714f0*/  STL [R1+0x251c], R15 ;  /* 0x00251c0f01007387 */ /* 0x0001e80000100800 */
[----:B------:R-:W2:Y:S04]  /*71500*/  LDL.64 R42, [R1+0x7c8] ;  /* 0x0007c800012a7983 */ /* 0x000ea80000100a00 */
[----:B------:R-:W2:Y:S04]  /*71510*/  LDL.64 R38, [R1+0x7d0] ;  /* 0x0007d00001267983 */ /* 0x000ea80000100a00 */
[----:B------:R-:W2:Y:S04]  /*71520*/  @P5 LDG.E.U16 R54, desc[UR6][R2.64] ;  /* 0x0000000602365981 */ /* 0x000ea8000c1e1500 */
[----:B0-----:R-:W2:Y:S04]  /*71530*/  LDL.64 R14, [R1+0x660] ;  /* 0x00066000010e7983 */ /* 0x001ea80000100a00 */
[----:B------:R-:W-:Y:S04]  /*71540*/  STL [R1+0x44f4], R86 ;  /* 0x0044f45601007387 */ /* 0x000fe80000100800 */
[----:B------:R-:W-:Y:S04]  /*71550*/  STL [R1+0x44f8], R91 ;  /* 0x0044f85b01007387 */ /* 0x000fe80000100800 */
[----:B------:R-:W-:Y:S04]  /*71560*/  STL [R1+0x44fc], R89 ;  /* 0x0044fc5901007387 */ /* 0x000fe80000100800 */
[----:B------:R-:W2:Y:S04]  /*71570*/  LDL.64 R6, [R1+0x658] ;  /* 0x0006580001067983 */ /* 0x000ea80000100a00 */
[----:B------:R-:W2:Y:S04]  /*71580*/  LDL.64 R68, [R1+0x650] ;  /* 0x0006500001447983 */ /* 0x000ea80000100a00 */
[----:B------:R-:W2:Y:S04]  /*71590*/  LDL.64 R46, [R1+0x640] ;  /* 0x00064000012e7983 */ /* 0x000ea80000100a00 */
[----:B---3--:R-:W-:Y:S04]  /*715a0*/  STL [R1+0x4500], R88 ;  /* 0x0045005801007387 */ /* 0x008fe80000100800 */
[----:B------:R-:W3:Y:S01]  /*715b0*/  LDL.LU.64 R2, [R1+0x4ae8] ;  /* 0x004ae80001027983 */ /* 0x000ee20000300a00 */
[----:B------:R-:W-:-:S02]  /*715c0*/  ISETP.GT.AND P6, PT, R92, 0xd9, PT ;  /* 0x000000d95c00780c */ /* 0x000fc40003fc4270 */
[----:B------:R-:W-:Y:S02]  /*715d0*/  PRMT R23, RZ, 0x7610, R23 ;  /* 0x00007610ff177816 */ /* 0x000fe40000000017 */
        /* <DEDUP_REMOVED lines=8> */
[----:B----4-:R-:W4:Y:S04]  /*71660*/  @P6 LDG.E.U16 R73, desc[UR6][R18.64] ;  /* 0x0000000612496981 */ /* 0x010f28000c1e1500 */
[----:B--2---:R-:W2:Y:S04]  /*71670*/  @P6 LDG.E.U16 R36, desc[UR6][R38.64] ;  /* 0x0000000626246981 */ /* 0x004ea8000c1e1500 */
[----:B------:R-:W2:Y:S04]  /*71680*/  LDL.64 R74, [R1+0x630] ;  /* 0x00063000014a7983 */ /* 0x000ea80000100a00 */
[----:B------:R-:W2:Y:S04]  /*71690*/  LDL.64 R10, [R1+0x7f0] ;  /* 0x0007f000010a7983 */ /* 0x000ea80000100a00 */
[----:B------:R-:W2:Y:S04]  /*716a0*/  @P6 LDG.E.U16 R37, desc[UR6][R42.64] ;  /* 0x000000062a256981 */ /* 0x000ea8000c1e1500 */
[----:B------:R-:W2:Y:S04]  /*716b0*/  @P6 LDG.E.U16 R72, desc[UR6][R14.64] ;  /* 0x000000060e486981 */ /* 0x000ea8000c1e1500 */
[----:B---3--:R0:W3:Y:S04]  /*716c0*/  @P5 LDG.E.U16 R51, desc[UR6][R2.64] ;  /* 0x0000000602335981 */ /* 0x0080e8000c1e1500 */
[----:B------:R-:W3:Y:S04]  /*716d0*/  LDL.64 R2, [R1+0x638] ;  /* 0x0006380001027983 */ /* 0x000ee80000100a00 */
[----:B------:R-:W3:Y:S01]  /*716e0*/  LDL.LU.64 R18, [R1+0x4ae0] ;  /* 0x004ae00001127983 */ /* 0x000ee20000300a00 */
[----:B------:R-:W-:-:S03]  /*716f0*/  ISETP.GT.AND P3, PT, R92, 0xda, PT ;  /* 0x000000da5c00780c */ /* 0x000fc60003f64270 */
[----:B------:R-:W3:Y:S04]  /*71700*/  LDL.LU.64 R14, [R1+0x4ad8] ;  /* 0x004ad800010e7983 */ /* 0x000ee80000300a00 */
[----:B--2---:R-:W-:Y:S04]  /*71710*/  STL [R1+0x24f4], R72 ;  /* 0x0024f44801007387 */ /* 0x004fe80000100800 */
[----:B----4-:R1:W-:Y:S04]  /*71720*/  STL [R1+0x24f8], R73 ;  /* 0x0024f84901007387 */ /* 0x0103e80000100800 */
[----:B-1----:R-:W2:Y:S04]  /*71730*/  LDL.64 R72, [R1+0x628] ;  /* 0x0006280001487983 */ /* 0x002ea80000100a00 */
[----:B------:R-:W-:Y:S04]  /*71740*/  STL [R1+0x24ec], R36 ;  /* 0x0024ec2401007387 */ /* 0x000fe80000100800 */
[----:B------:R1:W-:Y:S04]  /*71750*/  STL [R1+0x24f0], R37 ;  /* 0x0024f02501007387 */ /* 0x0003e80000100800 */
[----:B------:R-:W4:Y:S04]  /*71760*/  LDL.64 R42, [R1+0x618] ;  /* 0x00061800012a7983 */ /* 0x000f280000100a00 */
[----:B------:R-:W2:Y:S04]  /*71770*/  LDL.64 R38, [R1+0x610] ;  /* 0x0006100001267983 */ /* 0x000ea80000100a00 */
[----:B-1----:R-:W2:Y:S01]  /*71780*/  LDL.64 R36, [R1+0x620] ;  /* 0x0006200001247983 */ /* 0x002ea20000100a00 */
[----:B---3--:R-:W-:-:S06]  /*71790*/  PRMT R19, RZ, 0x7610, R19 ;  /* 0x00007610ff137816 */ /* 0x008fcc0000000013 */
[----:B------:R-:W3:Y:S04]  /*717a0*/  @P3 LDG.E.U16 R19, desc[UR6][R6.64] ;  /* 0x0000000606133981 */ /* 0x000ee8000c1e1500 */
[----:B------:R-:W2:Y:S01]  /*717b0*/  LDL.LU.64 R6, [R1+0x4ad0] ;  /* 0x004ad00001067983 */ /* 0x000ea20000300a00 */
[----:B------:R-:W-:Y:S02]  /*717c0*/  PRMT R18, RZ, 0x7610, R18 ;  /* 0x00007610ff127816 */ /* 0x000fe40000000012 */
[----:B------:R-:W-:Y:S02]  /*717d0*/  PRMT R14, RZ, 0x7610, R14 ;  /* 0x00007610ff0e7816 */ /* 0x000fe4000000000e */
[----:B------:R-:W-:Y:S02]  /*717e0*/  PRMT R15, RZ, 0x7610, R15 ;  /* 0x00007610ff0f7816 */ /* 0x000fe4000000000f */
[----:B------:R-:W3:Y:S04]  /*717f0*/  @P3 LDG.E.U16 R18, desc[UR6][R68.64] ;  /* 0x0000000644123981 */ /* 0x000ee8000c1e1500 */
[----:B------:R-:W3:Y:S01]  /*71800*/  @P3 LDG.E.U16 R14, desc[UR6][R46.64] ;  /* 0x000000062e0e3981 */ /* 0x000ee2000c1e1500 */
[----:B------:R-:W-:-:S03]  /*71810*/  ISETP.GT.AND P5, PT, R92, 0xdb, PT ;  /* 0x000000db5c00780c */ /* 0x000fc60003fa4270 */
[----:B--2---:R-:W2:Y:S01]  /*71820*/  @P3 LDG.E.U16 R15, desc[UR6][R6.64] ;  /* 0x00000006060f3981 */ /* 0x004ea2000c1e1500 */
[----:B------:R-:W-:-:S09]  /*71830*/  PRMT R71, RZ, 0x7610, R71 ;  /* 0x00007610ff477816 */ /* 0x000fd20000000047 */
[----:B------:R-:W4:Y:S04]  /*71840*/  @P5 LDG.E.U16 R71, desc[UR6][R2.64] ;  /* 0x0000000602475981 */ /* 0x000f28000c1e1500 */
[----:B------:R-:W4:Y:S04]  /*71850*/  LDL.LU.64 R6, [R1+0x4ac8] ;  /* 0x004ac80001067983 */ /* 0x000f280000300a00 */
[----:B---3--:R-:W-:Y:S04]  /*71860*/  STL [R1+0x24e4], R18 ;  /* 0x0024e41201007387 */ /* 0x008fe80000100800 */
[----:B------:R1:W-:Y:S04]  /*71870*/  STL [R1+0x24e8], R19 ;  /* 0x0024e81301007387 */ /* 0x0003e80000100800 */
[----:B------:R-:W3:Y:S04]  /*71880*/  LDL.64 R46, [R1+0x600] ;  /* 0x00060000012e7983 */ /* 0x000ee80000100a00 */
[----:B-1----:R-:W3:Y:S04]  /*71890*/  LDL.64 R18, [R1+0x608] ;  /* 0x0006080001127983 */ /* 0x002ee80000100a00 */
[----:B------:R-:W-:Y:S04]  /*718a0*/  STL [R1+0x24dc], R14 ;  /* 0x0024dc0e01007387 */ /* 0x000fe80000100800 */
[----:B--2---:R1:W-:Y:S04]  /*718b0*/  STL [R1+0x24e0], R15 ;  /* 0x0024e00f01007387 */ /* 0x0043e80000100800 */
[----:B------:R-:W2:Y:S04]  /*718c0*/  LDL.64 R68, [R1+0x808] ;  /* 0x0008080001447983 */ /* 0x000ea80000100a00 */
[----:B-1----:R-:W2:Y:S04]  /*718d0*/  LDL.64 R14, [R1+0x800] ;  /* 0x00080000010e7983 */ /* 0x002ea80000100a00 */
[----:B------:R-:W2:Y:S01]  /*718e0*/  LDL.LU.64 R2, [R1+0x4ac0] ;  /* 0x004ac00001027983 */ /* 0x000ea20000300a00 */
[----:B------:R-:W-:-:S02]  /*718f0*/  ISETP.GT.AND P6, PT, R92, 0xdc, PT ;  /* 0x000000dc5c00780c */ /* 0x000fc40003fc4270 */
[----:B----4-:R-:W-:Y:S02]  /*71900*/  PRMT R6, RZ, 0x7610, R6 ;  /* 0x00007610ff067816 */ /* 0x010fe40000000006 */
[----:B------:R-:W-:Y:S02]  /*71910*/  PRMT R7, RZ, 0x7610, R7 ;  /* 0x00007610ff077816 */ /* 0x000fe40000000007 */
[----:B------:R-:W-:Y:S02]  /*71920*/  PRMT R70, RZ, 0x7610, R70 ;  /* 0x00007610ff467816 */ /* 0x000fe40000000046 */
[----:B------:R-:W-:Y:S01]  /*71930*/  PRMT R4, RZ, 0x7610, R4 ;  /* 0x00007610ff047816 */ /* 0x000fe20000000004 */
[----:B------:R-:W4:Y:S04]  /*71940*/  @P5 LDG.E.U16 R6, desc[UR6][R10.64] ;  /* 0x000000060a065981 */ /* 0x000f28000c1e1500 */
[----:B------:R-:W3:Y:S04]  /*71950*/  @P5 LDG.E.U16 R70, desc[UR6][R74.64] ;  /* 0x000000064a465981 */ /* 0x000ee8000c1e1500 */
[----:B------:R-:W3:Y:S04]  /*71960*/  @P6 LDG.E.U16 R4, desc[UR6][R72.64] ;  /* 0x0000000648046981 */ /* 0x000ee8000c1e1500 */
[----:B--2---:R-:W2:Y:S01]  /*71970*/  @P5 LDG.E.U16 R7, desc[UR6][R2.64] ;  /* 0x0000000602075981 */ /* 0x004ea2000c1e1500 */
[----:B------:R-:W-:-:S06]  /*71980*/  PRMT R0, RZ, 0x7610, R0 ;  /* 0x00007610ff007816 */ /* 0x000fcc0000000000 */
[----:B------:R-:W3:Y:S04]  /*71990*/  @P6 LDG.E.U16 R0, desc[UR6][R36.64] ;  /* 0x0000000624006981 */ /* 0x000ee8000c1e1500 */
[----:B------:R-:W0:Y:S04]  /*719a0*/  LDL.LU.64 R2, [R1+0x4ab8] ;  /* 0x004ab80001027983 */ /* 0x000e280000300a00 */
[----:B------:R-:W3:Y:S04]  /*719b0*/  LDL.64 R10, [R1+0x5f8] ;  /* 0x0005f800010a7983 */ /* 0x000ee80000100a00 */
[----:B----4-:R-:W-:Y:S04]  /*719c0*/  STL [R1+0x24cc], R6 ;  /* 0x0024cc0601007387 */ /* 0x010fe80000100800 */
[----:B--2---:R1:W-:Y:S04]  /*719d0*/  STL [R1+0x24d0], R7 ;  /* 0x0024d00701007387 */ /* 0x0043e80000100800 */
[----:B------:R-:W2:Y:S04]  /*719e0*/  LDL.64 R74, [R1+0x5e8] ;  /* 0x0005e800014a7983 */ /* 0x000ea80000100a00 */
[----:B-1----:R-:W4:Y:S04]  /*719f0*/  LDL.64 R6, [R1+0x5f0] ;  /* 0x0005f00001067983 */ /* 0x002f280000100a00 */
[----:B---3--:R-:W-:Y:S04]  /*71a00*/  STL [R1+0x24d4], R70 ;  /* 0x0024d44601007387 */ /* 0x008fe80000100800 */
[----:B------:R1:W-:Y:S04]  /*71a10*/  STL [R1+0x24d8], R71 ;  /* 0x0024d84701007387 */ /* 0x0003e80000100800 */
[----:B-1----:R-:W3:Y:S04]  /*71a20*/  LDL.64 R70, [R1+0x5e0] ;  /* 0x0005e00001467983 */ /* 0x002ee80000100a00 */
[----:B------:R-:W2:Y:S04]  /*71a30*/  LDL.LU.64 R72, [R1+0x4ab0] ;  /* 0x004ab00001487983 */ /* 0x000ea80000300a00 */
[----:B------:R1:W-:Y:S04]  /*71a40*/  STL [R1+0x24c8], R4 ;  /* 0x0024c80401007387 */ /* 0x0003e80000100800 */
[----:B-1----:R-:W2:Y:S01]  /*71a50*/  LDL.LU R4, [R1+0x4aa8] ;  /* 0x004aa80001047983 */ /* 0x002ea20000300800 */
[----:B------:R-:W-:-:S02]  /*71a60*/  ISETP.GT.AND P3, PT, R92, 0xdd, PT ;  /* 0x000000dd5c00780c */ /* 0x000fc40003f64270 */
[----:B0-----:R-:W-:Y:S01]  /*71a70*/  PRMT R2, RZ, 0x7610, R2 ;  /* 0x00007610ff027816 */ /* 0x001fe20000000002 */
[----:B------:R-:W3:Y:S01]  /*71a80*/  LDL.LU.64 R36, [R1+0x4aa0] ;  /* 0x004aa00001247983 */ /* 0x000ee20000300a00 */
[----:B------:R-:W-:-:S03]  /*71a90*/  PRMT R3, RZ, 0x7610, R3 ;  /* 0x00007610ff037816 */ /* 0x000fc60000000003 */
[----:B------:R0:W-:Y:S04]  /*71aa0*/  STL [R1+0x24c4], R0 ;  /* 0x0024c40001007387 */ /* 0x0001e80000100800 */
[----:B------:R-:W3:Y:S04]  /*71ab0*/  @P6 LDG.E.U16 R2, desc[UR6][R38.64] ;  /* 0x0000000626026981 */ /* 0x000ee8000c1e1500 */
[----:B------:R-:W4:Y:S04]  /*71ac0*/  @P6 LDG.E.U16 R3, desc[UR6][R42.64] ;  /* 0x000000062a036981 */ /* 0x000f28000c1e1500 */
[----:B0-----:R-:W4:Y:S04]  /*71ad0*/  LDL.LU R0, [R1+0x4a98] ;  /* 0x004a980001007983 */ /* 0x001f280000300800 */
[----:B------:R-:W4:Y:S01]  /*71ae0*/  LDL.LU.64 R42, [R1+0x4a90] ;  /* 0x004a9000012a7983 */ /* 0x000f220000300a00 */
[----:B--2---:R-:W-:-:S06]  /*71af0*/  PRMT R4, RZ, 0x7610, R4 ;  /* 0x00007610ff047816 */ /* 0x004fcc0000000004 */
[----:B------:R-:W2:Y:S04]  /*71b00*/  @P3 LDG.E.U16 R4, desc[UR6][R18.64] ;  /* 0x0000000612043981 */ /* 0x000ea8000c1e1500 */
[----:B---3--:R-:W-:Y:S04]  /*71b10*/  STL [R1+0x24bc], R2 ;  /* 0x0024bc0201007387 */ /* 0x008fe80000100800 */
[----:B----4-:R0:W-:Y:S04]  /*71b20*/  STL [R1+0x24c0], R3 ;  /* 0x0024c00301007387 */ /* 0x0101e80000100800 */
[----:B------:R-:W3:Y:S01]  /*71b30*/  LDL.64 R38, [R1+0x818] ;  /* 0x0008180001267983 */ /* 0x000ee20000100a00 */
[----:B------:R-:W-:-:S03]  /*71b40*/  PRMT R0, RZ, 0x7610, R0 ;  /* 0x00007610ff007816 */ /* 0x000fc60000000000 */
[----:B0-----:R-:W4:Y:S04]  /*71b50*/  LDL.64 R2, [R1+0x5d0] ;  /* 0x0005d00001027983 */ /* 0x001f280000100a00 */
[----:B------:R-:W3:Y:S04]  /*71b60*/  @P3 LDG.E.U16 R0, desc[UR6][R46.64] ;  /* 0x000000062e003981 */ /* 0x000ee8000c1e1500 */
[----:B------:R-:W4:Y:S04]  /*71b70*/  LDL.LU.64 R18, [R1+0x4a88] ;  /* 0x004a880001127983 */ /* 0x000f280000300a00 */
[----:B--2---:R0:W-:Y:S04]  /*71b80*/  STL [R1+0x24b8], R4 ;  /* 0x0024b80401007387 */ /* 0x0041e80000100800 */
[----:B0-----:R-:W2:Y:S01]  /*71b90*/  LDL.LU R4, [R1+0x4a80] ;  /* 0x004a800001047983 */ /* 0x001ea20000300800 */
[----:B------:R-:W-:-:S02]  /*71ba0*/  ISETP.GT.AND P5, PT, R92, 0xde, PT ;  /* 0x000000de5c00780c */ /* 0x000fc40003fa4270 */
[----:B------:R-:W-:Y:S02]  /*71bb0*/  PRMT R43, RZ, 0x7610, R43 ;  /* 0x00007610ff2b7816 */ /* 0x000fe4000000002b */
[----:B------:R-:W-:Y:S01]  /*71bc0*/  PRMT R42, RZ, 0x7610, R42 ;  /* 0x00007610ff2a7816 */ /* 0x000fe2000000002a */
[----:B------:R-:W4:Y:S04]  /*71bd0*/  LDL.LU.64 R46, [R1+0x4a78] ;  /* 0x004a7800012e7983 */ /* 0x000f280000300a00 */
[----:B---3--:R0:W-:Y:S04]  /*71be0*/  STL [R1+0x24b4], R0 ;  /* 0x0024b40001007387 */ /* 0x0081e80000100800 */
[----:B------:R-:W3:Y:S04]  /*71bf0*/  @P3 LDG.E.U16 R43, desc[UR6][R14.64] ;  /* 0x000000060e2b3981 */ /* 0x000ee8000c1e1500 */
[----:B------:R-:W3:Y:S04]  /*71c00*/  @P3 LDG.E.U16 R42, desc[UR6][R68.64] ;  /* 0x00000006442a3981 */ /* 0x000ee8000c1e1500 */
[----:B0-----:R-:W4:Y:S04]  /*71c10*/  LDL.LU R0, [R1+0x4a70] ;  /* 0x004a700001007983 */ /* 0x001f280000300800 */
[----:B------:R-:W4:Y:S04]  /*71c20*/  LDL.LU.64 R14, [R1+0x4a68] ;  /* 0x004a6800010e7983 */ /* 0x000f280000300a00 */
[----:B------:R-:W4:Y:S01]  /*71c30*/  LDL.64 R68, [R1+0x5c0] ;  /* 0x0005c00001447983 */ /* 0x000f220000100a00 */
[----:B--2---:R-:W-:-:S06]  /*71c40*/  PRMT R4, RZ, 0x7610, R4 ;  /* 0x00007610ff047816 */ /* 0x004fcc0000000004 */
[----:B------:R-:W2:Y:S04]  /*71c50*/  @P5 LDG.E.U16 R4, desc[UR6][R10.64] ;  /* 0x000000060a045981 */ /* 0x000ea8000c1e1500 */
[----:B---3--:R-:W-:Y:S04]  /*71c60*/  STL [R1+0x24ac], R42 ;  /* 0x0024ac2a01007387 */ /* 0x008fe80000100800 */
[----:B------:R0:W-:Y:S01]  /*71c70*/  STL [R1+0x24b0], R43 ;  /* 0x0024b02b01007387 */ /* 0x0001e20000100800 */
[----:B----4-:R-:W-:Y:S02]  /*71c80*/  PRMT R0, RZ, 0x7610, R0 ;  /* 0x00007610ff007816 */ /* 0x010fe40000000000 */
[----:B------:R-:W-:-:S02]  /*71c90*/  PRMT R14, RZ, 0x7610, R14 ;  /* 0x00007610ff0e7816 */ /* 0x000fc4000000000e */
[----:B------:R-:W-:Y:S01]  /*71ca0*/  PRMT R15, RZ, 0x7610, R15 ;  /* 0x00007610ff0f7816 */ /* 0x000fe2000000000f */
[----:B0-----:R-:W3:Y:S04]  /*71cb0*/  LDL.64 R42, [R1+0x5b8] ;  /* 0x0005b800012a7983 */ /* 0x001ee80000100a00 */
[----:B------:R-:W4:Y:S04]  /*71cc0*/  @P5 LDG.E.U16 R0, desc[UR6][R6.64] ;  /* 0x0000000606005981 */ /* 0x000f28000c1e1500 */
[----:B------:R-:W3:Y:S04]  /*71cd0*/  LDL.LU.64 R10, [R1+0x4a60] ;  /* 0x004a6000010a7983 */ /* 0x000ee80000300a00 */
[----:B------:R-:W3:Y:S04]  /*71ce0*/  @P5 LDG.E.U16 R14, desc[UR6][R70.64] ;  /* 0x00000006460e5981 */ /* 0x000ee8000c1e1500 */
[----:B------:R-:W3:Y:S04]  /*71cf0*/  @P5 LDG.E.U16 R15, desc[UR6][R74.64] ;  /* 0x000000064a0f5981 */ /* 0x000ee8000c1e1500 */
[----:B--2---:R0:W-:Y:S04]  /*71d00*/  STL [R1+0x24a8], R4 ;  /* 0x0024a80401007387 */ /* 0x0041e80000100800 */
[----:B0-----:R-:W2:Y:S04]  /*71d10*/  LDL.LU R4, [R1+0x4a58] ;  /* 0x004a580001047983 */ /* 0x001ea80000300800 */
[----:B------:R-:W2:Y:S01]  /*71d20*/  LDL.LU.64 R6, [R1+0x4a50] ;  /* 0x004a500001067983 */ /* 0x000ea20000300a00 */
[----:B------:R-:W-:-:S02]  /*71d30*/  ISETP.GT.AND P6, PT, R92, 0xdf, PT ;  /* 0x000000df5c00780c */ /* 0x000fc40003fc4270 */
[----:B------:R-:W-:Y:S01]  /*71d40*/  PRMT R73, RZ, 0x7610, R73 ;  /* 0x00007610ff497816 */ /* 0x000fe20000000049 */
[----:B----4-:R0:W-:Y:S04]  /*71d50*/  STL [R1+0x24a4], R0 ;  /* 0x0024a40001007387 */ /* 0x0101e80000100800 */
[----:B0-----:R-:W4:Y:S04]  /*71d60*/  LDL.LU R0, [R1+0x4a48] ;  /* 0x004a480001007983 */ /* 0x001f280000300800 */
[----:B---3--:R-:W-:Y:S04]  /*71d70*/  STL [R1+0x249c], R14 ;  /* 0x00249c0e01007387 */ /* 0x008fe80000100800 */
[----:B------:R0:W-:Y:S04]  /*71d80*/  STL [R1+0x24a0], R15 ;  /* 0x0024a00f01007387 */ /* 0x0001e80000100800 */
[----:B------:R-:W3:Y:S04]  /*71d90*/  LDL.64 R74, [R1+0x838] ;  /* 0x00083800014a7983 */ /* 0x000ee80000100a00 */
[----:B------:R-:W3:Y:S04]  /*71da0*/  LDL.64 R70, [R1+0x840] ;  /* 0x0008400001467983 */ /* 0x000ee80000100a00 */
[----:B0-----:R-:W3:Y:S04]  /*71db0*/  LDL.64 R14, [R1+0x5a8] ;  /* 0x0005a800010e7983 */ /* 0x001ee80000100a00 */
[----:B--2---:R-:W2:Y:S04]  /*71dc0*/  @P6 LDG.E.U16 R73, desc[UR6][R6.64] ;  /* 0x0000000606496981 */ /* 0x004ea8000c1e1500 */
[----:B------:R-:W2:Y:S01]  /*71dd0*/  LDL.LU.64 R6, [R1+0x4a40] ;  /* 0x004a400001067983 */ /* 0x000ea20000300a00 */
[----:B------:R-:W-:-:S02]  /*71de0*/  PRMT R36, RZ, 0x7610, R36 ;  /* 0x00007610ff247816 */ /* 0x000fc40000000024 */
[----:B------:R-:W-:Y:S02]  /*71df0*/  PRMT R37, RZ, 0x7610, R37 ;  /* 0x00007610ff257816 */ /* 0x000fe40000000025 */
[----:B------:R-:W-:-:S04]  /*71e00*/  PRMT R72, RZ, 0x7610, R72 ;  /* 0x00007610ff487816 */ /* 0x000fc80000000048 */
[----:B------:R-:W3:Y:S04]  /*71e10*/  @P6 LDG.E.U16 R37, desc[UR6][R38.64] ;  /* 0x0000000626256981 */ /* 0x000ee8000c1e1500 */
[----:B------:R-:W3:Y:S04]  /*71e20*/  @P6 LDG.E.U16 R72, desc[UR6][R2.64] ;  /* 0x0000000602486981 */ /* 0x000ee8000c1e1500 */
[----:B------:R-:W3:Y:S04]  /*71e30*/  LDL.LU.64 R2, [R1+0x4a38] ;  /* 0x004a380001027983 */ /* 0x000ee80000300a00 */
[----:B--2---:R-:W2:Y:S01]  /*71e40*/  @P6 LDG.E.U16 R36, desc[UR6][R6.64] ;  /* 0x0000000606246981 */ /* 0x004ea2000c1e1500 */
[----:B------:R-:W-:-:S02]  /*71e50*/  ISETP.GT.AND P3, PT, R92, 0xe0, PT ;  /* 0x000000e05c00780c */ /* 0x000fc40003f64270 */
[----:B------:R-:W-:Y:S01]  /*71e60*/  PRMT R50, RZ, 0x7610, R50 ;  /* 0x00007610ff327816 */ /* 0x000fe20000000032 */
[----:B------:R-:W4:Y:S10]  /*71e70*/  LDL.LU.64 R6, [R1+0x4a30] ;  /* 0x004a300001067983 */ /* 0x000f340000300a00 */
[----:B---3--:R0:W3:Y:S04]  /*71e80*/  @P3 LDG.E.U16 R50, desc[UR6][R2.64] ;  /* 0x0000000602323981 */ /* 0x0080e8000c1e1500 */
[----:B--2---:R-:W-:Y:S04]  /*71e90*/  STL [R1+0x32d4], R36 ;  /* 0x0032d42401007387 */ /* 0x004fe80000100800 */
[----:B------:R1:W-:Y:S04]  /*71ea0*/  STL [R1+0x32d8], R37 ;  /* 0x0032d82501007387 */ /* 0x0003e80000100800 */
[----:B-1----:R-:W2:Y:S04]  /*71eb0*/  LDL.64 R36, [R1+0x598] ;  /* 0x0005980001247983 */ /* 0x002ea80000100a00 */
[----:B------:R-:W-:Y:S04]  /*71ec0*/  STL [R1+0x32dc], R72 ;  /* 0x0032dc4801007387 */ /* 0x000fe80000100800 */
[----:B------:R1:W-:Y:S04]  /*71ed0*/  STL [R1+0x32e0], R73 ;  /* 0x0032e04901007387 */ /* 0x0003e80000100800 */
[----:B------:R-:W2:Y:S04]  /*71ee0*/  LDL.64 R38, [R1+0x580] ;  /* 0x0005800001267983 */ /* 0x000ea80000100a00 */
[----:B-1----:R-:W2:Y:S04]  /*71ef0*/  LDL.64 R72, [R1+0x588] ;  /* 0x0005880001487983 */ /* 0x002ea80000100a00 */
[----:B------:R-:W0:Y:S01]  /*71f00*/  LDL.LU.64 R2, [R1+0x4a28] ;  /* 0x004a280001027983 */ /* 0x000e220000300a00 */
[----:B------:R-:W-:-:S02]  /*71f10*/  ISETP.GT.AND P5, PT, R92, 0xe1, PT ;  /* 0x000000e15c00780c */ /* 0x000fc40003fa4270 */
[----:B------:R-:W-:Y:S02]  /*71f20*/  PRMT R19, RZ, 0x7610, R19 ;  /* 0x00007610ff137816 */ /* 0x000fe40000000013 */
[----:B------:R-:W-:Y:S02]  /*71f30*/  PRMT R18, RZ, 0x7610, R18 ;  /* 0x00007610ff127816 */ /* 0x000fe40000000012 */
[----:B------:R-:W-:Y:S02]  /*71f40*/  PRMT R47, RZ, 0x7610, R47 ;  /* 0x00007610ff2f7816 */ /* 0x000fe4000000002f */
[----:B------:R-:W2:Y:S04]  /*71f50*/  @P3 LDG.E.U16 R19, desc[UR6][R68.64] ;  /* 0x0000000644133981 */ /* 0x000ea8000c1e1500 */
[----:B------:R-:W2:Y:S04]  /*71f60*/  @P3 LDG.E.U16 R18, desc[UR6][R42.64] ;  /* 0x000000062a123981 */ /* 0x000ea8000c1e1500 */
[----:B----4-:R-:W4:Y:S04]  /*71f70*/  @P3 LDG.E.U16 R47, desc[UR6][R6.64] ;  /* 0x00000006062f3981 */ /* 0x010f28000c1e1500 */
[----:B------:R-:W2:Y:S04]  /*71f80*/  LDL.64 R68, [R1+0x850] ;  /* 0x0008500001447983 */ /* 0x000ea80000100a00 */
[----:B------:R-:W2:Y:S04]  /*71f90*/  LDL.64 R6, [R1+0x578] ;  /* 0x0005780001067983 */ /* 0x000ea80000100a00 */
[----:B------:R-:W2:Y:S01]  /*71fa0*/  LDL.64 R42, [R1+0x858] ;  /* 0x00085800012a7983 */ /* 0x000ea20000100a00 */
[----:B0-----:R-:W-:-:S06]  /*71fb0*/  PRMT R3, RZ, 0x7610, R3 ;  /* 0x00007610ff037816 */ /* 0x001fcc0000000003 */
[----:B------:R-:W2:Y:S04]  /*71fc0*/  @P5 LDG.E.U16 R3, desc[UR6][R14.64] ;  /* 0x000000060e035981 */ /* 0x000ea8000c1e1500 */
[----:B------:R-:W3:Y:S04]  /*71fd0*/  LDL.LU.64 R14, [R1+0x4a20] ;  /* 0x004a2000010e7983 */ /* 0x000ee80000300a00 */
[----:B--2---:R0:W-:Y:S04]  /*71fe0*/  STL [R1+0x2488], R3 ;  /* 0x0024880301007387 */ /* 0x0041e80000100800 */
[----:B0-----:R-:W2:Y:S01]  /*71ff0*/  LDL.LU R3, [R1+0x4a18] ;  /* 0x004a180001037983 */ /* 0x001ea20000300800 */
[----:B------:R-:W-:-:S02]  /*72000*/  PRMT R0, RZ, 0x7610, R0 ;  /* 0x00007610ff007816 */ /* 0x000fc40000000000 */
[----:B------:R-:W-:Y:S02]  /*72010*/  ISETP.GT.AND P6, PT, R92, 0xe2, PT ;  /* 0x000000e25c00780c */ /* 0x000fe40003fc4270 */
[----:B------:R-:W-:Y:S02]  /*72020*/  PRMT R10, RZ, 0x7610, R10 ;  /* 0x00007610ff0a7816 */ /* 0x000fe4000000000a */
[----:B------:R-:W-:-:S04]  /*72030*/  PRMT R11, RZ, 0x7610, R11 ;  /* 0x00007610ff0b7816 */ /* 0x000fc8000000000b */
[----:B------:R-:W3:Y:S04]  /*72040*/  @P5 LDG.E.U16 R10, desc[UR6][R70.64] ;  /* 0x00000006460a5981 */ /* 0x000ee8000c1e1500 */
[----:B------:R-:W3:Y:S04]  /*72050*/  @P5 LDG.E.U16 R11, desc[UR6][R74.64] ;  /* 0x000000064a0b5981 */ /* 0x000ee8000c1e1500 */
[----:B--2---:R0:W2:Y:S04]  /*72060*/  @P5 LDG.E.U16 R0, desc[UR6][R2.64] ;  /* 0x0000000602005981 */ /* 0x0040a8000c1e1500 */
[----:B------:R-:W0:Y:S02]  /*72070*/  LDL.LU.64 R2, [R1+0x4a10] ;  /* 0x004a100001027983 */ /* 0x000e240000300a00 */
[----:B0-----:R-:W-:-:S06]  /*72080*/  PRMT R3, RZ, 0x7610, R3 ;  /* 0x00007610ff037816 */ /* 0x001fcc0000000003 */
[----:B------:R-:W4:Y:S04]  /*72090*/  @P6 LDG.E.U16 R3, desc[UR6][R36.64] ;  /* 0x0000000624036981 */ /* 0x000f28000c1e1500 */
[----:B--2---:R0:W-:Y:S04]  /*720a0*/  STL [R1+0x2484], R0 ;  /* 0x0024840001007387 */ /* 0x0041e80000100800 */
[----:B0-----:R-:W2:Y:S04]  /*720b0*/  LDL.LU R0, [R1+0x4a08] ;  /* 0x004a080001007983 */ /* 0x001ea80000300800 */
[----:B---3--:R-:W-:Y:S04]  /*720c0*/  STL [R1+0x247c], R10 ;  /* 0x00247c0a01007387 */ /* 0x008fe80000100800 */
[----:B------:R0:W-:Y:S04]  /*720d0*/  STL [R1+0x2480], R11 ;  /* 0x0024800b01007387 */ /* 0x0001e80000100800 */
[----:B------:R-:W3:Y:S04]  /*720e0*/  LDL.64 R74, [R1+0x558] ;  /* 0x00055800014a7983 */ /* 0x000ee80000100a00 */
[----:B------:R-:W3:Y:S04]  /*720f0*/  LDL.64 R70, [R1+0x550] ;  /* 0x0005500001467983 */ /* 0x000ee80000100a00 */
[----:B0-----:R-:W3:Y:S04]  /*72100*/  LDL.64 R10, [R1+0x568] ;  /* 0x00056800010a7983 */ /* 0x001ee80000100a00 */
[----:B------:R-:W3:Y:S04]  /*72110*/  LDL.LU.64 R36, [R1+0x4a00] ;  /* 0x004a000001247983 */ /* 0x000ee80000300a00 */
[----:B----4-:R0:W-:Y:S04]  /*72120*/  STL [R1+0x2478], R3 ;  /* 0x0024780301007387 */ /* 0x0101e80000100800 */
[----:B0-----:R-:W4:Y:S01]  /*72130*/  LDL.LU R3, [R1+0x49f8] ;  /* 0x0049f80001037983 */ /* 0x001f220000300800 */
[----:B--2---:R-:W-:-:S02]  /*72140*/  PRMT R0, RZ, 0x7610, R0 ;  /* 0x00007610ff007816 */ /* 0x004fc40000000000 */
[----:B------:R-:W-:Y:S02]  /*72150*/  PRMT R14, RZ, 0x7610, R14 ;  /* 0x00007610ff0e7816 */ /* 0x000fe4000000000e */
[----:B------:R-:W-:-:S04]  /*72160*/  PRMT R15, RZ, 0x7610, R15 ;  /* 0x00007610ff0f7816 */ /* 0x000fc8000000000f */
[----:B------:R-:W2:Y:S04]  /*72170*/  @P6 LDG.E.U16 R14, desc[UR6][R38.64] ;  /* 0x00000006260e6981 */ /* 0x000ea8000c1e1500 */
[----:B------:R-:W2:Y:S04]  /*72180*/  @P6 LDG.E.U16 R15, desc[UR6][R72.64] ;  /* 0x00000006480f6981 */ /* 0x000ea8000c1e1500 */
[----:B----4-:R-:W4:Y:S01]  /*72190*/  @P6 LDG.E.U16 R0, desc[UR6][R2.64] ;  /* 0x0000000602006981 */ /* 0x010f22000c1e1500 */
[----:B------:R-:W-:Y:S02]  /*721a0*/  ISETP.GT.AND P3, PT, R92, 0xe3, PT ;  /* 0x000000e35c00780c */ /* 0x000fe40003f64270 */
[----:B------:R-:W-:Y:S01]  /*721b0*/  PRMT R77, RZ, 0x7610, R77 ;  /* 0x00007610ff4d7816 */ /* 0x000fe2000000004d */
[----:B------:R-:W2:Y:S10]  /*721c0*/  LDL.LU.64 R2, [R1+0x49f0] ;  /* 0x0049f00001027983 */ /* 0x000eb40000300a00 */
[----:B------:R-:W2:Y:S04]  /*721d0*/  @P3 LDG.E.U16 R77, desc[UR6][R6.64] ;  /* 0x00000006064d3981 */ /* 0x000ea8000c1e1500 */
[----:B----4-:R0:W-:Y:S04]  /*721e0*/  STL [R1+0x2474], R0 ;  /* 0x0024740001007387 */ /* 0x0101e80000100800 */
[----:B0-----:R-:W4:Y:S04]  /*721f0*/  LDL.LU R0, [R1+0x49e8] ;  /* 0x0049e80001007983 */ /* 0x001f280000300800 */
[----:B--2---:R-:W-:Y:S04]  /*72200*/  STL [R1+0x246c], R14 ;  /* 0x00246c0e01007387 */ /* 0x004fe80000100800 */
[----:B------:R0:W-:Y:S04]  /*72210*/  STL [R1+0x2470], R15 ;  /* 0x0024700f01007387 */ /* 0x0001e80000100800 */
[----:B------:R-:W2:Y:S04]  /*72220*/  LDL.64 R72, [R1+0x868] ;  /* 0x0008680001487983 */ /* 0x000ea80000100a00 */
[----:B------:R-:W2:Y:S04]  /*72230*/  LDL.64 R38, [R1+0x870] ;  /* 0x0008700001267983 */ /* 0x000ea80000100a00 */
[----:B0-----:R-:W2:Y:S04]  /*72240*/  LDL.64 R14, [R1+0x548] ;  /* 0x00054800010e7983 */ /* 0x001ea80000100a00 */
[----:B------:R-:W2:Y:S01]  /*72250*/  LDL.LU.64 R6, [R1+0x49e0] ;  /* 0x0049e00001067983 */ /* 0x000ea20000300a00 */
[----:B------:R-:W-:-:S02]  /*72260*/  PRMT R76, RZ, 0x7610, R76 ;  /* 0x00007610ff4c7816 */ /* 0x000fc4000000004c */
[----:B------:R-:W-:Y:S02]  /*72270*/  ISETP.GT.AND P5, PT, R92, 0xe4, PT ;  /* 0x000000e45c00780c */ /* 0x000fe40003fa4270 */
[----:B------:R-:W-:Y:S02]  /*72280*/  PRMT R2, RZ, 0x7610, R2 ;  /* 0x00007610ff027816 */ /* 0x000fe40000000002 */
[----:B------:R-:W-:-:S04]  /*72290*/  PRMT R3, RZ, 0x7610, R3 ;  /* 0x00007610ff037816 */ /* 0x000fc80000000003 */
[----:B------:R-:W3:Y:S04]  /*722a0*/  @P3 LDG.E.U16 R2, desc[UR6][R42.64] ;  /* 0x000000062a023981 */ /* 0x000ee8000c1e1500 */
[----:B------:R-:W3:Y:S04]  /*722b0*/  @P3 LDG.E.U16 R3, desc[UR6][R68.64] ;  /* 0x0000000644033981 */ /* 0x000ee8000c1e1500 */
[----:B--2---:R0:W2:Y:S04]  /*722c0*/  @P3 LDG.E.U16 R76, desc[UR6][R6.64] ;  /* 0x00000006064c3981 */ /* 0x0040a8000c1e1500 */
[----:B------:R-:W0:Y:S04]  /*722d0*/  LDL.LU.64 R6, [R1+0x49d8] ;  /* 0x0049d80001067983 */ /* 0x000e280000300a00 */
[----:B------:R-:W2:Y:S01]  /*722e0*/  LDL.64 R42, [R1+0x538] ;  /* 0x00053800012a7983 */ /* 0x000ea20000100a00 */
[----:B0-----:R-:W-:-:S06]  /*722f0*/  PRMT R7, RZ, 0x7610, R7 ;  /* 0x00007610ff077816 */ /* 0x001fcc0000000007 */
[----:B---3--:R-:W3:Y:S04]  /*72300*/  @P5 LDG.E.U16 R7, desc[UR6][R10.64] ;  /* 0x000000060a075981 */ /* 0x008ee8000c1e1500 */
[----:B------:R-:W-:Y:S04]  /*72310*/  STL [R1+0x245c], R2 ;  /* 0x00245c0201007387 */ /* 0x000fe80000100800 */
[----:B------:R0:W-:Y:S04]  /*72320*/  STL [R1+0x2460], R3 ;  /* 0x0024600301007387 */ /* 0x0001e80000100800 */
[----:B0-----:R-:W4:Y:S04]  /*72330*/  LDL.64 R2, [R1+0x530] ;  /* 0x0005300001027983 */ /* 0x001f280000100a00 */
[----:B--2---:R-:W-:Y:S04]  /*72340*/  STL [R1+0x2464], R76 ;  /* 0x0024644c01007387 */ /* 0x004fe80000100800 */
[----:B------:R0:W-:Y:S04]  /*72350*/  STL [R1+0x2468], R77 ;  /* 0x0024684d01007387 */ /* 0x0001e80000100800 */
[----:B------:R-:W2:Y:S04]  /*72360*/  LDL.64 R68, [R1+0x520] ;  /* 0x0005200001447983 */ /* 0x000ea80000100a00 */
[----:B0-----:R-:W2:Y:S04]  /*72370*/  LDL.64 R76, [R1+0x528] ;  /* 0x00052800014c7983 */ /* 0x001ea80000100a00 */
[----:B------:R-:W2:Y:S04]  /*72380*/  LDL.LU.64 R10, [R1+0x49d0] ;  /* 0x0049d000010a7983 */ /* 0x000ea80000300a00 */
[----:B---3--:R0:W-:Y:S04]  /*72390*/  STL [R1+0x2458], R7 ;  /* 0x0024580701007387 */ /* 0x0081e80000100800 */
[----:B0-----:R-:W3:Y:S01]  /*723a0*/  LDL.LU R7, [R1+0x49c8] ;  /* 0x0049c80001077983 */ /* 0x001ee20000300800 */
[----:B----4-:R-:W-:-:S02]  /*723b0*/  PRMT R0, RZ, 0x7610, R0 ;  /* 0x00007610ff007816 */ /* 0x010fc40000000000 */
[----:B------:R-:W-:Y:S02]  /*723c0*/  ISETP.GT.AND P6, PT, R92, 0xe5, PT ;  /* 0x000000e55c00780c */ /* 0x000fe40003fc4270 */
[----:B------:R-:W-:Y:S02]  /*723d0*/  PRMT R36, RZ, 0x7610, R36 ;  /* 0x00007610ff247816 */ /* 0x000fe40000000024 */
[----:B------:R-:W-:-:S04]  /*723e0*/  PRMT R37, RZ, 0x7610, R37 ;  /* 0x00007610ff257816 */ /* 0x000fc80000000025 */
[----:B------:R-:W4:Y:S04]  /*723f0*/  @P5 LDG.E.U16 R36, desc[UR6][R70.64] ;  /* 0x0000000646245981 */ /* 0x000f28000c1e1500 */
[----:B------:R-:W2:Y:S04]  /*72400*/  @P5 LDG.E.U16 R37, desc[UR6][R74.64] ;  /* 0x000000064a255981 */ /* 0x000ea8000c1e1500 */
[----:B---3--:R0:W3:Y:S04]  /*72410*/  @P5 LDG.E.U16 R0, desc[UR6][R6.64] ;  /* 0x0000000606005981 */ /* 0x0080e8000c1e1500 */
[----:B------:R-:W0:Y:S02]  /*72420*/  LDL.LU.64 R6, [R1+0x49c0] ;  /* 0x0049c00001067983 */ /* 0x000e240000300a00 */
[----:B0-----:R-:W-:-:S06]  /*72430*/  PRMT R7, RZ, 0x7610, R7 ;  /* 0x00007610ff077816 */ /* 0x001fcc0000000007 */
[----:B------:R-:W2:Y:S04]  /*72440*/  @P6 LDG.E.U16 R7, desc[UR6][R14.64] ;  /* 0x000000060e076981 */ /* 0x000ea8000c1e1500 */
[----:B---3--:R0:W-:Y:S04]  /*72450*/  STL [R1+0x2454], R0 ;  /* 0x0024540001007387 */ /* 0x0081e80000100800 */
[----:B0-----:R-:W3:Y:S04]  /*72460*/  LDL.LU R0, [R1+0x49b8] ;  /* 0x0049b80001007983 */ /* 0x001ee80000300800 */
[----:B------:R-:W3:Y:S04]  /*72470*/  LDL.64 R74, [R1+0x510] ;  /* 0x00051000014a7983 */ /* 0x000ee80000100a00 */
[----:B------:R-:W3:Y:S04]  /*72480*/  LDL.64 R70, [R1+0x888] ;  /* 0x0008880001467983 */ /* 0x000ee80000100a00 */
[----:B----4-:R-:W-:Y:S04]  /*72490*/  STL [R1+0x244c], R36 ;  /* 0x00244c2401007387 */ /* 0x010fe80000100800 */
[----:B--2---:R0:W-:Y:S04]  /*724a0*/  STL [R1+0x2450], R37 ;  /* 0x0024502501007387 */ /* 0x0041e80000100800 */
[----:B0-----:R-:W2:Y:S04]  /*724b0*/  LDL.64 R36, [R1+0x890] ;  /* 0x0008900001247983 */ /* 0x001ea80000100a00 */
[----:B------:R-:W4:Y:S04]  /*724c0*/  LDL.LU.64 R14, [R1+0x49b0] ;  /* 0x0049b000010e7983 */ /* 0x000f280000300a00 */
[----:B------:R0:W-:Y:S04]  /*724d0*/  STL [R1+0x2448], R7 ;  /* 0x0024480701007387 */ /* 0x0001e80000100800 */
[----:B0-----:R-:W2:Y:S01]  /*724e0*/  LDL.LU R7, [R1+0x49a8] ;  /* 0x0049a80001077983 */ /* 0x001ea20000300800 */
[----:B---3--:R-:W-:-:S02]  /*724f0*/  PRMT R0, RZ, 0x7610, R0 ;  /* 0x00007610ff007816 */ /* 0x008fc40000000000 */
[----:B------:R-:W-:Y:S02]  /*72500*/  ISETP.GT.AND P3, PT, R92, 0xe6, PT ;  /* 0x000000e65c00780c */ /* 0x000fe40003f64270 */
[----:B------:R-:W-:Y:S02]  /*72510*/  PRMT R10, RZ, 0x7610, R10 ;  /* 0x00007610ff0a7816 */ /* 0x000fe4000000000a */
[----:B------:R-:W-:Y:S02]  /*72520*/  PRMT R11, RZ, 0x7610, R11 ;  /* 0x00007610ff0b7816 */ /* 0x000fe4000000000b */
[----:B------:R-:W-:Y:S02]  /*72530*/  PRMT R4, RZ, 0x7610, R4 ;  /* 0x00007610ff047816 */ /* 0x000fe40000000004 */
[----:B------:R-:W3:Y:S04]  /*72540*/  @P6 LDG.E.U16 R10, desc[UR6][R38.64] ;  /* 0x00000006260a6981 */ /* 0x000ee8000c1e1500 */
[----:B------:R-:W3:Y:S04]  /*72550*/  @P6 LDG.E.U16 R11, desc[UR6][R72.64] ;  /* 0x00000006480b6981 */ /* 0x000ee8000c1e1500 */
[----:B------:R-:W3:Y:S04]  /*72560*/  @P3 LDG.E.U16 R4, desc[UR6][R42.64] ;  /* 0x000000062a043981 */ /* 0x000ee8000c1e1500 */
[----:B--2---:R-:W2:Y:S04]  /*72570*/  @P6 LDG.E.U16 R0, desc[UR6][R6.64] ;  /* 0x0000000606006981 */ /* 0x004ea8000c1e1500 */
[----:B------:R-:W3:Y:S04]  /*72580*/  LDL.LU.64 R6, [R1+0x49a0] ;  /* 0x0049a00001067983 */ /* 0x000ee80000300a00 */
[----:B--2---:R0:W-:Y:S04]  /*72590*/  STL [R1+0x2444], R0 ;  /* 0x0024440001007387 */ /* 0x0041e80000100800 */
[----:B0-----:R-:W2:Y:S04]  /*725a0*/  LDL.LU R0, [R1+0x4998] ;  /* 0x0049980001007983 */ /* 0x001ea80000300800 */
[----:B------:R-:W4:Y:S04]  /*725b0*/  LDL.64 R72, [R1+0x500] ;  /* 0x0005000001487983 */ /* 0x000f280000100a00 */
[----:B---3--:R-:W-:Y:S04]  /*725c0*/  STL [R1+0x243c], R10 ;  /* 0x00243c0a01007387 */ /* 0x008fe80000100800 */
[----:B------:R0:W-:Y:S01]  /*725d0*/  STL [R1+0x2440], R11 ;  /* 0x0024400b01007387 */ /* 0x0001e20000100800 */
[----:B------:R-:W-:-:S03]  /*725e0*/  PRMT R6, RZ, 0x7610, R6 ;  /* 0x00007610ff067816 */ /* 0x000fc60000000006 */
[----:B------:R-:W3:Y:S01]  /*725f0*/  LDL.64 R38, [R1+0x4f0] ;  /* 0x0004f00001267983 */ /* 0x000ee20000100a00 */
[----:B------:R-:W-:-:S03]  /*72600*/  PRMT R7, RZ, 0x7610, R7 ;  /* 0x00007610ff077816 */ /* 0x000fc60000000007 */
[----:B------:R-:W3:Y:S04]  /*72610*/  @P3 LDG.E.U16 R6, desc[UR6][R68.64] ;  /* 0x0000000644063981 */ /* 0x000ee8000c1e1500 */
[----:B0-----:R-:W3:Y:S04]  /*72620*/  LDL.64 R10, [R1+0x4f8] ;  /* 0x0004f800010a7983 */ /* 0x001ee80000100a00 */
[----:B------:R-:W3:Y:S04]  /*72630*/  LDL.LU.64 R42, [R1+0x4990] ;  /* 0x00499000012a7983 */ /* 0x000ee80000300a00 */
[----:B------:R0:W-:Y:S04]  /*72640*/  STL [R1+0x2438], R4 ;  /* 0x0024380401007387 */ /* 0x0001e80000100800 */
[----:B------:R-:W3:Y:S04]  /*72650*/  @P3 LDG.E.U16 R7, desc[UR6][R76.64] ;  /* 0x000000064c073981 */ /* 0x000ee8000c1e1500 */
[----:B0-----:R-:W3:Y:S01]  /*72660*/  LDL.LU R4, [R1+0x4988] ;  /* 0x0049880001047983 */ /* 0x001ee20000300800 */
[----:B--2---:R-:W-:-:S06]  /*72670*/  PRMT R0, RZ, 0x7610, R0 ;  /* 0x00007610ff007816 */ /* 0x004fcc0000000000 */
[----:B------:R-:W2:Y:S04]  /*72680*/  @P3 LDG.E.U16 R0, desc[UR6][R2.64] ;  /* 0x0000000602003981 */ /* 0x000ea8000c1e1500 */
[----:B------:R-:W3:Y:S01]  /*72690*/  LDL.LU.64 R2, [R1+0x4980] ;  /* 0x0049800001027983 */ /* 0x000ee20000300a00 */
[----:B------:R-:W-:Y:S02]  /*726a0*/  ISETP.GT.AND P5, PT, R92, 0xe7, PT ;  /* 0x000000e75c00780c */ /* 0x000fe40003fa4270 */
[----:B------:R-:W-:Y:S02]  /*726b0*/  PRMT R60, RZ, 0x7610, R60 ;  /* 0x00007610ff3c7816 */ /* 0x000fe4000000003c */
[----:B------:R-:W-:Y:S02]  /*726c0*/  PRMT R61, RZ, 0x7610, R61 ;  /* 0x00007610ff3d7816 */ /* 0x000fe4000000003d */
[----:B------:R-:W-:-:S02]  /*726d0*/  PRMT R32, RZ, 0x7610, R32 ;  /* 0x00007610ff207816 */ /* 0x000fc40000000020 */
[----:B------:R-:W-:-:S05]  /*726e0*/  PRMT R33, RZ, 0x7610, R33 ;  /* 0x00007610ff217816 */ /* 0x000fca0000000021 */
[----:B------:R-:W4:Y:S04]  /*726f0*/  @P5 LDG.E.U16 R60, desc[UR6][R74.64] ;  /* 0x000000064a3c5981 */ /* 0x000f28000c1e1500 */
[----:B------:R-:W4:Y:S04]  /*72700*/  @P5 LDG.E.U16 R32, desc[UR6][R36.64] ;  /* 0x0000000624205981 */ /* 0x000f28000c1e1500 */
[----:B------:R-:W4:Y:S04]  /*72710*/  @P5 LDG.E.U16 R33, desc[UR6][R70.64] ;  /* 0x0000000646215981 */ /* 0x000f28000c1e1500 */
[----:B--2---:R0:W-:Y:S04]  /*72720*/  STL [R1+0x2434], R0 ;  /* 0x0024340001007387 */ /* 0x0041e80000100800 */
[----:B0-----:R-:W2:Y:S04]  /*72730*/  LDL.LU R0, [R1+0x4978] ;  /* 0x0049780001007983 */ /* 0x001ea80000300800 */
[----:B---3--:R-:W3:Y:S04]  /*72740*/  @P5 LDG.E.U16 R61, desc[UR6][R2.64] ;  /* 0x00000006023d5981 */ /* 0x008ee8000c1e1500 */
[----:B------:R-:W-:Y:S04]  /*72750*/  STL [R1+0x242c], R6 ;  /* 0x00242c0601007387 */ /* 0x000fe80000100800 */
[----:B------:R0:W-:Y:S04]  /*72760*/  STL [R1+0x2430], R7 ;  /* 0x0024300701007387 */ /* 0x0001e80000100800 */
[----:B------:R-:W2:Y:S04]  /*72770*/  LDL.64 R76, [R1+0x4e0] ;  /* 0x0004e000014c7983 */ /* 0x000ea80000100a00 */
[----:B------:R-:W2:Y:S04]  /*72780*/  LDL.64 R68, [R1+0x8a8] ;  /* 0x0008a80001447983 */ /* 0x000ea80000100a00 */
[----:B0-----:R-:W2:Y:S04]  /*72790*/  LDL.64 R6, [R1+0x4e8] ;  /* 0x0004e80001067983 */ /* 0x001ea80000100a00 */
[----:B------:R-:W2:Y:S01]  /*727a0*/  LDL.LU.64 R2, [R1+0x4970] ;  /* 0x0049700001027983 */ /* 0x000ea20000300a00 */
[----:B------:R-:W-:-:S02]  /*727b0*/  ISETP.GT.AND P6, PT, R92, 0xe8, PT ;  /* 0x000000e85c00780c */ /* 0x000fc40003fc4270 */
[----:B------:R-:W-:Y:S02]  /*727c0*/  ISETP.GT.AND P3, PT, R92, 0xe9, PT ;  /* 0x000000e95c00780c */ /* 0x000fe40003f64270 */
[----:B------:R-:W-:Y:S01]  /*727d0*/  PRMT R46, RZ, 0x7610, R46 ;  /* 0x00007610ff2e7816 */ /* 0x000fe2000000002e */
[----:B----4-:R-:W-:Y:S01]  /*727e0*/  STL [R1+0x32cc], R60 ;  /* 0x0032cc3c01007387 */ /* 0x010fe20000100800 */
[----:B------:R-:W-:Y:S02]  /*727f0*/  PRMT R15, RZ, 0x7610, R15 ;  /* 0x00007610ff0f7816 */ /* 0x000fe4000000000f */
[----:B------:R-:W-:Y:S02]  /*72800*/  PRMT R14, RZ, 0x7610, R14 ;  /* 0x00007610ff0e7816 */ /* 0x000fe4000000000e */
[----:B------:R-:W-:Y:S02]  /*72810*/  PRMT R43, RZ, 0x7610, R43 ;  /* 0x00007610ff2b7816 */ /* 0x000fe4000000002b */
[----:B------:R-:W-:Y:S01]  /*72820*/  PRMT R65, RZ, 0x7610, R65 ;  /* 0x00007610ff417816 */ /* 0x000fe20000000041 */
[----:B------:R-:W4:Y:S04]  /*72830*/  @P6 LDG.E.U16 R15, desc[UR6][R72.64] ;  /* 0x00000006480f6981 */ /* 0x000f28000c1e1500 */
[----:B------:R-:W4:Y:S04]  /*72840*/  @P6 LDG.E.U16 R14, desc[UR6][R10.64] ;  /* 0x000000060a0e6981 */ /* 0x000f28000c1e1500 */
[----:B------:R-:W4:Y:S04]  /*72850*/  @P6 LDG.E.U16 R43, desc[UR6][R38.64] ;  /* 0x00000006262b6981 */ /* 0x000f28000c1e1500 */
[----:B---3--:R0:W-:Y:S04]  /*72860*/  STL [R1+0x32d0], R61 ;  /* 0x0032d03d01007387 */ /* 0x0081e80000100800 */
[----:B0-----:R-:W3:Y:S04]  /*72870*/  LDL.64 R60, [R1+0x4d8] ;  /* 0x0004d800013c7983 */ /* 0x001ee80000100a00 */
[----:B------:R-:W-:Y:S04]  /*72880*/  STL [R1+0x32c4], R32 ;  /* 0x0032c42001007387 */ /* 0x000fe80000100800 */
[----:B------:R0:W-:Y:S04]  /*72890*/  STL [R1+0x32c8], R33 ;  /* 0x0032c82101007387 */ /* 0x0001e80000100800 */
[----:B------:R-:W3:Y:S04]  /*728a0*/  LDL.64 R70, [R1+0x4c8] ;  /* 0x0004c80001467983 */ /* 0x000ee80000100a00 */
[----:B------:R-:W3:Y:S04]  /*728b0*/  LDL.64 R36, [R1+0x4c0] ;  /* 0x0004c00001247983 */ /* 0x000ee80000100a00 */
[----:B--2---:R1:W2:Y:S04]  /*728c0*/  @P6 LDG.E.U16 R46, desc[UR6][R2.64] ;  /* 0x00000006022e6981 */ /* 0x0042a8000c1e1500 */
[----:B------:R-:W2:Y:S04]  /*728d0*/  @P3 LDG.E.U16 R65, desc[UR6][R6.64] ;  /* 0x0000000606413981 */ /* 0x000ea8000c1e1500 */
[----:B0-----:R-:W2:Y:S04]  /*728e0*/  LDL.64 R32, [R1+0x4d0] ;  /* 0x0004d00001207983 */ /* 0x001ea80000100a00 */
[----:B------:R-:W1:Y:S04]  /*728f0*/  LDL.LU.64 R2, [R1+0x4968] ;  /* 0x0049680001027983 */ /* 0x000e680000300a00 */
[----:B------:R-:W2:Y:S04]  /*72900*/  LDL.64 R10, [R1+0x4b8] ;  /* 0x0004b800010a7983 */ /* 0x000ea80000100a00 */
[----:B------:R-:W2:Y:S04]  /*72910*/  LDL.64 R38, [R1+0x4b0] ;  /* 0x0004b00001267983 */ /* 0x000ea80000100a00 */
[----:B------:R-:W2:Y:S04]  /*72920*/  LDL.64 R74, [R1+0x8b8] ;  /* 0x0008b800014a7983 */ /* 0x000ea80000100a00 */
[----:B------:R-:W2:Y:S04]  /*72930*/  LDL.64 R72, [R1+0x8c0] ;  /* 0x0008c00001487983 */ /* 0x000ea80000100a00 */
[----:B------:R-:W2:Y:S01]  /*72940*/  LDL.LU.64 R6, [R1+0x4960] ;  /* 0x0049600001067983 */ /* 0x000ea20000300a00 */
[----:B-1----:R-:W-:-:S06]  /*72950*/  PRMT R3, RZ, 0x7610, R3 ;  /* 0x00007610ff037816 */ /* 0x002fcc0000000003 */
[----:B--2---:R0:W2:Y:S04]  /*72960*/  @P3 LDG.E.U16 R3, desc[UR6][R6.64] ;  /* 0x0000000606033981 */ /* 0x0040a8000c1e1500 */
[----:B------:R-:W0:Y:S01]  /*72970*/  LDL.LU.64 R6, [R1+0x4958] ;  /* 0x0049580001067983 */ /* 0x000e220000300a00 */
[----:B------:R-:W-:Y:S02]  /*72980*/  ISETP.GT.AND P5, PT, R92, 0xea, PT ;  /* 0x000000ea5c00780c */ /* 0x000fe40003fa4270 */
[----:B------:R-:W-:Y:S02]  /*72990*/  PRMT R64, RZ, 0x7610, R64 ;  /* 0x00007610ff407816 */ /* 0x000fe40000000040 */
[----:B------:R-:W-:Y:S02]  /*729a0*/  PRMT R2, RZ, 0x7610, R2 ;  /* 0x00007610ff027816 */ /* 0x000fe40000000002 */
[----:B------:R-:W-:-:S02]  /*729b0*/  PRMT R4, RZ, 0x7610, R4 ;  /* 0x00007610ff047816 */ /* 0x000fc40000000004 */
[----:B------:R-:W2:Y:S04]  /*729c0*/  @P3 LDG.E.U16 R64, desc[UR6][R76.64] ;  /* 0x000000064c403981 */ /* 0x000ea8000c1e1500 */
[----:B------:R-:W2:Y:S01]  /*729d0*/  @P3 LDG.E.U16 R2, desc[UR6][R68.64] ;  /* 0x0000000644023981 */ /* 0x000ea2000c1e1500 */
[----:B------:R-:W-:Y:S02]  /*729e0*/  PRMT R0, RZ, 0x7610, R0 ;  /* 0x00007610ff007816 */ /* 0x000fe40000000000 */
[----:B------:R-:W-:Y:S01]  /*729f0*/  ISETP.GT.AND P6, PT, R92, 0xeb, PT ;  /* 0x000000eb5c00780c */ /* 0x000fe20003fc4270 */
[----:B---3--:R-:W3:Y:S04]  /*72a00*/  @P5 LDG.E.U16 R4, desc[UR6][R60.64] ;  /* 0x000000063c045981 */ /* 0x008ee8000c1e1500 */
[----:B------:R-:W3:Y:S01]  /*72a10*/  @P5 LDG.E.U16 R0, desc[UR6][R32.64] ;  /* 0x0000000620005981 */ /* 0x000ee2000c1e1500 */
[----:B------:R-:W-:-:S02]  /*72a20*/  PRMT R56, RZ, 0x7610, R56 ;  /* 0x00007610ff387816 */ /* 0x000fc40000000038 */
[----:B------:R-:W-:Y:S02]  /*72a30*/  PRMT R57, RZ, 0x7610, R57 ;  /* 0x00007610ff397816 */ /* 0x000fe40000000039 */
[----:B------:R-:W-:Y:S02]  /*72a40*/  PRMT R78, RZ, 0x7610, R78 ;  /* 0x00007610ff4e7816 */ /* 0x000fe4000000004e */
[----:B------:R-:W-:Y:S01]  /*72a50*/  PRMT R79, RZ, 0x7610, R79 ;  /* 0x00007610ff4f7816 */ /* 0x000fe2000000004f */
[----:B------:R-:W3:Y:S04]  /*72a60*/  LDL.64 R68, [R1+0x448] ;  /* 0x0004480001447983 */ /* 0x000ee80000100a00 */
[----:B------:R-:W3:Y:S04]  /*72a70*/  LDL.64 R76, [R1+0x440] ;  /* 0x00044000014c7983 */ /* 0x000ee80000100a00 */
[----:B------:R-:W3:Y:S04]  /*72a80*/  @P6 LDG.E.U16 R56, desc[UR6][R72.64] ;  /* 0x0000000648386981 */ /* 0x000ee8000c1e1500 */
[----:B------:R-:W3:Y:S04]  /*72a90*/  @P6 LDG.E.U16 R57, desc[UR6][R74.64] ;  /* 0x000000064a396981 */ /* 0x000ee8000c1e1500 */
[----:B------:R-:W3:Y:S04]  /*72aa0*/  @P6 LDG.E.U16 R78, desc[UR6][R38.64] ;  /* 0x00000006264e6981 */ /* 0x000ee8000c1e1500 */
[----:B------:R-:W3:Y:S01]  /*72ab0*/  @P6 LDG.E.U16 R79, desc[UR6][R10.64] ;  /* 0x000000060a4f6981 */ /* 0x000ee2000c1e1500 */
[----:B0-----:R-:W-:-:S02]  /*72ac0*/  PRMT R6, RZ, 0x7610, R6 ;  /* 0x00007610ff067816 */ /* 0x001fc40000000006 */
[----:B------:R-:W-:-:S04]  /*72ad0*/  PRMT R7, RZ, 0x7610, R7 ;  /* 0x00007610ff077816 */ /* 0x000fc80000000007 */
[----:B------:R-:W4:Y:S04]  /*72ae0*/  @P5 LDG.E.U16 R6, desc[UR6][R36.64] ;  /* 0x0000000624065981 */ /* 0x000f28000c1e1500 */
[----:B------:R-:W4:Y:S04]  /*72af0*/  @P5 LDG.E.U16 R7, desc[UR6][R70.64] ;  /* 0x0000000646075981 */ /* 0x000f28000c1e1500 */
[----:B--2---:R-:W-:Y:S04]  /*72b00*/  STL [R1+0x2414], R64 ;  /* 0x0024144001007387 */ /* 0x004fe80000100800 */
[----:B------:R0:W-:Y:S01]  /*72b10*/  STL [R1+0x2418], R65 ;  /* 0x0024184101007387 */ /* 0x0001e20000100800 */
[----:B------:R-:W-:-:S03]  /*72b20*/  ISETP.GT.AND P5, PT, R92, 0xf0, PT ;  /* 0x000000f05c00780c */ /* 0x000fc60003fa4270 */
[----:B0-----:R-:W2:Y:S04]  /*72b30*/  LDL.64 R64, [R1+0x438] ;  /* 0x0004380001407983 */ /* 0x001ea80000100a00 */
[----:B------:R-:W-:Y:S04]  /*72b40*/  STL [R1+0x240c], R2 ;  /* 0x00240c0201007387 */ /* 0x000fe80000100800 */
[----:B------:R0:W-:Y:S04]  /*72b50*/  STL [R1+0x2410], R3 ;  /* 0x0024100301007387 */ /* 0x0001e80000100800 */
[----:B0-----:R-:W2:Y:S04]  /*72b60*/  LDL.64 R2, [R1+0x430] ;  /* 0x0004300001027983 */ /* 0x001ea80000100a00 */
[----:B------:R-:W2:Y:S04]  /*72b70*/  LDL.LU.64 R60, [R1+0x4950] ;  /* 0x00495000013c7983 */ /* 0x000ea80000300a00 */
[----:B---3--:R0:W-:Y:S01]  /*72b80*/  STL [R1+0x2408], R4 ;  /* 0x0024080401007387 */ /* 0x0081e20000100800 */
[----:B------:R-:W-:-:S06]  /*72b90*/  PRMT R42, RZ, 0x7610, R42 ;  /* 0x00007610ff2a7816 */ /* 0x000fcc000000002a */
[----:B------:R1:W3:Y:S04]  /*72ba0*/  @P5 LDG.E.U16 R42, desc[UR6][R68.64] ;  /* 0x00000006442a5981 */ /* 0x0002e8000c1e1500 */
[----:B0-----:R-:W2:Y:S04]  /*72bb0*/  LDL.LU R4, [R1+0x4948] ;  /* 0x0049480001047983 */ /* 0x001ea80000300800 */
[----:B------:R-:W2:Y:S04]  /*72bc0*/  LDL.LU.64 R32, [R1+0x4940] ;  /* 0x0049400001207983 */ /* 0x000ea80000300a00 */
[----:B------:R0:W-:Y:S04]  /*72bd0*/  STL [R1+0x2404], R0 ;  /* 0x0024040001007387 */ /* 0x0001e80000100800 */
[----:B0-----:R-:W2:Y:S04]  /*72be0*/  LDL.LU R0, [R1+0x4938] ;  /* 0x0049380001007983 */ /* 0x001ea80000300800 */
[----:B----4-:R-:W-:Y:S04]  /*72bf0*/  STL [R1+0x23fc], R6 ;  /* 0x0023fc0601007387 */ /* 0x010fe80000100800 */
[----:B------:R0:W-:Y:S04]  /*72c00*/  STL [R1+0x2400], R7 ;  /* 0x0024000701007387 */ /* 0x0001e80000100800 */
[----:B------:R-:W4:Y:S04]  /*72c10*/  LDL.64 R70, [R1+0x388] ;  /* 0x0003880001467983 */ /* 0x000f280000100a00 */
[----:B------:R-:W2:Y:S04]  /*72c20*/  LDL.64 R36, [R1+0x380] ;  /* 0x0003800001247983 */ /* 0x000ea80000100a00 */
[----:B0-----:R-:W2:Y:S04]  /*72c30*/  LDL.64 R6, [R1+0x4a8] ;  /* 0x0004a80001067983 */ /* 0x001ea80000100a00 */
[----:B------:R-:W2:Y:S04]  /*72c40*/  LDL.LU.64 R10, [R1+0x4930] ;  /* 0x00493000010a7983 */ /* 0x000ea80000300a00 */
[----:B------:R-:W3:Y:S04]  /*72c50*/  LDL.LU.64 R38, [R1+0x4928] ;  /* 0x0049280001267983 */ /* 0x000ee80000300a00 */
[----:B------:R-:W4:Y:S04]  /*72c60*/  LDL.64 R74, [R1+0x378] ;  /* 0x00037800014a7983 */ /* 0x000f280000100a00 */
[----:B------:R-:W4:Y:S04]  /*72c70*/  LDL.64 R72, [R1+0x370] ;  /* 0x0003700001487983 */ /* 0x000f280000100a00 */
[----:B------:R-:W-:Y:S04]  /*72c80*/  STL [R1+0x23ec], R56 ;  /* 0x0023ec3801007387 */ /* 0x000fe80000100800 */
[----:B------:R0:W-:Y:S04]  /*72c90*/  STL [R1+0x23f0], R57 ;  /* 0x0023f03901007387 */ /* 0x0001e80000100800 */
[----:B0-----:R-:W4:Y:S04]  /*72ca0*/  LDL.64 R56, [R1+0x498] ;  /* 0x0004980001387983 */ /* 0x001f280000100a00 */
[----:B------:R-:W-:Y:S04]  /*72cb0*/  STL [R1+0x23f4], R78 ;  /* 0x0023f44e01007387 */ /* 0x000fe80000100800 */
[----:B------:R0:W-:Y:S04]  /*72cc0*/  STL [R1+0x23f8], R79 ;  /* 0x0023f84f01007387 */ /* 0x0001e80000100800 */
[----:B0-----:R-:W4:Y:S04]  /*72cd0*/  LDL.64 R78, [R1+0x490] ;  /* 0x00049000014e7983 */ /* 0x001f280000100a00 */
[----:B------:R-:W1:Y:S01]  /*72ce0*/  LDL.LU.64 R68, [R1+0x4920] ;  /* 0x0049200001447983 */ /* 0x000e620000300a00 */
[----:B------:R-:W-:-:S02]  /*72cf0*/  ISETP.GT.AND P3, PT, R92, 0xec, PT ;  /* 0x000000ec5c00780c */ /* 0x000fc40003f64270 */
[----:B--2---:R-:W-:Y:S02]  /*72d00*/  PRMT R11, RZ, 0x7610, R11 ;  /* 0x00007610ff0b7816 */ /* 0x004fe4000000000b */
[----:B------:R-:W-:Y:S02]  /*72d10*/  PRMT R10, RZ, 0x7610, R10 ;  /* 0x00007610ff0a7816 */ /* 0x000fe4000000000a */
[----:B---3--:R-:W-:Y:S02]  /*72d20*/  PRMT R38, RZ, 0x7610, R38 ;  /* 0x00007610ff267816 */ /* 0x008fe40000000026 */
[----:B------:R-:W2:Y:S04]  /*72d30*/  @P5 LDG.E.U16 R11, desc[UR6][R76.64] ;  /* 0x000000064c0b5981 */ /* 0x000ea8000c1e1500 */
[----:B------:R-:W3:Y:S04]  /*72d40*/  @P5 LDG.E.U16 R10, desc[UR6][R64.64] ;  /* 0x00000006400a5981 */ /* 0x000ee8000c1e1500 */
[----:B------:R-:W2:Y:S04]  /*72d50*/  @P5 LDG.E.U16 R38, desc[UR6][R2.64] ;  /* 0x0000000602265981 */ /* 0x000ea8000c1e1500 */
[----:B------:R-:W2:Y:S04]  /*72d60*/  LDL.64 R76, [R1+0x8d8] ;  /* 0x0008d800014c7983 */ /* 0x000ea80000100a00 */
[----:B------:R-:W2:Y:S04]  /*72d70*/  LDL.64 R2, [R1+0x488] ;  /* 0x0004880001027983 */ /* 0x000ea80000100a00 */
[----:B------:R-:W2:Y:S01]  /*72d80*/  LDL.64 R64, [R1+0x8e0] ;  /* 0x0008e00001407983 */ /* 0x000ea20000100a00 */
[----:B-1----:R-:W-:-:S06]  /*72d90*/  PRMT R69, RZ, 0x7610, R69 ;  /* 0x00007610ff457816 */ /* 0x002fcc0000000045 */
[----:B------:R-:W2:Y:S04]  /*72da0*/  @P3 LDG.E.U16 R69, desc[UR6][R6.64] ;  /* 0x0000000606453981 */ /* 0x000ea8000c1e1500 */
[----:B------:R-:W2:Y:S01]  /*72db0*/  LDL.LU.64 R6, [R1+0x4918] ;  /* 0x0049180001067983 */ /* 0x000ea20000300a00 */
[----:B------:R-:W-:Y:S02]  /*72dc0*/  PRMT R68, RZ, 0x7610, R68 ;  /* 0x00007610ff447816 */ /* 0x000fe40000000044 */
[----:B------:R-:W-:-:S04]  /*72dd0*/  ISETP.GT.AND P6, PT, R92, 0xf8, PT ;  /* 0x000000f85c00780c */ /* 0x000fc80003fc4270 */
[----:B--2---:R-:W2:Y:S04]  /*72de0*/  @P3 LDG.E.U16 R68, desc[UR6][R6.64] ;  /* 0x0000000606443981 */ /* 0x004ea8000c1e1500 */
[----:B------:R-:W3:Y:S01]  /*72df0*/  LDL.LU.64 R6, [R1+0x4910] ;  /* 0x0049100001067983 */ /* 0x000ee20000300a00 */
[----:B------:R-:W-:Y:S02]  /*72e00*/  PRMT R39, RZ, 0x7610, R39 ;  /* 0x00007610ff277816 */ /* 0x000fe40000000027 */
[----:B------:R-:W-:Y:S02]  /*72e10*/  PRMT R4, RZ, 0x7610, R4 ;  /* 0x00007610ff047816 */ /* 0x000fe40000000004 */
[----:B------:R-:W-:Y:S02]  /*72e20*/  PRMT R32, RZ, 0x7610, R32 ;  /* 0x00007610ff207816 */ /* 0x000fe40000000020 */
[----:B------:R-:W-:Y:S01]  /*72e30*/  PRMT R33, RZ, 0x7610, R33 ;  /* 0x00007610ff217816 */ /* 0x000fe20000000021 */
[----:B----4-:R-:W4:Y:S04]  /*72e40*/  @P6 LDG.E.U16 R39, desc[UR6][R70.64] ;  /* 0x0000000646276981 */ /* 0x010f28000c1e1500 */
[----:B------:R-:W4:Y:S04]  /*72e50*/  @P6 LDG.E.U16 R4, desc[UR6][R36.64] ;  /* 0x0000000624046981 */ /* 0x000f28000c1e1500 */
[----:B------:R-:W4:Y:S04]  /*72e60*/  @P3 LDG.E.U16 R32, desc[UR6][R78.64] ;  /* 0x000000064e203981 */ /* 0x000f28000c1e1500 */
[----:B------:R-:W4:Y:S04]  /*72e70*/  @P3 LDG.E.U16 R33, desc[UR6][R56.64] ;  /* 0x0000000638213981 */ /* 0x000f28000c1e1500 */
[----:B--2---:R-:W-:Y:S04]  /*72e80*/  STL [R1+0x23e4], R68 ;  /* 0x0023e44401007387 */ /* 0x004fe80000100800 */
[----:B------:R0:W-:Y:S04]  /*72e90*/  STL [R1+0x23e8], R69 ;  /* 0x0023e84501007387 */ /* 0x0001e80000100800 */
[----:B------:R-:W2:Y:S04]  /*72ea0*/  LDL.64 R70, [R1+0x468] ;  /* 0x0004680001467983 */ /* 0x000ea80000100a00 */
[----:B------:R-:W2:Y:S01]  /*72eb0*/  LDL.64 R36, [R1+0x460] ;  /* 0x0004600001247983 */ /* 0x000ea20000100a00 */
[----:B---3--:R-:W-:-:S02]  /*72ec0*/  PRMT R6, RZ, 0x7610, R6 ;  /* 0x00007610ff067816 */ /* 0x008fc40000000006 */
[----:B------:R-:W-:Y:S01]  /*72ed0*/  PRMT R7, RZ, 0x7610, R7 ;  /* 0x00007610ff077816 */ /* 0x000fe20000000007 */
[----:B0-----:R-:W3:Y:S04]  /*72ee0*/  LDL.64 R68, [R1+0x478] ;  /* 0x0004780001447983 */ /* 0x001ee80000100a00 */
[----:B------:R-:W2:Y:S04]  /*72ef0*/  @P6 LDG.E.U16 R6, desc[UR6][R74.64] ;  /* 0x000000064a066981 */ /* 0x000ea8000c1e1500 */
[----:B------:R0:W2:Y:S04]  /*72f00*/  @P6 LDG.E.U16 R7, desc[UR6][R72.64] ;  /* 0x0000000648076981 */ /* 0x0000a8000c1e1500 */
[----:B------:R-:W2:Y:S04]  /*72f10*/  LDL.LU.64 R74, [R1+0x4908] ;  /* 0x00490800014a7983 */ /* 0x000ea80000300a00 */
[----:B------:R-:W0:Y:S01]  /*72f20*/  LDL.LU R72, [R1+0x4900] ;  /* 0x0049000001487983 */ /* 0x000e220000300800 */
[----:B------:R-:W-:-:S03]  /*72f30*/  ISETP.GT.AND P5, PT, R92, 0xed, PT ;  /* 0x000000ed5c00780c */ /* 0x000fc60003fa4270 */
[----:B----4-:R-:W-:Y:S04]  /*72f40*/  STL [R1+0x23dc], R32 ;  /* 0x0023dc2001007387 */ /* 0x010fe80000100800 */
[----:B------:R1:W-:Y:S04]  /*72f50*/  STL [R1+0x23e0], R33 ;  /* 0x0023e02101007387 */ /* 0x0003e80000100800 */
[----:B------:R-:W4:Y:S04]  /*72f60*/  LDL.64 R56, [R1+0x450] ;  /* 0x0004500001387983 */ /* 0x000f280000100a00 */
[----:B------:R-:W2:Y:S04]  /*72f70*/  LDL.64 R78, [R1+0x8f0] ;  /* 0x0008f000014e7983 */ /* 0x000ea80000100a00 */
[----:B-1----:R-:W2:Y:S01]  /*72f80*/  LDL.64 R32, [R1+0x458] ;  /* 0x0004580001207983 */ /* 0x002ea20000100a00 */
[----:B0-----:R-:W-:-:S06]  /*72f90*/  PRMT R72, RZ, 0x7610, R72 ;  /* 0x00007610ff487816 */ /* 0x001fcc0000000048 */
[----:B------:R-:W4:Y:S04]  /*72fa0*/  @P5 LDG.E.U16 R72, desc[UR6][R2.64] ;  /* 0x0000000602485981 */ /* 0x000f28000c1e1500 */
[----:B------:R-:W4:Y:S01]  /*72fb0*/  LDL.LU.64 R2, [R1+0x48f8] ;  /* 0x0048f80001027983 */ /* 0x000f220000300a00 */
[----:B------:R-:W-:Y:S02]  /*72fc0*/  ISETP.GT.AND P3, PT, R92, 0xee, PT ;  /* 0x000000ee5c00780c */ /* 0x000fe40003f64270 */
[----:B------:R-:W-:Y:S02]  /*72fd0*/  PRMT R60, RZ, 0x7610, R60 ;  /* 0x00007610ff3c7816 */ /* 0x000fe4000000003c */
[----:B--2---:R-:W-:Y:S02]  /*72fe0*/  PRMT R75, RZ, 0x7610, R75 ;  /* 0x00007610ff4b7816 */ /* 0x004fe4000000004b */
[----:B------:R-:W-:-:S06]  /*72ff0*/  PRMT R61, RZ, 0x7610, R61 ;  /* 0x00007610ff3d7816 */ /* 0x000fcc000000003d */
[----:B------:R-:W2:Y:S04]  /*73000*/  @P5 LDG.E.U16 R61, desc[UR6][R64.64] ;  /* 0x00000006403d5981 */ /* 0x000ea8000c1e1500 */
[----:B---3--:R-:W3:Y:S04]  /*73010*/  @P3 LDG.E.U16 R60, desc[UR6][R68.64] ;  /* 0x00000006443c3981 */ /* 0x008ee8000c1e1500 */
[----:B----4-:R0:W-:Y:S04]  /*73020*/  STL [R1+0x23d8], R72 ;  /* 0x0023d84801007387 */ /* 0x0101e80000100800 */
[----:B0-----:R-:W4:Y:S04]  /*73030*/  LDL.64 R72, [R1+0x8f8] ;  /* 0x0008f80001487983 */ /* 0x001f280000100a00 */
[----:B------:R0:W4:Y:S04]  /*73040*/  @P5 LDG.E.U16 R75, desc[UR6][R2.64] ;  /* 0x00000006024b5981 */ /* 0x000128000c1e1500 */
[----:B------:R-:W4:Y:S01]  /*73050*/  LDL.LU.64 R2, [R1+0x48f0] ;  /* 0x0048f00001027983 */ /* 0x000f220000300a00 */
[----:B------:R-:W-:-:S02]  /*73060*/  PRMT R74, RZ, 0x7610, R74 ;  /* 0x00007610ff4a7816 */ /* 0x000fc4000000004a */
[----:B------:R-:W-:Y:S01]  /*73070*/  PRMT R25, RZ, 0x7610, R25 ;  /* 0x00007610ff197816 */ /* 0x000fe20000000019 */
[----:B------:R-:W4:Y:S01]  /*73080*/  LDL.64 R64, [R1+0x420] ;  /* 0x0004200001407983 */ /* 0x000f220000100a00 */
[----:B------:R-:W-:-:S03]  /*73090*/  PRMT R24, RZ, 0x7610, R24 ;  /* 0x00007610ff187816 */ /* 0x000fc60000000018 */
[----:B------:R-:W4:Y:S01]  /*730a0*/  @P5 LDG.E.U16 R74, desc[UR6][R76.64] ;  /* 0x000000064c4a5981 */ /* 0x000f22000c1e1500 */
[----:B------:R-:W-:-:S03]  /*730b0*/  PRMT R0, RZ, 0x7610, R0 ;  /* 0x00007610ff007816 */ /* 0x000fc60000000000 */
[----:B------:R-:W4:Y:S04]  /*730c0*/  @P3 LDG.E.U16 R24, desc[UR6][R70.64] ;  /* 0x0000000646183981 */ /* 0x000f28000c1e1500 */
[----:B------:R-:W4:Y:S04]  /*730d0*/  @P3 LDG.E.U16 R0, desc[UR6][R36.64] ;  /* 0x0000000624003981 */ /* 0x000f28000c1e1500 */
[----:B------:R-:W4:Y:S04]  /*730e0*/  LDL.64 R76, [R1+0x428] ;  /* 0x00042800014c7983 */ /* 0x000f280000100a00 */
[----:B---3--:R-:W-:Y:S04]  /*730f0*/  STL [R1+0x23c8], R60 ;  /* 0x0023c83c01007387 */ /* 0x008fe80000100800 */
[----:B--2---:R1:W-:Y:S04]  /*73100*/  STL [R1+0x23cc], R61 ;  /* 0x0023cc3d01007387 */ /* 0x0043e80000100800 */
[----:B------:R-:W2:Y:S04]  /*73110*/  LDL.64 R68, [R1+0x910] ;  /* 0x0009100001447983 */ /* 0x000ea80000100a00 */
[----:B-1----:R-:W3:Y:S04]  /*73120*/  LDL.64 R60, [R1+0x908] ;  /* 0x00090800013c7983 */ /* 0x002ee80000100a00 */
[----:B----4-:R-:W4:Y:S04]  /*73130*/  @P3 LDG.E.U16 R25, desc[UR6][R2.64] ;  /* 0x0000000602193981 */ /* 0x010f28000c1e1500 */
[----:B------:R-:W0:Y:S01]  /*73140*/  LDL.LU.64 R2, [R1+0x48e8] ;  /* 0x0048e80001027983 */ /* 0x000e220000300a00 */
[----:B------:R-:W-:-:S03]  /*73150*/  ISETP.GT.AND P5, PT, R92, 0xef, PT ;  /* 0x000000ef5c00780c */ /* 0x000fc60003fa4270 */
[----:B------:R-:W-:Y:S01]  /*73160*/  STL [R1+0x23c0], R24 ;  /* 0x0023c01801007387 */ /* 0x000fe20000100800 */
[----:B------:R-:W-:Y:S02]  /*73170*/  PRMT R28, RZ, 0x7610, R28 ;  /* 0x00007610ff1c7816 */ /* 0x000fe4000000001c */
[----:B------:R-:W-:-:S07]  /*73180*/  PRMT R29, RZ, 0x7610, R29 ;  /* 0x00007610ff1d7816 */ /* 0x000fce000000001d */
[----:B------:R-:W2:Y:S04]  /*73190*/  @P5 LDG.E.U16 R28, desc[UR6][R72.64] ;  /* 0x00000006481c5981 */ /* 0x000ea8000c1e1500 */
[----:B------:R-:W2:Y:S04]  /*731a0*/  @P5 LDG.E.U16 R29, desc[UR6][R56.64] ;  /* 0x00000006381d5981 */ /* 0x000ea8000c1e1500 */
[----:B----4-:R1:W-:Y:S04]  /*731b0*/  STL [R1+0x23c4], R25 ;  /* 0x0023c41901007387 */ /* 0x0103e80000100800 */
[----:B------:R-:W4:Y:S01]  /*731c0*/  LDL.64 R36, [R1+0x410] ;  /* 0x0004100001247983 */ /* 0x000f220000100a00 */
[----:B0-----:R-:W-:-:S02]  /*731d0*/  PRMT R2, RZ, 0x7610, R2 ;  /* 0x00007610ff027816 */ /* 0x001fc40000000002 */
[----:B------:R-:W-:Y:S01]  /*731e0*/  PRMT R3, RZ, 0x7610, R3 ;  /* 0x00007610ff037816 */ /* 0x000fe20000000003 */
[----:B-1----:R-:W2:Y:S04]  /*731f0*/  LDL.64 R24, [R1+0x418] ;  /* 0x0004180001187983 */ /* 0x002ea80000100a00 */
[----:B------:R-:W-:Y:S04]  /*73200*/  STL [R1+0x23d0], R74 ;  /* 0x0023d04a01007387 */ /* 0x000fe80000100800 */
[----:B------:R0:W-:Y:S04]  /*73210*/  STL [R1+0x23d4], R75 ;  /* 0x0023d44b01007387 */ /* 0x0001e80000100800 */
[----:B------:R-:W2:Y:S04]  /*73220*/  LDL.64 R70, [R1+0x400] ;  /* 0x0004000001467983 */ /* 0x000ea80000100a00 */
[----:B------:R-:W2:Y:S04]  /*73230*/  @P5 LDG.E.U16 R2, desc[UR6][R32.64] ;  /* 0x0000000620025981 */ /* 0x000ea8000c1e1500 */
[----:B------:R-:W3:Y:S04]  /*73240*/  @P5 LDG.E.U16 R3, desc[UR6][R78.64] ;  /* 0x000000064e035981 */ /* 0x000ee8000c1e1500 */
[----:B0-----:R-:W3:Y:S04]  /*73250*/  LDL.64 R74, [R1+0x408] ;  /* 0x00040800014a7983 */ /* 0x001ee80000100a00 */
[----:B------:R-:W-:Y:S04]  /*73260*/  STL [R1+0x4554], R0 ;  /* 0x0045540001007387 */ /* 0x000fe80000100800 */
[----:B------:R-:W4:Y:S01]  /*73270*/  LDL.LU.64 R32, [R1+0x48e0] ;  /* 0x0048e00001207983 */ /* 0x000f220000300a00 */
[----:B------:R-:W-:-:S02]  /*73280*/  ISETP.GT.AND P3, PT, R92, 0xf1, PT ;  /* 0x000000f15c00780c */ /* 0x000fc40003f64270 */
[----:B------:R-:W-:Y:S02]  /*73290*/  PRMT R81, RZ, 0x7610, R81 ;  /* 0x00007610ff517816 */ /* 0x000fe40000000051 */
[----:B------:R-:W-:-:S09]  /*732a0*/  PRMT R80, RZ, 0x7610, R80 ;  /* 0x00007610ff507816 */ /* 0x000fd20000000050 */
[----:B------:R0:W4:Y:S04]  /*732b0*/  @P3 LDG.E.U16 R81, desc[UR6][R76.64] ;  /* 0x000000064c513981 */ /* 0x000128000c1e1500 */
[----:B------:R1:W4:Y:S04]  /*732c0*/  @P3 LDG.E.U16 R80, desc[UR6][R64.64] ;  /* 0x0000000640503981 */ /* 0x000328000c1e1500 */
[----:B--2---:R2:W-:Y:S04]  /*732d0*/  STL [R1+0x32c0], R2 ;  /* 0x0032c00201007387 */ /* 0x0045e80000100800 */
[----:B--2---:R-:W2:Y:S04]  /*732e0*/  LDL.LU R2, [R1+0x48d8] ;  /* 0x0048d80001027983 */ /* 0x004ea80000300800 */
[----:B---3--:R-:W-:Y:S04]  /*732f0*/  STL [R1+0x4504], R3 ;  /* 0x0045040301007387 */ /* 0x008fe80000100800 */
[----:B------:R-:W3:Y:S04]  /*73300*/  LDL.64 R56, [R1+0x3f8] ;  /* 0x0003f80001387983 */ /* 0x000ee80000100a00 */
[----:B------:R-:W3:Y:S04]  /*73310*/  LDL.64 R78, [R1+0x3f0] ;  /* 0x0003f000014e7983 */ /* 0x000ee80000100a00 */
[----:B------:R-:W-:Y:S04]  /*73320*/  STL [R1+0x32b4], R28 ;  /* 0x0032b41c01007387 */ /* 0x000fe80000100800 */
[----:B------:R0:W-:Y:S01]  /*73330*/  STL [R1+0x32bc], R29 ;  /* 0x0032bc1d01007387 */ /* 0x0001e20000100800 */
[----:B----4-:R-:W-:-:S03]  /*73340*/  PRMT R32, RZ, 0x7610, R32 ;  /* 0x00007610ff207816 */ /* 0x010fc60000000020 */
[----:B------:R-:W4:Y:S01]  /*73350*/  LDL.64 R72, [R1+0x930] ;  /* 0x0009300001487983 */ /* 0x000f220000100a00 */
[----:B------:R-:W-:-:S03]  /*73360*/  PRMT R33, RZ, 0x7610, R33 ;  /* 0x00007610ff217816 */ /* 0x000fc60000000021 */
[----:B------:R-:W4:Y:S04]  /*73370*/  @P3 LDG.E.U16 R32, desc[UR6][R68.64] ;  /* 0x0000000644203981 */ /* 0x000f28000c1e1500 */
[----:B0-----:R-:W4:Y:S04]  /*73380*/  LDL.64 R28, [R1+0x928] ;  /* 0x00092800011c7983 */ /* 0x001f280000100a00 */
[----:B------:R-:W4:Y:S04]  /*73390*/  LDL.LU.64 R76, [R1+0x48d0] ;  /* 0x0048d000014c7983 */ /* 0x000f280000300a00 */
[----:B------:R-:W1:Y:S04]  /*733a0*/  LDL.LU.64 R64, [R1+0x48c8] ;  /* 0x0048c80001407983 */ /* 0x000e680000300a00 */
[----:B------:R-:W4:Y:S01]  /*733b0*/  @P3 LDG.E.U16 R33, desc[UR6][R60.64] ;  /* 0x000000063c213981 */ /* 0x000f22000c1e1500 */
[----:B------:R-:W-:-:S02]  /*733c0*/  ISETP.GT.AND P5, PT, R92, 0xf2, PT ;  /* 0x000000f25c00780c */ /* 0x000fc40003fa4270 */
[----:B------:R-:W-:Y:S02]  /*733d0*/  ISETP.GT.AND P3, PT, R92, 0xf3, PT ;  /* 0x000000f35c00780c */ /* 0x000fe40003f64270 */
[----:B------:R-:W-:Y:S02]  /*733e0*/  PRMT R5, RZ, 0x7610, R5 ;  /* 0x00007610ff057816 */ /* 0x000fe40000000005 */
[----:B--2---:R-:W-:-:S09]  /*733f0*/  PRMT R2, RZ, 0x7610, R2 ;  /* 0x00007610ff027816 */ /* 0x004fd20000000002 */
[----:B---3--:R-:W2:Y:S04]  /*73400*/  @P3 LDG.E.U16 R5, desc[UR6][R56.64] ;  /* 0x0000000638053981 */ /* 0x008ea8000c1e1500 */
[----:B------:R-:W3:Y:S01]  /*73410*/  @P3 LDG.E.U16 R2, desc[UR6][R78.64] ;  /* 0x000000064e023981 */ /* 0x000ee2000c1e1500 */
[----:B----4-:R-:W-:Y:S02]  /*73420*/  PRMT R76, RZ, 0x7610, R76 ;  /* 0x00007610ff4c7816 */ /* 0x010fe4000000004c */
[----:B------:R-:W-:Y:S02]  /*73430*/  PRMT R77, RZ, 0x7610, R77 ;  /* 0x00007610ff4d7816 */ /* 0x000fe4000000004d */
[----:B-1----:R-:W-:Y:S01]  /*73440*/  PRMT R64, RZ, 0x7610, R64 ;  /* 0x00007610ff407816 */ /* 0x002fe20000000040 */
[----:B------:R-:W-:Y:S01]  /*73450*/  STL [R1+0x239c], R32 ;  /* 0x00239c2001007387 */ /* 0x000fe20000100800 */
[----:B------:R-:W-:-:S03]  /*73460*/  PRMT R65, RZ, 0x7610, R65 ;  /* 0x00007610ff417816 */ /* 0x000fc60000000041 */
[----:B------:R0:W-:Y:S04]  /*73470*/  STL [R1+0x23a0], R33 ;  /* 0x0023a02101007387 */ /* 0x0001e80000100800 */
[----:B------:R-:W4:Y:S04]  /*73480*/  @P5 LDG.E.U16 R76, desc[UR6][R36.64] ;  /* 0x00000006244c5981 */ /* 0x000f28000c1e1500 */
[----:B------:R-:W2:Y:S04]  /*73490*/  @P5 LDG.E.U16 R77, desc[UR6][R24.64] ;  /* 0x00000006184d5981 */ /* 0x000ea8000c1e1500 */
[----:B------:R-:W3:Y:S04]  /*734a0*/  @P5 LDG.E.U16 R64, desc[UR6][R70.64] ;  /* 0x0000000646405981 */ /* 0x000ee8000c1e1500 */
[----:B------:R-:W3:Y:S04]  /*734b0*/  @P5 LDG.E.U16 R65, desc[UR6][R74.64] ;  /* 0x000000064a415981 */ /* 0x000ee8000c1e1500 */
[----:B0-----:R-:W3:Y:S04]  /*734c0*/  LDL.64 R32, [R1+0x3e8] ;  /* 0x0003e80001207983 */ /* 0x001ee80000100a00 */
[----:B------:R-:W-:Y:S04]  /*734d0*/  STL [R1+0x23a4], R80 ;  /* 0x0023a45001007387 */ /* 0x000fe80000100800 */
[----:B------:R0:W-:Y:S04]  /*734e0*/  STL [R1+0x23a8], R81 ;  /* 0x0023a85101007387 */ /* 0x0001e80000100800 */
[----:B------:R-:W3:Y:S04]  /*734f0*/  LDL.64 R60, [R1+0x3d8] ;  /* 0x0003d800013c7983 */ /* 0x000ee80000100a00 */
[----:B------:R-:W3:Y:S04]  /*73500*/  LDL.64 R68, [R1+0x3d0] ;  /* 0x0003d00001447983 */ /* 0x000ee80000100a00 */
[----:B0-----:R-:W3:Y:S04]  /*73510*/  LDL.64 R80, [R1+0x3e0] ;  /* 0x0003e00001507983 */ /* 0x001ee80000100a00 */
[----:B------:R-:W3:Y:S04]  /*73520*/  LDL.LU.64 R24, [R1+0x48c0] ;  /* 0x0048c00001187983 */ /* 0x000ee80000300a00 */
[----:B------:R-:W3:Y:S04]  /*73530*/  LDL.LU.64 R36, [R1+0x48b8] ;  /* 0x0048b80001247983 */ /* 0x000ee80000300a00 */
[----:B----4-:R-:W-:Y:S04]  /*73540*/  STL [R1+0x2394], R76 ;  /* 0x0023944c01007387 */ /* 0x010fe80000100800 */
[----:B--2---:R0:W-:Y:S04]  /*73550*/  STL [R1+0x2398], R77 ;  /* 0x0023984d01007387 */ /* 0x0041e80000100800 */
[----:B------:R-:W2:Y:S04]  /*73560*/  LDL.64 R74, [R1+0x3c0] ;  /* 0x0003c000014a7983 */ /* 0x000ea80000100a00 */
[----:B0-----:R-:W4:Y:S04]  /*73570*/  LDL.64 R76, [R1+0x3c8] ;  /* 0x0003c800014c7983 */ /* 0x001f280000100a00 */
[----:B---3--:R-:W-:Y:S04]  /*73580*/  STL [R1+0x238c], R64 ;  /* 0x00238c4001007387 */ /* 0x008fe80000100800 */
[----:B------:R0:W-:Y:S04]  /*73590*/  STL [R1+0x2390], R65 ;  /* 0x0023904101007387 */ /* 0x0001e80000100800 */
[----:B------:R-:W3:Y:S04]  /*735a0*/  LDL.64 R70, [R1+0x948] ;  /* 0x0009480001467983 */ /* 0x000ee80000100a00 */
[----:B0-----:R-:W3:Y:S01]  /*735b0*/  LDL.64 R64, [R1+0x940] ;  /* 0x0009400001407983 */ /* 0x001ee20000100a00 */
[----:B------:R-:W-:-:S03]  /*735c0*/  PRMT R37, RZ, 0x7610, R37 ;  /* 0x00007610ff257816 */ /* 0x000fc60000000025 */
[----:B------:R-:W3:Y:S04]  /*735d0*/  LDL.LU.64 R56, [R1+0x48b0] ;  /* 0x0048b00001387983 */ /* 0x000ee80000300a00 */
[----:B------:R0:W-:Y:S04]  /*735e0*/  STL [R1+0x2388], R5 ;  /* 0x0023880501007387 */ /* 0x0001e80000100800 */
[----:B------:R1:W3:Y:S04]  /*735f0*/  @P3 LDG.E.U16 R37, desc[UR6][R28.64] ;  /* 0x000000061c253981 */ /* 0x0002e8000c1e1500 */
[----:B0-----:R-:W3:Y:S04]  /*73600*/  LDL.LU R5, [R1+0x48a8] ;  /* 0x0048a80001057983 */ /* 0x001ee80000300800 */
[----:B------:R-:W3:Y:S04]  /*73610*/  LDL.LU.64 R78, [R1+0x48a0] ;  /* 0x0048a000014e7983 */ /* 0x000ee80000300a00 */
[----:B------:R0:W-:Y:S04]  /*73620*/  STL [R1+0x2384], R2 ;  /* 0x0023840201007387 */ /* 0x0001e80000100800 */
[----:B0-----:R-:W3:Y:S04]  /*73630*/  LDL.LU R2, [R1+0x4898] ;  /* 0x0048980001027983 */ /* 0x001ee80000300800 */
[----:B------:R-:W1:Y:S01]  /*73640*/  LDL.LU.64 R28, [R1+0x4890] ;  /* 0x00489000011c7983 */ /* 0x000e620000300a00 */
[----:B------:R-:W-:-:S06]  /*73650*/  PRMT R36, RZ, 0x7610, R36 ;  /* 0x00007610ff247816 */ /* 0x000fcc0000000024 */
[----:B------:R-:W3:Y:S04]  /*73660*/  @P3 LDG.E.U16 R36, desc[UR6][R72.64] ;  /* 0x0000000648243981 */ /* 0x000ee8000c1e1500 */
[----:B------:R-:W3:Y:S01]  /*73670*/  LDL.64 R72, [R1+0x3b8] ;  /* 0x0003b80001487983 */ /* 0x000ee20000100a00 */
[C---:B------:R-:W-:Y:S02]  /*73680*/  ISETP.GT.AND P5, PT, R92.reuse, 0xf4, PT ;  /* 0x000000f45c00780c */ /* 0x040fe40003fa4270 */
[----:B------:R-:W-:Y:S02]  /*73690*/  ISETP.GT.AND P3, PT, R92, 0xf5, PT ;  /* 0x000000f55c00780c */ /* 0x000fe40003f64270 */
[----:B------:R-:W-:Y:S02]  /*736a0*/  PRMT R93, RZ, 0x7610, R93 ;  /* 0x00007610ff5d7816 */ /* 0x000fe4000000005d */
[----:B------:R-:W-:-:S02]  /*736b0*/  PRMT R85, RZ, 0x7610, R85 ;  /* 0x00007610ff557816 */ /* 0x000fc40000000055 */
[----:B------:R-:W-:Y:S02]  /*736c0*/  PRMT R91, RZ, 0x7610, R91 ;  /* 0x00007610ff5b7816 */ /* 0x000fe4000000005b */
[----:B------:R-:W-:Y:S02]  /*736d0*/  PRMT R24, RZ, 0x7610, R24 ;  /* 0x00007610ff187816 */ /* 0x000fe40000000018 */
[----:B------:R-:W-:-:S04]  /*736e0*/  PRMT R25, RZ, 0x7610, R25 ;  /* 0x00007610ff197816 */ /* 0x000fc80000000019 */
[----:B--2---:R-:W2:Y:S04]  /*736f0*/  @P3 LDG.E.U16 R24, desc[UR6][R74.64] ;  /* 0x000000064a183981 */ /* 0x004ea8000c1e1500 */
[----:B----4-:R-:W4:Y:S04]  /*73700*/  @P3 LDG.E.U16 R25, desc[UR6][R76.64] ;  /* 0x000000064c193981 */ /* 0x010f28000c1e1500 */
[----:B---3--:R-:W3:Y:S04]  /*73710*/  @P3 LDG.E.U16 R85, desc[UR6][R70.64] ;  /* 0x0000000646553981 */ /* 0x008ee8000c1e1500 */
[----:B------:R-:W2:Y:S01]  /*73720*/  @P3 LDG.E.U16 R93, desc[UR6][R64.64] ;  /* 0x00000006405d3981 */ /* 0x000ea2000c1e1500 */
[----:B------:R-:W-:-:S02]  /*73730*/  PRMT R57, RZ, 0x7610, R57 ;  /* 0x00007610ff397816 */ /* 0x000fc40000000039 */
[----:B------:R-:W-:-:S04]  /*73740*/  PRMT R56, RZ, 0x7610, R56 ;  /* 0x00007610ff387816 */ /* 0x000fc80000000038 */
[----:B------:R-:W2:Y:S04]  /*73750*/  @P5 LDG.E.U16 R57, desc[UR6][R32.64] ;  /* 0x0000000620395981 */ /* 0x000ea8000c1e1500 */
[----:B------:R-:W2:Y:S01]  /*73760*/  @P5 LDG.E.U16 R56, desc[UR6][R68.64] ;  /* 0x0000000644385981 */ /* 0x000ea2000c1e1500 */
[----:B-1----:R-:W-:Y:S02]  /*73770*/  PRMT R29, RZ, 0x7610, R29 ;  /* 0x00007610ff1d7816 */ /* 0x002fe4000000001d */
[----:B------:R-:W-:-:S04]  /*73780*/  PRMT R28, RZ, 0x7610, R28 ;  /* 0x00007610ff1c7816 */ /* 0x000fc8000000001c */
[----:B------:R-:W2:Y:S04]  /*73790*/  @P5 LDG.E.U16 R29, desc[UR6][R80.64] ;  /* 0x00000006501d5981 */ /* 0x000ea8000c1e1500 */
[----:B------:R-:W2:Y:S01]  /*737a0*/  @P5 LDG.E.U16 R28, desc[UR6][R60.64] ;  /* 0x000000063c1c5981 */ /* 0x000ea2000c1e1500 */
[----:B------:R-:W-:-:S13]  /*737b0*/  ISETP.GT.AND P5, PT, R92, 0xf6, PT ;  /* 0x000000f65c00780c */ /* 0x000fda0003fa4270 */
[----:B------:R-:W3:Y:S04]  /*737c0*/  @P5 LDG.E.U16 R91, desc[UR6][R72.64] ;  /* 0x00000006485b5981 */ /* 0x000ee8000c1e1500 */
[----:B------:R-:W-:Y:S04]  /*737d0*/  STL [R1+0x237c], R36 ;  /* 0x00237c2401007387 */ /* 0x000fe80000100800 */
[----:B------:R0:W-:Y:S04]  /*737e0*/  STL [R1+0x2380], R37 ;  /* 0x0023802501007387 */ /* 0x0001e80000100800 */
[----:B0-----:R-:W3:Y:S04]  /*737f0*/  LDL.64 R36, [R1+0x3b0] ;  /* 0x0003b00001247983 */ /* 0x001ee80000100a00 */
[----:B------:R-:W3:Y:S04]  /*73800*/  LDL.LU.64 R32, [R1+0x4888] ;  /* 0x0048880001207983 */ /* 0x000ee80000300a00 */
[----:B--2---:R-:W-:Y:S04]  /*73810*/  STL [R1+0x2370], R28 ;  /* 0x0023701c01007387 */ /* 0x004fe80000100800 */
[----:B------:R0:W-:Y:S04]  /*73820*/  STL [R1+0x2374], R29 ;  /* 0x0023741d01007387 */ /* 0x0001e80000100800 */
[----:B------:R-:W2:Y:S04]  /*73830*/  LDL.64 R68, [R1+0x3a0] ;  /* 0x0003a00001447983 */ /* 0x000ea80000100a00 */
[----:B0-----:R-:W2:Y:S04]  /*73840*/  LDL.64 R28, [R1+0x3a8] ;  /* 0x0003a800011c7983 */ /* 0x001ea80000100a00 */
[----:B------:R-:W-:Y:S04]  /*73850*/  STL [R1+0x4570], R93 ;  /* 0x0045705d01007387 */ /* 0x000fe80000100800 */
[----:B------:R-:W2:Y:S04]  /*73860*/  LDL.64 R70, [R1+0x390] ;  /* 0x0003900001467983 */ /* 0x000ea80000100a00 */
[----:B------:R-:W2:Y:S04]  /*73870*/  LDL.64 R64, [R1+0x398] ;  /* 0x0003980001407983 */ /* 0x000ea80000100a00 */
[----:B------:R-:W2:Y:S04]  /*73880*/  LDL.64 R60, [R1+0x958] ;  /* 0x00095800013c7983 */ /* 0x000ea80000100a00 */
[----:B------:R-:W2:Y:S04]  /*73890*/  LDL.64 R76, [R1+0x960] ;  /* 0x00096000014c7983 */ /* 0x000ea80000100a00 */
[----:B---3--:R-:W-:Y:S04]  /*738a0*/  STL [R1+0x4574], R85 ;  /* 0x0045745501007387 */ /* 0x008fe80000100800 */
[----:B------:R-:W-:Y:S04]  /*738b0*/  STL [R1+0x4558], R91 ;  /* 0x0045585b01007387 */ /* 0x000fe80000100800 */
[----:B------:R-:W-:Y:S04]  /*738c0*/  STL [R1+0x2364], R24 ;  /* 0x0023641801007387 */ /* 0x000fe80000100800 */
[----:B------:R-:W-:Y:S04]  /*738d0*/  STL [R1+0x2378], R57 ;  /* 0x0023783901007387 */ /* 0x000fe80000100800 */
[----:B----4-:R0:W-:Y:S01]  /*738e0*/  STL [R1+0x2368], R25 ;  /* 0x0023681901007387 */ /* 0x0101e20000100800 */
[----:B------:R-:W-:-:S02]  /*738f0*/  ISETP.GT.AND P6, PT, R92, 0xf7, PT ;  /* 0x000000f75c00780c */ /* 0x000fc40003fc4270 */
[----:B------:R-:W-:Y:S02]  /*73900*/  PRMT R90, RZ, 0x7610, R90 ;  /* 0x00007610ff5a7816 */ /* 0x000fe4000000005a */
[----:B------:R-:W-:Y:S02]  /*73910*/  PRMT R89, RZ, 0x7610, R89 ;  /* 0x00007610ff597816 */ /* 0x000fe40000000059 */
[----:B------:R-:W-:Y:S02]  /*73920*/  PRMT R88, RZ, 0x7610, R88 ;  /* 0x00007610ff587816 */ /* 0x000fe40000000058 */
[----:B------:R-:W-:Y:S02]  /*73930*/  ISETP.GT.AND P3, PT, R92, 0xf9, PT ;  /* 0x000000f95c00780c */ /* 0x000fe40003f64270 */
[----:B------:R-:W-:Y:S02]  /*73940*/  PRMT R78, RZ, 0x7610, R78 ;  /* 0x00007610ff4e7816 */ /* 0x000fe4000000004e */
[----:B------:R-:W-:Y:S01]  /*73950*/  PRMT R79, RZ, 0x7610, R79 ;  /* 0x00007610ff4f7816 */ /* 0x000fe2000000004f */
[----:B------:R-:W3:Y:S04]  /*73960*/  @P5 LDG.E.U16 R90, desc[UR6][R36.64] ;  /* 0x00000006245a5981 */ /* 0x000ee8000c1e1500 */
[----:B0-----:R-:W4:Y:S01]  /*73970*/  LDL.64 R24, [R1+0x368] ;  /* 0x0003680001187983 */ /* 0x001f220000100a00 */
[----:B------:R-:W-:-:S02]  /*73980*/  PRMT R32, RZ, 0x7610, R32 ;  /* 0x00007610ff207816 */ /* 0x000fc40000000020 */
[----:B------:R-:W-:Y:S02]  /*73990*/  PRMT R33, RZ, 0x7610, R33 ;  /* 0x00007610ff217816 */ /* 0x000fe40000000021 */
[----:B------:R-:W-:Y:S01]  /*739a0*/  PRMT R2, RZ, 0x7610, R2 ;  /* 0x00007610ff027816 */ /* 0x000fe20000000002 */
[----:B------:R-:W3:Y:S04]  /*739b0*/  LDL.64 R74, [R1+0x978] ;  /* 0x00097800014a7983 */ /* 0x000ee80000100a00 */
[----:B------:R-:W3:Y:S04]  /*739c0*/  LDL.64 R72, [R1+0x980] ;  /* 0x0009800001487983 */ /* 0x000ee80000100a00 */
[----:B------:R-:W3:Y:S04]  /*739d0*/  LDL.64 R36, [R1+0x360] ;  /* 0x0003600001247983 */ /* 0x000ee80000100a00 */
[----:B--2---:R-:W2:Y:S04]  /*739e0*/  @P5 LDG.E.U16 R88, desc[UR6][R68.64] ;  /* 0x0000000644585981 */ /* 0x004ea8000c1e1500 */
[----:B------:R-:W2:Y:S04]  /*739f0*/  @P5 LDG.E.U16 R89, desc[UR6][R28.64] ;  /* 0x000000061c595981 */ /* 0x000ea8000c1e1500 */
[----:B------:R-:W2:Y:S04]  /*73a00*/  @P6 LDG.E.U16 R78, desc[UR6][R70.64] ;  /* 0x00000006464e6981 */ /* 0x000ea8000c1e1500 */
[----:B------:R-:W2:Y:S04]  /*73a10*/  @P6 LDG.E.U16 R79, desc[UR6][R64.64] ;  /* 0x00000006404f6981 */ /* 0x000ea8000c1e1500 */
[----:B------:R-:W2:Y:S04]  /*73a20*/  @P6 LDG.E.U16 R32, desc[UR6][R76.64] ;  /* 0x000000064c206981 */ /* 0x000ea8000c1e1500 */
[----:B------:R-:W2:Y:S04]  /*73a30*/  @P6 LDG.E.U16 R33, desc[UR6][R60.64] ;  /* 0x000000063c216981 */ /* 0x000ea8000c1e1500 */
[----:B----4-:R-:W4:Y:S04]  /*73a40*/  @P3 LDG.E.U16 R2, desc[UR6][R24.64] ;  /* 0x0000000618023981 */ /* 0x010f28000c1e1500 */
[----:B---3--:R-:W-:Y:S04]  /*73a50*/  STL [R1+0x455c], R90 ;  /* 0x00455c5a01007387 */ /* 0x008fe80000100800 */
[----:B------:R0:W-:Y:S04]  /*73a60*/  STL [R1+0x236c], R56 ;  /* 0x00236c3801007387 */ /* 0x0001e80000100800 */
[----:B--2---:R-:W-:Y:S04]  /*73a70*/  STL [R1+0x4560], R89 ;  /* 0x0045605901007387 */ /* 0x004fe80000100800 */
[----:B0-----:R-:W2:Y:S04]  /*73a80*/  LDL.64 R56, [R1+0x358] ;  /* 0x0003580001387983 */ /* 0x001ea80000100a00 */
[----:B------:R-:W3:Y:S04]  /*73a90*/  LDL.64 R80, [R1+0x350] ;  /* 0x0003500001507983 */ /* 0x000ee80000100a00 */
[----:B------:R-:W2:Y:S04]  /*73aa0*/  LDL.64 R28, [R1+0x348] ;  /* 0x00034800011c7983 */ /* 0x000ea80000100a00 */
[----:B------:R-:W2:Y:S04]  /*73ab0*/  LDL.64 R68, [R1+0x340] ;  /* 0x0003400001447983 */ /* 0x000ea80000100a00 */
[----:B------:R-:W-:Y:S04]  /*73ac0*/  STL [R1+0x4564], R88 ;  /* 0x0045645801007387 */ /* 0x000fe80000100800 */
[----:B------:R-:W2:Y:S04]  /*73ad0*/  LDL.LU.64 R64, [R1+0x4880] ;  /* 0x0048800001407983 */ /* 0x000ea80000300a00 */
[----:B------:R-:W3:Y:S04]  /*73ae0*/  LDL.LU.64 R70, [R1+0x4878] ;  /* 0x0048780001467983 */ /* 0x000ee80000300a00 */
[----:B------:R-:W-:Y:S04]  /*73af0*/  STL [R1+0x32ac], R78 ;  /* 0x0032ac4e01007387 */ /* 0x000fe80000100800 */
[----:B------:R0:W-:Y:S04]  /*73b00*/  STL [R1+0x32b0], R79 ;  /* 0x0032b04f01007387 */ /* 0x0001e80000100800 */
[----:B------:R-:W3:Y:S04]  /*73b10*/  LDL.64 R60, [R1+0x330] ;  /* 0x00033000013c7983 */ /* 0x000ee80000100a00 */
[----:B------:R-:W3:Y:S04]  /*73b20*/  LDL.64 R76, [R1+0x990] ;  /* 0x00099000014c7983 */ /* 0x000ee80000100a00 */
[----:B0-----:R-:W3:Y:S04]  /*73b30*/  LDL.64 R78, [R1+0x338] ;  /* 0x00033800014e7983 */ /* 0x001ee80000100a00 */
[----:B------:R-:W-:Y:S04]  /*73b40*/  STL [R1+0x32a4], R32 ;  /* 0x0032a42001007387 */ /* 0x000fe80000100800 */
[----:B------:R0:W-:Y:S04]  /*73b50*/  STL [R1+0x32a8], R33 ;  /* 0x0032a82101007387 */ /* 0x0001e80000100800 */
[----:B0-----:R-:W3:Y:S04]  /*73b60*/  LDL.64 R32, [R1+0x998] ;  /* 0x0009980001207983 */ /* 0x001ee80000100a00 */
[----:B------:R-:W3:Y:S04]  /*73b70*/  LDL.LU.64 R24, [R1+0x4870] ;  /* 0x0048700001187983 */ /* 0x000ee80000300a00 */
[----:B----4-:R0:W-:Y:S04]  /*73b80*/  STL [R1+0x2338], R2 ;  /* 0x0023380201007387 */ /* 0x0101e80000100800 */
[----:B0-----:R-:W4:Y:S01]  /*73b90*/  LDL.LU R2, [R1+0x4868] ;  /* 0x0048680001027983 */ /* 0x001f220000300800 */
[----:B------:R-:W-:-:S02]  /*73ba0*/  ISETP.GT.AND P6, PT, R92, 0xfa, PT ;  /* 0x000000fa5c00780c */ /* 0x000fc40003fc4270 */
[----:B--2---:R-:W-:Y:S02]  /*73bb0*/  PRMT R64, RZ, 0x7610, R64 ;  /* 0x00007610ff407816 */ /* 0x004fe40000000040 */
[----:B------:R-:W-:Y:S02]  /*73bc0*/  PRMT R65, RZ, 0x7610, R65 ;  /* 0x00007610ff417816 */ /* 0x000fe40000000041 */
[----:B---3--:R-:W-:Y:S02]  /*73bd0*/  PRMT R70, RZ, 0x7610, R70 ;  /* 0x00007610ff467816 */ /* 0x008fe40000000046 */
[----:B------:R-:W-:Y:S01]  /*73be0*/  PRMT R71, RZ, 0x7610, R71 ;  /* 0x00007610ff477816 */ /* 0x000fe20000000047 */
[----:B------:R-:W2:Y:S04]  /*73bf0*/  @P3 LDG.E.U16 R64, desc[UR6][R72.64] ;  /* 0x0000000648403981 */ /* 0x000ea8000c1e1500 */
[----:B------:R-:W3:Y:S04]  /*73c00*/  @P3 LDG.E.U16 R65, desc[UR6][R74.64] ;  /* 0x000000064a413981 */ /* 0x000ee8000c1e1500 */
[----:B------:R-:W3:Y:S04]  /*73c10*/  @P6 LDG.E.U16 R70, desc[UR6][R56.64] ;  /* 0x0000000638466981 */ /* 0x000ee8000c1e1500 */
[----:B------:R-:W3:Y:S01]  /*73c20*/  @P3 LDG.E.U16 R71, desc[UR6][R36.64] ;  /* 0x0000000624473981 */ /* 0x000ee2000c1e1500 */
[----:B------:R-:W-:-:S06]  /*73c30*/  PRMT R91, RZ, 0x7610, R91 ;  /* 0x00007610ff5b7816 */ /* 0x000fcc000000005b */
[----:B------:R0:W3:Y:S04]  /*73c40*/  @P6 LDG.E.U16 R91, desc[UR6][R28.64] ;  /* 0x000000061c5b6981 */ /* 0x0000e8000c1e1500 */
[----:B------:R-:W3:Y:S04]  /*73c50*/  LDL.LU.64 R36, [R1+0x4860] ;  /* 0x0048600001247983 */ /* 0x000ee80000300a00 */
[----:B------:R-:W3:Y:S01]  /*73c60*/  LDL.64 R74, [R1+0x328] ;  /* 0x00032800014a7983 */ /* 0x000ee20000100a00 */
[----:B----4-:R-:W-:-:S06]  /*73c70*/  PRMT R2, RZ, 0x7610, R2 ;  /* 0x00007610ff027816 */ /* 0x010fcc0000000002 */
[----:B------:R-:W4:Y:S04]  /*73c80*/  @P6 LDG.E.U16 R2, desc[UR6][R80.64] ;  /* 0x0000000650026981 */ /* 0x000f28000c1e1500 */
[----:B--2---:R-:W-:Y:S04]  /*73c90*/  STL [R1+0x232c], R64 ;  /* 0x00232c4001007387 */ /* 0x004fe80000100800 */
[----:B---3--:R1:W-:Y:S04]  /*73ca0*/  STL [R1+0x2330], R65 ;  /* 0x0023304101007387 */ /* 0x0083e80000100800 */
[----:B------:R-:W2:Y:S04]  /*73cb0*/  LDL.64 R72, [R1+0x318] ;  /* 0x0003180001487983 */ /* 0x000ea80000100a00 */
[----:B-1----:R-:W3:Y:S04]  /*73cc0*/  LDL.64 R64, [R1+0x320] ;  /* 0x0003200001407983 */ /* 0x002ee80000100a00 */
[----:B------:R-:W2:Y:S04]  /*73cd0*/  LDL.LU.64 R56, [R1+0x4858] ;  /* 0x0048580001387983 */ /* 0x000ea80000300a00 */
[----:B------:R-:W-:Y:S04]  /*73ce0*/  STL [R1+0x2328], R70 ;  /* 0x0023284601007387 */ /* 0x000fe80000100800 */
[----:B------:R1:W-:Y:S04]  /*73cf0*/  STL [R1+0x2334], R71 ;  /* 0x0023344701007387 */ /* 0x0003e80000100800 */
[----:B-1----:R-:W2:Y:S04]  /*73d00*/  LDL.64 R70, [R1+0x310] ;  /* 0x0003100001467983 */ /* 0x002ea80000100a00 */
[----:B------:R-:W2:Y:S04]  /*73d10*/  LDL.LU.64 R80, [R1+0x4850] ;  /* 0x0048500001507983 */ /* 0x000ea80000300a00 */
[----:B----4-:R1:W-:Y:S04]  /*73d20*/  STL [R1+0x2324], R2 ;  /* 0x0023240201007387 */ /* 0x0103e80000100800 */
[----:B-1----:R-:W4:Y:S04]  /*73d30*/  LDL.LU R2, [R1+0x4848] ;  /* 0x0048480001027983 */ /* 0x002f280000300800 */
[----:B------:R-:W0:Y:S01]  /*73d40*/  LDL.LU.64 R28, [R1+0x4840] ;  /* 0x00484000011c7983 */ /* 0x000e220000300a00 */
[----:B------:R-:W-:-:S02]  /*73d50*/  ISETP.GT.AND P5, PT, R92, 0xfb, PT ;  /* 0x000000fb5c00780c */ /* 0x000fc40003fa4270 */
[----:B------:R-:W-:-:S11]  /*73d60*/  PRMT R93, RZ, 0x7610, R93 ;  /* 0x00007610ff5d7816 */ /* 0x000fd6000000005d */
[----:B------:R-:W2:Y:S01]  /*73d70*/  @P5 LDG.E.U16 R93, desc[UR6][R76.64] ;  /* 0x000000064c5d5981 */ /* 0x000ea2000c1e1500 */
[----:B0-----:R-:W-:Y:S02]  /*73d80*/  PRMT R28, RZ, 0x7610, R28 ;  /* 0x00007610ff1c7816 */ /* 0x001fe4000000001c */
[----:B------:R-:W-:-:S04]  /*73d90*/  PRMT R29, RZ, 0x7610, R29 ;  /* 0x00007610ff1d7816 */ /* 0x000fc8000000001d */
[----:B------:R-:W3:Y:S04]  /*73da0*/  @P5 LDG.E.U16 R28, desc[UR6][R60.64] ;  /* 0x000000063c1c5981 */ /* 0x000ee8000c1e1500 */
[----:B------:R-:W4:Y:S01]  /*73db0*/  @P5 LDG.E.U16 R29, desc[UR6][R78.64] ;  /* 0x000000064e1d5981 */ /* 0x000f22000c1e1500 */
[----:B------:R-:W-:-:S06]  /*73dc0*/  PRMT R37, RZ, 0x7610, R37 ;  /* 0x00007610ff257816 */ /* 0x000fcc0000000025 */
[----:B------:R-:W4:Y:S04]  /*73dd0*/  @P6 LDG.E.U16 R37, desc[UR6][R68.64] ;  /* 0x0000000644256981 */ /* 0x000f28000c1e1500 */
[----:B------:R-:W4:Y:S04]  /*73de0*/  LDL.LU R68, [R1+0x483c] ;  /* 0x00483c0001447983 */ /* 0x000f280000300800 */
[----:B--2---:R-:W-:Y:S04]  /*73df0*/  STL [R1+0x45a4], R93 ;  /* 0x0045a45d01007387 */ /* 0x004fe80000100800 */
[----:B------:R-:W2:Y:S01]  /*73e00*/  LDL.64 R78, [R1+0x308] ;  /* 0x00030800014e7983 */ /* 0x000ea20000100a00 */
[----:B------:R-:W-:-:S03]  /*73e10*/  ISETP.GT.AND P3, PT, R92, 0xfc, PT ;  /* 0x000000fc5c00780c */ /* 0x000fc60003f64270 */
[----:B---3--:R-:W-:Y:S04]  /*73e20*/  STL [R1+0x2314], R28 ;  /* 0x0023141c01007387 */ /* 0x008fe80000100800 */
[----:B----4-:R0:W-:Y:S04]  /*73e30*/  STL [R1+0x2318], R29 ;  /* 0x0023181d01007387 */ /* 0x0101e80000100800 */
[----:B------:R-:W3:Y:S04]  /*73e40*/  LDL.64 R60, [R1+0x9a8] ;  /* 0x0009a800013c7983 */ /* 0x000ee80000100a00 */
[----:B0-----:R-:W4:Y:S01]  /*73e50*/  LDL.64 R28, [R1+0x300] ;  /* 0x00030000011c7983 */ /* 0x001f220000100a00 */
[----:B------:R-:W-:-:S02]  /*73e60*/  PRMT R90, RZ, 0x7610, R90 ;  /* 0x00007610ff5a7816 */ /* 0x000fc4000000005a */
[----:B------:R-:W-:Y:S02]  /*73e70*/  PRMT R88, RZ, 0x7610, R88 ;  /* 0x00007610ff587816 */ /* 0x000fe40000000058 */
[----:B------:R-:W-:Y:S02]  /*73e80*/  PRMT R85, RZ, 0x7610, R85 ;  /* 0x00007610ff557816 */ /* 0x000fe40000000055 */
[----:B------:R-:W-:Y:S02]  /*73e90*/  ISETP.GT.AND P6, PT, R92, 0xfd, PT ;  /* 0x000000fd5c00780c */ /* 0x000fe40003fc4270 */
[----:B------:R-:W-:Y:S01]  /*73ea0*/  PRMT R36, RZ, 0x7610, R36 ;  /* 0x00007610ff247816 */ /* 0x000fe20000000024 */
[----:B------:R-:W4:Y:S04]  /*73eb0*/  @P3 LDG.E.U16 R90, desc[UR6][R74.64] ;  /* 0x000000064a5a3981 */ /* 0x000f28000c1e1500 */
[----:B------:R-:W4:Y:S04]  /*73ec0*/  @P3 LDG.E.U16 R88, desc[UR6][R64.64] ;  /* 0x0000000640583981 */ /* 0x000f28000c1e1500 */
[----:B------:R-:W4:Y:S04]  /*73ed0*/  @P3 LDG.E.U16 R85, desc[UR6][R72.64] ;  /* 0x0000000648553981 */ /* 0x000f28000c1e1500 */
[----:B------:R-:W4:Y:S01]  /*73ee0*/  @P3 LDG.E.U16 R36, desc[UR6][R70.64] ;  /* 0x0000000646243981 */ /* 0x000f22000c1e1500 */
[----:B------:R-:W-:-:S02]  /*73ef0*/  PRMT R83, RZ, 0x7610, R83 ;  /* 0x00007610ff537816 */ /* 0x000fc40000000053 */
[----:B------:R-:W-:-:S04]  /*73f00*/  PRMT R82, RZ, 0x7610, R82 ;  /* 0x00007610ff527816 */ /* 0x000fc80000000052 */
[----:B--2---:R-:W2:Y:S01]  /*73f10*/  @P6 LDG.E.U16 R83, desc[UR6][R78.64] ;  /* 0x000000064e536981 */ /* 0x004ea2000c1e1500 */
[----:B------:R-:W-:Y:S02]  /*73f20*/  PRMT R89, RZ, 0x7610, R89 ;  /* 0x00007610ff597816 */ /* 0x000fe40000000059 */
[----:B------:R-:W-:-:S04]  /*73f30*/  PRMT R0, RZ, 0x7610, R0 ;  /* 0x00007610ff007816 */ /* 0x000fc80000000000 */
[----:B------:R-:W2:Y:S04]  /*73f40*/  @P5 LDG.E.U16 R89, desc[UR6][R32.64] ;  /* 0x0000000620595981 */ /* 0x000ea8000c1e1500 */
[----:B------:R-:W2:Y:S04]  /*73f50*/  LDL.64 R32, [R1+0x9b0] ;  /* 0x0009b00001207983 */ /* 0x000ea80000100a00 */
[----:B---3--:R-:W3:Y:S04]  /*73f60*/  @P6 LDG.E.U16 R0, desc[UR6][R60.64] ;  /* 0x000000063c006981 */ /* 0x008ee8000c1e1500 */
[----:B----4-:R-:W4:Y:S04]  /*73f70*/  @P6 LDG.E.U16 R82, desc[UR6][R28.64] ;  /* 0x000000061c526981 */ /* 0x010f28000c1e1500 */
[----:B------:R-:W-:Y:S04]  /*73f80*/  STL [R1+0x4594], R90 ;  /* 0x0045945a01007387 */ /* 0x000fe80000100800 */
[----:B------:R-:W-:Y:S04]  /*73f90*/  STL [R1+0x4598], R88 ;  /* 0x0045985801007387 */ /* 0x000fe80000100800 */
[----:B------:R0:W-:Y:S04]  /*73fa0*/  STL [R1+0x2320], R91 ;  /* 0x0023205b01007387 */ /* 0x0001e80000100800 */
[----:B------:R-:W3:Y:S04]  /*73fb0*/  LDL.64 R76, [R1+0x2e0] ;  /* 0x0002e000014c7983 */ /* 0x000ee80000100a00 */
[----:B0-----:R-:W3:Y:S04]  /*73fc0*/  LDL.64 R90, [R1+0x2e8] ;  /* 0x0002e800015a7983 */ /* 0x001ee80000100a00 */
[----:B------:R-:W-:Y:S04]  /*73fd0*/  STL [R1+0x459c], R85 ;  /* 0x00459c5501007387 */ /* 0x000fe80000100800 */
[----:B------:R-:W3:Y:S04]  /*73fe0*/  LDL.64 R74, [R1+0x2d8] ;  /* 0x0002d800014a7983 */ /* 0x000ee80000100a00 */
[----:B------:R-:W-:Y:S04]  /*73ff0*/  STL [R1+0x231c], R37 ;  /* 0x00231c2501007387 */ /* 0x000fe80000100800 */
[----:B------:R-:W3:Y:S04]  /*74000*/  LDL.64 R64, [R1+0x2d0] ;  /* 0x0002d00001407983 */ /* 0x000ee80000100a00 */
[----:B------:R-:W3:Y:S04]  /*74010*/  LDL.64 R72, [R1+0x9c8] ;  /* 0x0009c80001487983 */ /* 0x000ee80000100a00 */
[----:B------:R0:W-:Y:S01]  /*74020*/  STL [R1+0x22fc], R36 ;  /* 0x0022fc2401007387 */ /* 0x0001e20000100800 */
[----:B------:R-:W-:-:S02]  /*74030*/  ISETP.GT.AND P5, PT, R92, 0xfe, PT ;  /* 0x000000fe5c00780c */ /* 0x000fc40003fa4270 */
[----:B------:R-:W-:Y:S01]  /*74040*/  ISETP.GT.AND P3, PT, R92, 0xff, PT ;  /* 0x000000ff5c00780c */ /* 0x000fe20003f64270 */
[----:B0-----:R-:W3:Y:S04]  /*74050*/  LDL.64 R36, [R1+0x9d0] ;  /* 0x0009d00001247983 */ /* 0x001ee80000100a00 */
[----:B------:R-:W3:Y:S04]  /*74060*/  LDL.LU R70, [R1+0x3288] ;  /* 0x0032880001467983 */ /* 0x000ee80000300800 */
[----:B------:R-:W3:Y:S04]  /*74070*/  LDL.LU R69, [R1+0x3284] ;  /* 0x0032840001457983 */ /* 0x000ee80000300800 */
[----:B------:R0:W-:Y:S04]  /*74080*/  STL [R1+0x4508], R92 ;  /* 0x0045085c01007387 */ /* 0x0001e80000100800 */
[----:B0-----:R-:W3:Y:S04]  /*74090*/  LDL.64 R92, [R1+0x2f0] ;  /* 0x0002f000015c7983 */ /* 0x001ee80000100a00 */
[----:B------:R-:W3:Y:S04]  /*740a0*/  LDL.LU R79, [R1+0x4838] ;  /* 0x00483800014f7983 */ /* 0x000ee80000300800 */
[----:B--2---:R-:W-:Y:S04]  /*740b0*/  STL [R1+0x4578], R83 ;  /* 0x0045785301007387 */ /* 0x004fe80000100800 */
[----:B------:R-:W2:Y:S01]  /*740c0*/  LDL.LU.64 R28, [R1+0x4830] ;  /* 0x00483000011c7983 */ /* 0x000ea20000300a00 */
[----:B------:R-:W-:-:S06]  /*740d0*/  PRMT R68, RZ, 0x7610, R68 ;  /* 0x00007610ff447816 */ /* 0x000fcc0000000044 */
[----:B------:R0:W2:Y:S04]  /*740e0*/  @P6 LDG.E.U16 R68, desc[UR6][R32.64] ;  /* 0x0000000620446981 */ /* 0x0000a8000c1e1500 */
[----:B----4-:R1:W-:Y:S04]  /*740f0*/  STL [R1+0x457c], R82 ;  /* 0x00457c5201007387 */ /* 0x0103e80000100800 */
[----:B-1----:R-:W4:Y:S04]  /*74100*/  LDL.64 R82, [R1+0x2f8] ;  /* 0x0002f80001527983 */ /* 0x002f280000100a00 */
[----:B------:R-:W2:Y:S04]  /*74110*/  LDL.LU.64 R60, [R1+0x4828] ;  /* 0x00482800013c7983 */ /* 0x000ea80000300a00 */
[----:B---3--:R1:W-:Y:S04]  /*74120*/  STL [R1+0x4580], R0 ;  /* 0x0045800001007387 */ /* 0x0083e80000100800 */
[----:B------:R-:W0:Y:S01]  /*74130*/  LDL.LU.64 R32, [R1+0x4820] ;  /* 0x0048200001207983 */ /* 0x000e220000300a00 */
[----:B------:R-:W-:-:S02]  /*74140*/  PRMT R87, RZ, 0x7610, R87 ;  /* 0x00007610ff577816 */ /* 0x000fc40000000057 */
[----:B------:R-:W-:Y:S02]  /*74150*/  PRMT R86, RZ, 0x7610, R86 ;  /* 0x00007610ff567816 */ /* 0x000fe40000000056 */
[----:B------:R-:W-:Y:S02]  /*74160*/  PRMT R84, RZ, 0x7610, R84 ;  /* 0x00007610ff547816 */ /* 0x000fe40000000054 */
[----:B------:R-:W-:-:S04]  /*74170*/  PRMT R3, RZ, 0x7610, R3 ;  /* 0x00007610ff037816 */ /* 0x000fc80000000003 */
[----:B------:R-:W3:Y:S01]  /*74180*/  @P5 LDG.E.U16 R84, desc[UR6][R90.64] ;  /* 0x000000065a545981 */ /* 0x000ee2000c1e1500 */
[----:B-1----:R-:W-:-:S03]  /*74190*/  PRMT R0, RZ, 0x7610, R0 ;  /* 0x00007610ff007816 */ /* 0x002fc60000000000 */
[----:B------:R-:W3:Y:S04]  /*741a0*/  @P5 LDG.E.U16 R3, desc[UR6][R76.64] ;  /* 0x000000064c035981 */ /* 0x000ee8000c1e1500 */
[----:B------:R-:W3:Y:S04]  /*741b0*/  @P3 LDG.E.U16 R0, desc[UR6][R36.64] ;  /* 0x0000000624003981 */ /* 0x000ee8000c1e1500 */
[----:B------:R-:W3:Y:S04]  /*741c0*/  @P5 LDG.E.U16 R86, desc[UR6][R92.64] ;  /* 0x000000065c565981 */ /* 0x000ee8000c1e1500 */
[----:B----4-:R-:W4:Y:S01]  /*741d0*/  @P5 LDG.E.U16 R87, desc[UR6][R82.64] ;  /* 0x0000000652575981 */ /* 0x010f22000c1e1500 */
[----:B--2---:R-:W-:-:S02]  /*741e0*/  PRMT R61, RZ, 0x7610, R61 ;  /* 0x00007610ff3d7816 */ /* 0x004fc4000000003d */
[----:B0-----:R-:W-:Y:S02]  /*741f0*/  PRMT R32, RZ, 0x7610, R32 ;  /* 0x00007610ff207816 */ /* 0x001fe40000000020 */
[----:B------:R-:W-:Y:S02]  /*74200*/  PRMT R33, RZ, 0x7610, R33 ;  /* 0x00007610ff217816 */ /* 0x000fe40000000021 */
[----:B------:R-:W2:Y:S04]  /*74210*/  @P3 LDG.E.U16 R61, desc[UR6][R74.64] ;  /* 0x000000064a3d3981 */ /* 0x000ea8000c1e1500 */
[----:B------:R-:W2:Y:S04]  /*74220*/  @P3 LDG.E.U16 R32, desc[UR6][R72.64] ;  /* 0x0000000648203981 */ /* 0x000ea8000c1e1500 */
[----:B------:R-:W2:Y:S01]  /*74230*/  @P3 LDG.E.U16 R33, desc[UR6][R64.64] ;  /* 0x0000000640213981 */ /* 0x000ea2000c1e1500 */
[----:B------:R-:W-:Y:S06]  /*74240*/  BAR.SYNC.DEFER_BLOCKING 0x0 ;  /* 0x0000000000007b1d */ /* 0x000fec0000010000 */
[----:B----4-:R-:W-:Y:S04]  /*74250*/  STL [R1+0x4568], R87 ;  /* 0x0045685701007387 */ /* 0x010fe80000100800 */
[----:B---3--:R-:W-:Y:S04]  /*74260*/  STL [R1+0x456c], R86 ;  /* 0x00456c5601007387 */ /* 0x008fe80000100800 */
[----:B------:R-:W-:Y:S04]  /*74270*/  STL [R1+0x4584], R84 ;  /* 0x0045845401007387 */ /* 0x000fe80000100800 */
[----:B------:R0:W-:Y:S04]  /*74280*/  STL [R1+0x4588], R3 ;  /* 0x0045880301007387 */ /* 0x0001e80000100800 */
[----:B0-----:R-:W3:Y:S04]  /*74290*/  LDL.LU R3, [R1+0x3280] ;  /* 0x0032800001037983 */ /* 0x001ee80000300800 */
[----:B------:R-:W4:Y:S04]  /*742a0*/  LDL.LU R84, [R1+0x327c] ;  /* 0x00327c0001547983 */ /* 0x000f280000300800 */
[----:B------:R-:W3:Y:S04]  /*742b0*/  LDL.LU R86, [R1+0x3208] ;  /* 0x0032080001567983 */ /* 0x000ee80000300800 */
[----:B------:R-:W3:Y:S04]  /*742c0*/  LDL.LU R87, [R1+0x3204] ;  /* 0x0032040001577983 */ /* 0x000ee80000300800 */
[----:B------:R0:W-:Y:S04]  /*742d0*/  STL [R1+0x3294], R0 ;  /* 0x0032940001007387 */ /* 0x0001e80000100800 */
[----:B0-----:R-:W3:Y:S04]  /*742e0*/  LDL.LU R0, [R1+0x3200] ;  /* 0x0032000001007983 */ /* 0x001ee80000300800 */
[----:B------:R-:W3:Y:S04]  /*742f0*/  LDL.LU R82, [R1+0x31fc] ;  /* 0x0031fc0001527983 */ /* 0x000ee80000300800 */
[----:B------:R-:W3:Y:S04]  /*74300*/  LDL.LU R83, [R1+0x3188] ;  /* 0x0031880001537983 */ /* 0x000ee80000300800 */
[----:B------:R-:W-:Y:S04]  /*74310*/  STL [R1+0x22ec], R68 ;  /* 0x0022ec4401007387 */ /* 0x000fe80000100800 */
[----:B------:R-:W3:Y:S04]  /*74320*/  LDL.LU R92, [R1+0x3184] ;  /* 0x00318400015c7983 */ /* 0x000ee80000300800 */
        /* <DEDUP_REMOVED lines=9> */
[----:B--2---:R0:W-:Y:S04]  /*743c0*/  STL [R1+0x32a0], R61 ;  /* 0x0032a03d01007387 */ /* 0x0041e80000100800 */
[----:B0-----:R-:W2:Y:S04]  /*743d0*/  LDL.LU R61, [R1+0x307c] ;  /* 0x00307c00013d7983 */ /* 0x001ea80000300800 */
[----:B------:R0:W-:Y:S04]  /*743e0*/  STL [R1+0x3298], R32 ;  /* 0x0032982001007387 */ /* 0x0001e80000100800 */
[----:B0-----:R-:W2:Y:S04]  /*743f0*/  LDL.LU R32, [R1+0x3008] ;  /* 0x0030080001207983 */ /* 0x001ea80000300800 */
[----:B------:R0:W-:Y:S04]  /*74400*/  STL [R1+0x329c], R33 ;  /* 0x00329c2101007387 */ /* 0x0001e80000100800 */
        /* <DEDUP_REMOVED lines=17> */
[----:B------:R4:W-:Y:S04]  /*74520*/  STS.U16 [R2+UR76+0x61000], R75 ;  /* 0x0610004b02007988 */ /* 0x0009e8000800044c */
[----:B0-----:R-:W2:Y:S04]  /*74530*/  LDL.LU R78, [R1+0x2e84] ;  /* 0x002e8400014e7983 */ /* 0x001ea80000300800 */
[----:B-1----:R-:W2:Y:S04]  /*74540*/  LDL.LU R77, [R1+0x2e80] ;  /* 0x002e8000014d7983 */ /* 0x002ea80000300800 */
[----:B---3--:R-:W3:Y:S04]  /*74550*/  LDL.LU R76, [R1+0x2e7c] ;  /* 0x002e7c00014c7983 */ /* 0x008ee80000300800 */
[----:B----4-:R-:W4:Y:S04]  /*74560*/  LDL.LU R75, [R1+0x2e04] ;  /* 0x002e0400014b7983 */ /* 0x010f280000300800 */
[----:B--2---:R0:W-:Y:S04]  /*74570*/  STS.U16 [R2+UR76+0x71000], R61 ;  /* 0x0710003d02007988 */ /* 0x0041e8000800044c */
[----:B0-----:R-:W2:Y:S04]  /*74580*/  LDL.LU R61, [R1+0x2e00] ;  /* 0x002e0000013d7983 */ /* 0x001ea80000300800 */
[----:B------:R0:W-:Y:S04]  /*74590*/  STS.U16 [R2+UR76+0x41400], R32 ;  /* 0x0414002002007988 */ /* 0x0001e8000800044c */
[----:B0-----:R-:W2:Y:S04]  /*745a0*/  LDL.LU R32, [R1+0x2dfc] ;  /* 0x002dfc0001207983 */ /* 0x001ea80000300800 */
[----:B------:R0:W-:Y:S04]  /*745b0*/  STS.U16 [R2+UR76+0x51400], R33 ;  /* 0x0514002102007988 */ /* 0x0001e8000800044c */
[----:B------:R1:W-:Y:S04]  /*745c0*/  STS.U16 [R2+UR76+0x61400], R64 ;  /* 0x0614004002007988 */ /* 0x0003e8000800044c */
[----:B------:R0:W-:Y:S04]  /*745d0*/  STS.U16 [R2+UR76+0x71400], R74 ;  /* 0x0714004a02007988 */ /* 0x0001e8000800044c */
[----:B------:R0:W-:Y:S04]  /*745e0*/  STS.U16 [R2+UR76+0x41800], R73 ;  /* 0x0418004902007988 */ /* 0x0001e8000800044c */
[----:B------:R1:W-:Y:S04]  /*745f0*/  STS.U16 [R2+UR76+0x51800], R72 ;  /* 0x0518004802007988 */ /* 0x0003e8000800044c */
[----:B------:R1:W-:Y:S04]  /*74600*/  STS.U16 [R2+UR76+0x61800], R71 ;  /* 0x0618004702007988 */ /* 0x0003e8000800044c */
[----:B0-----:R-:W2:Y:S04]  /*74610*/  LDL.LU R33, [R1+0x2df8] ;  /* 0x002df80001217983 */ /* 0x001ea80000300800 */
[----:B-1----:R-:W2:Y:S04]  /*74620*/  LDL.LU R64, [R1+0x2d84] ;  /* 0x002d840001407983 */ /* 0x002ea80000300800 */
[----:B------:R-:W2:Y:S04]  /*74630*/  LDL.LU R74, [R1+0x2d80] ;  /* 0x002d8000014a7983 */ /* 0x000ea80000300800 */
[----:B------:R-:W2:Y:S04]  /*74640*/  LDL.LU R73, [R1+0x2d7c] ;  /* 0x002d7c0001497983 */ /* 0x000ea80000300800 */
[----:B------:R-:W2:Y:S04]  /*74650*/  LDL.LU R72, [R1+0x2d78] ;  /* 0x002d780001487983 */ /* 0x000ea80000300800 */
[----:B------:R0:W-:Y:S04]  /*74660*/  STS.U16 [R2+UR76+0x71800], R65 ;  /* 0x0718004102007988 */ /* 0x0001e8000800044c */
[----:B------:R-:W2:Y:S04]  /*74670*/  LDL.LU R71, [R1+0x2d04] ;  /* 0x002d040001477983 */ /* 0x000ea80000300800 */
[----:B------:R1:W-:Y:S04]  /*74680*/  STS.U16 [R2+UR76+0x41c00], R36 ;  /* 0x041c002402007988 */ /* 0x0003e8000800044c */
[----:B------:R1:W-:Y:S04]  /*74690*/  STS.U16 [R2+UR76+0x51c00], R37 ;  /* 0x051c002502007988 */ /* 0x0003e8000800044c */
[----:B------:R1:W-:Y:S04]  /*746a0*/  STS.U16 [R2+UR76+0x61c00], R68 ;  /* 0x061c004402007988 */ /* 0x0003e8000800044c */
[----:B0-----:R-:W2:Y:S04]  /*746b0*/  LDL.LU R65, [R1+0x2d00] ;  /* 0x002d000001417983 */ /* 0x001ea80000300800 */
[----:B-1----:R-:W2:Y:S04]  /*746c0*/  LDL.LU R36, [R1+0x2cfc] ;  /* 0x002cfc0001247983 */ /* 0x002ea80000300800 */
[----:B------:R-:W2:Y:S04]  /*746d0*/  LDL.LU R37, [R1+0x2cf8] ;  /* 0x002cf80001257983 */ /* 0x000ea80000300800 */
[----:B------:R-:W2:Y:S04]  /*746e0*/  LDL.LU R68, [R1+0x2c84] ;  /* 0x002c840001447983 */ /* 0x000ea80000300800 */
        /* <DEDUP_REMOVED lines=27> */
[----:B0-----:R-:W2:Y:S04]  /*748a0*/  LDL.LU R90, [R1+0x2b00] ;  /* 0x002b0000015a7983 */ /* 0x001ea80000300800 */
[----:B-1----:R-:W2:Y:S04]  /*748b0*/  LDL.LU R93, [R1+0x2afc] ;  /* 0x002afc00015d7983 */ /* 0x002ea80000300800 */
[----:B------:R-:W2:Y:S04]  /*748c0*/  LDL.LU R91, [R1+0x2af8] ;  /* 0x002af800015b7983 */ /* 0x000ea80000300800 */
[----:B------:R0:W-:Y:S04]  /*748d0*/  STS.U16 [R2+UR76+0x52000], R78 ;  /* 0x0520004e02007988 */ /* 0x0001e8000800044c */
[----:B------:R1:W-:Y:S04]  /*748e0*/  STS.U16 [R2+UR76+0x62000], R77 ;  /* 0x0620004d02007988 */ /* 0x0003e8000800044c */
[----:B---3--:R3:W-:Y:S04]  /*748f0*/  STS.U16 [R2+UR76+0x72000], R76 ;  /* 0x0720004c02007988 */ /* 0x0087e8000800044c */
[----:B----4-:R4:W-:Y:S04]  /*74900*/  STS.U16 [R2+UR76+0x42400], R75 ;  /* 0x0424004b02007988 */ /* 0x0109e8000800044c */
        /* <DEDUP_REMOVED lines=14> */
[----:B0-----:R-:W3:Y:S04]  /*749f0*/  LDL.LU R33, [R1+0x4800] ;  /* 0x0048000001217983 */ /* 0x001ee80000300800 */
[----:B-1----:R-:W4:Y:S04]  /*74a00*/  LDL.LU R64, [R1+0x47fc] ;  /* 0x0047fc0001407983 */ /* 0x002f280000300800 */
[----:B------:R-:W4:Y:S04]  /*74a10*/  LDL.LU R74, [R1+0x47f8] ;  /* 0x0047f800014a7983 */ /* 0x000f280000300800 */
[----:B------:R-:W4:Y:S04]  /*74a20*/  LDL.LU R73, [R1+0x47f4] ;  /* 0x0047f40001497983 */ /* 0x000f280000300800 */
[----:B------:R-:W4:Y:S04]  /*74a30*/  LDL.LU R72, [R1+0x47f0] ;  /* 0x0047f00001487983 */ /* 0x000f280000300800 */
[----:B------:R-:W4:Y:S04]  /*74a40*/  LDL.LU R71, [R1+0x47ec] ;  /* 0x0047ec0001477983 */ /* 0x000f280000300800 */
[----:B------:R0:W-:Y:S04]  /*74a50*/  STS.U16 [R2+UR76+0x52c00], R65 ;  /* 0x052c004102007988 */ /* 0x0001e8000800044c */
[----:B------:R1:W-:Y:S04]  /*74a60*/  STS.U16 [R2+UR76+0x62c00], R36 ;  /* 0x062c002402007988 */ /* 0x0003e8000800044c */
[----:B------:R1:W-:Y:S04]  /*74a70*/  STS.U16 [R2+UR76+0x72c00], R37 ;  /* 0x072c002502007988 */ /* 0x0003e8000800044c */
[----:B------:R1:W-:Y:S04]  /*74a80*/  STS.U16 [R2+UR76+0x43000], R68 ;  /* 0x0430004402007988 */ /* 0x0003e8000800044c */
[----:B0-----:R-:W4:Y:S04]  /*74a90*/  LDL.LU R65, [R1+0x47e8] ;  /* 0x0047e80001417983 */ /* 0x001f280000300800 */
[----:B-1----:R-:W4:Y:S04]  /*74aa0*/  LDL.LU R36, [R1+0x47e4] ;  /* 0x0047e40001247983 */ /* 0x002f280000300800 */
[----:B------:R-:W4:Y:S04]  /*74ab0*/  LDL.LU R37, [R1+0x47e0] ;  /* 0x0047e00001257983 */ /* 0x000f280000300800 */
        /* <DEDUP_REMOVED lines=61> */
[----:B---3--:R-:W-:Y:S04]  /*74e90*/  STS.U16 [R2+UR76+0x54400], R33 ;  /* 0x0544002102007988 */ /* 0x008fe8000800044c */
[----:B----4-:R-:W-:Y:S04]  /*74ea0*/  STS.U16 [R2+UR76+0x44400], R64 ;  /* 0x0444004002007988 */ /* 0x010fe8000800044c */
[----:B------:R-:W-:Y:S04]  /*74eb0*/  STS.U16 [R2+UR76+0x74000], R65 ;  /* 0x0740004102007988 */ /* 0x000fe8000800044c */
[----:B------:R0:W-:Y:S04]  /*74ec0*/  STS.U16 [R2+UR76+0x44000], R68 ;  /* 0x0440004402007988 */ /* 0x0001e8000800044c */
[----:B------:R1:W-:Y:S04]  /*74ed0*/  STS.U16 [R2+UR76+0x54000], R37 ;  /* 0x0540002502007988 */ /* 0x0003e8000800044c */
[----:B------:R2:W-:Y:S04]  /*74ee0*/  STS.U16 [R2+UR76+0x64000], R36 ;  /* 0x0640002402007988 */ /* 0x0005e8000800044c */
[----:B0-----:R-:W3:Y:S04]  /*74ef0*/  LDL.LU R68, [R1+0x47d0] ;  /* 0x0047d00001447983 */ /* 0x001ee80000300800 */
[----:B-1----:R-:W4:Y:S04]  /*74f00*/  LDL.LU R37, [R1+0x47cc] ;  /* 0x0047cc0001257983 */ /* 0x002f280000300800 */
[----:B--2---:R-:W2:Y:S04]  /*74f10*/  LDL.LU R36, [R1+0x47c8] ;  /* 0x0047c80001247983 */ /* 0x004ea80000300800 */
        /* <DEDUP_REMOVED lines=57> */
[----:B------:R-:W3:Y:S04]  /*752b0*/  LDL.LU R39, [R1+0x46e0] ;  /* 0x0046e00001277983 */ /* 0x000ee80000300800 */
[----:B------:R-:W4:Y:S04]  /*752c0*/  LDL.LU R4, [R1+0x46dc] ;  /* 0x0046dc0001047983 */ /* 0x000f280000300800 */
[----:B------:R0:W-:Y:S04]  /*752d0*/  STS.U16 [R2+UR76+0x73000], R3 ;  /* 0x0730000302007988 */ /* 0x0001e8000800044c */
[----:B------:R1:W-:Y:S04]  /*752e0*/  STS.U16 [R2+UR76+0x67c00], R6 ;  /* 0x067c000602007988 */ /* 0x0003e8000800044c */
[----:B------:R0:W-:Y:S04]  /*752f0*/  STS.U16 [R2+UR76+0x77c00], R7 ;  /* 0x077c000702007988 */ /* 0x0001e8000800044c */
[----:B------:R-:W-:Y:S04]  /*75300*/  STS.U16 [R2+UR76+0x43400], R84 ;  /* 0x0434005402007988 */ /* 0x000fe8000800044c */
[----:B------:R-:W-:Y:S04]  /*75310*/  STS.U16 [R2+UR76+0x53400], R86 ;  /* 0x0534005602007988 */ /* 0x000fe8000800044c */
[----:B------:R-:W-:Y:S04]  /*75320*/  STS.U16 [R2+UR76+0x63400], R87 ;  /* 0x0634005702007988 */ /* 0x000fe8000800044c */
[----:B------:R-:W-:Y:S01]  /*75330*/  STS.U16 [R2+UR76+0x73400], R0 ;  /* 0x0734000002007988 */ /* 0x000fe2000800044c */
[----:B0-----:R-:W-:-:S03]  /*75340*/  LOP3.LUT R3, R2, 0x10, RZ, 0x3c, !PT ;  /* 0x0000001002037812 */ /* 0x001fc600078e3cff */
[----:B-1----:R-:W4:Y:S04]  /*75350*/  LDL.LU R6, [R1+0x46d8] ;  /* 0x0046d80001067983 */ /* 0x002f280000300800 */
        /* <DEDUP_REMOVED lines=9> */
[----:B------:R-:W-:Y:S04]  /*753f0*/  STL [R1+0x3f88], R2 ;  /* 0x003f880201007387 */ /* 0x000fe80000100800 */
[----:B------:R-:W-:Y:S04]  /*75400*/  STL [R1+0x450c], R2 ;  /* 0x00450c0201007387 */ /* 0x000fe80000100800 */
[----:B--2---:R0:W-:Y:S04]  /*75410*/  STS.U16 [R3+UR76+0x40080], R38 ;  /* 0x0400802603007988 */ /* 0x0041e8000800044c */
[----:B---3--:R1:W-:Y:S04]  /*75420*/  STS.U16 [R3+UR76+0x50080], R39 ;  /* 0x0500802703007988 */ /* 0x0083e8000800044c */
[----:B----4-:R2:W-:Y:S04]  /*75430*/  STS.U16 [R3+UR76+0x60080], R4 ;  /* 0x0600800403007988 */ /* 0x0105e8000800044c */
[----:B------:R3:W-:Y:S04]  /*75440*/  STS.U16 [R3+UR76+0x70080], R10 ;  /* 0x0700800a03007988 */ /* 0x0007e8000800044c */
[----:B0-----:R-:W4:Y:S04]  /*75450*/  LDL.LU R38, [R1+0x46d0] ;  /* 0x0046d00001267983 */ /* 0x001f280000300800 */
[----:B-1----:R-:W4:Y:S04]  /*75460*/  LDL.LU R39, [R1+0x46cc] ;  /* 0x0046cc0001277983 */ /* 0x002f280000300800 */
[----:B--2---:R-:W2:Y:S04]  /*75470*/  LDL.LU R4, [R1+0x46c8] ;  /* 0x0046c80001047983 */ /* 0x004ea80000300800 */
[----:B---3--:R-:W3:Y:S04]  /*75480*/  LDL.LU R10, [R1+0x46c4] ;  /* 0x0046c400010a7983 */ /* 0x008ee80000300800 */
        /* <DEDUP_REMOVED lines=73> */
[----:B----4-:R-:W4:Y:S04]  /*75920*/  LDL.LU R17, [R1+0x4630] ;  /* 0x0046300001117983 */ /* 0x010f280000300800 */
        /* <DEDUP_REMOVED lines=9> */
[----:B---3--:R-:W3:Y:S04]  /*759c0*/  LDL.LU R52, [R1+0x461c] ;  /* 0x00461c0001347983 */ /* 0x008ee80000300800 */
[----:B------:R0:W-:Y:S04]  /*759d0*/  STS.U16 [R3+UR76+0x62c80], R53 ;  /* 0x062c803503007988 */ /* 0x0001e8000800044c */
[----:B------:R1:W-:Y:S04]  /*759e0*/  STS.U16 [R3+UR76+0x72c80], R24 ;  /* 0x072c801803007988 */ /* 0x0003e8000800044c */
[----:B------:R0:W-:Y:S04]  /*759f0*/  STS.U16 [R3+UR76+0x43080], R25 ;  /* 0x0430801903007988 */ /* 0x0001e8000800044c */
[----:B------:R1:W-:Y:S04]  /*75a00*/  STS.U16 [R3+UR76+0x53080], R56 ;  /* 0x0530803803007988 */ /* 0x0003e8000800044c */
[----:B------:R1:W-:Y:S04]  /*75a10*/  STS.U16 [R3+UR76+0x63080], R57 ;  /* 0x0630803903007988 */ /* 0x0003e8000800044c */
[----:B0-----:R-:W3:Y:S04]  /*75a20*/  LDL.LU R53, [R1+0x4618] ;  /* 0x0046180001357983 */ /* 0x001ee80000300800 */
[----:B-1----:R-:W3:Y:S04]  /*75a30*/  LDL.LU R24, [R1+0x4614] ;  /* 0x0046140001187983 */ /* 0x002ee80000300800 */
[----:B------:R-:W3:Y:S04]  /*75a40*/  LDL.LU R25, [R1+0x4610] ;  /* 0x0046100001197983 */ /* 0x000ee80000300800 */
[----:B------:R-:W3:Y:S04]  /*75a50*/  LDL.LU R56, [R1+0x460c] ;  /* 0x00460c0001387983 */ /* 0x000ee80000300800 */
[----:B------:R-:W3:Y:S04]  /*75a60*/  LDL.LU R57, [R1+0x4608] ;  /* 0x0046080001397983 */ /* 0x000ee80000300800 */
        /* <DEDUP_REMOVED lines=42> */
[----:B0-----:R-:W3:Y:S04]  /*75d10*/  LDL.LU R78, [R1+0x45b4] ;  /* 0x0045b400014e7983 */ /* 0x001ee80000300800 */
[----:B-1----:R-:W3:Y:S04]  /*75d20*/  LDL.LU R79, [R1+0x45b0] ;  /* 0x0045b000014f7983 */ /* 0x002ee80000300800 */
[----:B------:R0:W-:Y:S04]  /*75d30*/  STS.U16 [R3+UR76+0x54880], R80 ;  /* 0x0548805003007988 */ /* 0x0001e8000800044c */
[----:B0-----:R-:W3:Y:S04]  /*75d40*/  LDL.LU R80, [R1+0x45ac] ;  /* 0x0045ac0001507983 */ /* 0x001ee80000300800 */
[----:B------:R0:W-:Y:S04]  /*75d50*/  STS.U16 [R3+UR76+0x64880], R81 ;  /* 0x0648805103007988 */ /* 0x0001e8000800044c */
[----:B------:R1:W-:Y:S04]  /*75d60*/  STS.U16 [R3+UR76+0x74880], R5 ;  /* 0x0748800503007988 */ /* 0x0003e8000800044c */
[----:B0-----:R-:W3:Y:S01]  /*75d70*/  LDL.LU R81, [R1+0x45a8] ;  /* 0x0045a80001517983 */ /* 0x001ee20000300800 */
[----:B-1----:R-:W0:Y:S02]  /*75d80*/  LDC R5, c[0x0][0x3ac] ;  /* 0x0000eb00ff057b82 */ /* 0x002e240000000800 */
[----:B0-----:R-:W-:-:S04]  /*75d90*/  IMAD.SHL.U32 R5, R5, 0x100, RZ ;  /* 0x0000010005057824 */ /* 0x001fc800078e00ff */
[----:B------:R-:W-:-:S05]  /*75da0*/  IMAD.SHL.U32 R5, R5, 0x2, RZ ;  /* 0x0000000205057824 */ /* 0x000fca00078e00ff */
[----:B------:R-:W-:-:S05]  /*75db0*/  IADD3 R2, P3, PT, R6, R5, RZ ;  /* 0x0000000506027210 */ /* 0x000fca0007f7e0ff */
[----:B------:R0:W-:Y:S01]  /*75dc0*/  STL [R1+0x24fc], R2 ;  /* 0x0024fc0201007387 */ /* 0x0001e20000100800 */
[-C--:B------:R-:W-:Y:S01]  /*75dd0*/  IADD3 R0, P5, PT, R38, R5.reuse, RZ ;  /* 0x0000000526007210 */ /* 0x080fe20007fbe0ff */
[----:B--2---:R-:W-:Y:S01]  /*75de0*/  IMAD.X R38, R7, 0x1, R4, P3 ;  /* 0x0000000107267824 */ /* 0x004fe200018e0604 */
[----:B0-----:R-:W-:-:S03]  /*75df0*/  IADD3 R2, P3, PT, R10, R5, RZ ;  /* 0x000000050a027210 */ /* 0x001fc60007f7e0ff */
[--C-:B------:R-:W-:Y:S01]  /*75e00*/  IMAD.X R39, R39, 0x1, R4.reuse, P5 ;  /* 0x0000000127277824 */ /* 0x100fe200028e0604 */
[----:B------:R0:W-:Y:S04]  /*75e10*/  STL [R1+0x2500], R0 ;  /* 0x0025000001007387 */ /* 0x0001e80000100800 */
[----:B------:R-:W-:Y:S04]  /*75e20*/  STL [R1+0x4514], R39 ;  /* 0x0045142701007387 */ /* 0x000fe80000100800 */
[----:B------:R-:W-:Y:S01]  /*75e30*/  STL [R1+0x4510], R38 ;  /* 0x0045102601007387 */ /* 0x000fe20000100800 */
[----:B------:R-:W-:-:S03]  /*75e40*/  IMAD.X R10, R11, 0x1, R4, P3 ;  /* 0x000000010b0a7824 */ /* 0x000fc600018e0604 */
[----:B------:R1:W-:Y:S01]  /*75e50*/  STL [R1+0x2504], R2 ;  /* 0x0025040201007387 */ /* 0x0003e20000100800 */
[----:B0-----:R-:W-:-:S03]  /*75e60*/  IADD3 R0, P5, PT, R42, R5, RZ ;  /* 0x000000052a007210 */ /* 0x001fc60007fbe0ff */
[----:B------:R-:W-:Y:S02]  /*75e70*/  STL [R1+0x451c], R10 ;  /* 0x00451c0a01007387 */ /* 0x000fe40000100800 */
[--C-:B------:R-:W-:Y:S01]  /*75e80*/  IMAD.X R42, R43, 0x1, R4.reuse, P5 ;  /* 0x000000012b2a7824 */ /* 0x100fe200028e0604 */
[----:B-1----:R-:W-:Y:S01]  /*75e90*/  IADD3 R2, P3, PT, R14, R5, RZ ;  /* 0x000000050e027210 */ /* 0x002fe20007f7e0ff */
[----:B------:R0:W-:Y:S04]  /*75ea0*/  STL [R1+0x2508], R0 ;  /* 0x0025080001007387 */ /* 0x0001e80000100800 */
[----:B------:R-:W-:Y:S01]  /*75eb0*/  STL [R1+0x4518], R11 ;  /* 0x0045180b01007387 */ /* 0x000fe20000100800 */
[----:B------:R-:W-:-:S03]  /*75ec0*/  IMAD.X R14, R15, 0x1, R4, P3 ;  /* 0x000000010f0e7824 */ /* 0x000fc600018e0604 */
[----:B------:R-:W-:Y:S04]  /*75ed0*/  STL [R1+0x4524], R42 ;  /* 0x0045242a01007387 */ /* 0x000fe80000100800 */
[----:B------:R-:W-:Y:S04]  /*75ee0*/  STL [R1+0x4520], R43 ;  /* 0x0045202b01007387 */ /* 0x000fe80000100800 */
[----:B------:R1:W-:Y:S01]  /*75ef0*/  STL [R1+0x2578], R2 ;  /* 0x0025780201007387 */ /* 0x0003e20000100800 */
[----:B0-----:R-:W-:-:S03]  /*75f00*/  IADD3 R0, P5, PT, R46, R5, RZ ;  /* 0x000000052e007210 */ /* 0x001fc60007fbe0ff */
[----:B------:R-:W-:Y:S02]  /*75f10*/  STL [R1+0x452c], R14 ;  /* 0x00452c0e01007387 */ /* 0x000fe40000100800 */
[--C-:B------:R-:W-:Y:S01]  /*75f20*/  IMAD.X R46, R47, 0x1, R4.reuse, P5 ;  /* 0x000000012f2e7824 */ /* 0x100fe200028e0604 */
[----:B-1----:R-:W-:Y:S01]  /*75f30*/  IADD3 R2, P3, PT, R18, R5, RZ ;  /* 0x0000000512027210 */ /* 0x002fe20007f7e0ff */
[----:B------:R0:W-:Y:S04]  /*75f40*/  STL [R1+0x257c], R0 ;  /* 0x00257c0001007387 */ /* 0x0001e80000100800 */
[----:B------:R-:W-:Y:S04]  /*75f50*/  STL [R1+0x4528], R15 ;  /* 0x0045280f01007387 */ /* 0x000fe80000100800 */
[----:B------:R-:W-:Y:S04]  /*75f60*/  STL [R1+0x4534], R46 ;  /* 0x0045342e01007387 */ /* 0x000fe80000100800 */
[----:B------:R-:W-:Y:S01]  /*75f70*/  STL [R1+0x4530], R47 ;  /* 0x0045302f01007387 */ /* 0x000fe20000100800 */
[----:B------:R-:W-:-:S03]  /*75f80*/  IMAD.X R18, R19, 0x1, R4, P3 ;  /* 0x0000000113127824 */ /* 0x000fc600018e0604 */
[----:B------:R1:W-:Y:S01]  /*75f90*/  STL [R1+0x2580], R2 ;  /* 0x0025800201007387 */ /* 0x0003e20000100800 */
[----:B0-----:R-:W-:-:S03]  /*75fa0*/  IADD3 R0, P5, PT, R50, R5, RZ ;  /* 0x0000000532007210 */ /* 0x001fc60007fbe0ff */
[----:B------:R-:W-:Y:S01]  /*75fb0*/  STL [R1+0x453c], R18 ;  /* 0x00453c1201007387 */ /* 0x000fe20000100800 */
[----:B------:R-:W-:Y:S02]  /*75fc0*/  IADD3.X R50, PT, PT, R51, R4, RZ, P5, !PT ;  /* 0x0000000433327210 */ /* 0x000fe40002ffe4ff */
[----:B-1----:R-:W-:Y:S01]  /*75fd0*/  IADD3 R2, P3, PT, R22, R5, RZ ;  /* 0x0000000516027210 */ /* 0x002fe20007f7e0ff */
[----:B------:R0:W-:Y:S04]  /*75fe0*/  STL [R1+0x2584], R0 ;  /* 0x0025840001007387 */ /* 0x0001e80000100800 */
[----:B------:R-:W-:Y:S01]  /*75ff0*/  STL [R1+0x4538], R19 ;  /* 0x0045381301007387 */ /* 0x000fe20000100800 */
[----:B------:R-:W-:-:S03]  /*76000*/  IMAD.X R22, R23, 0x1, R4, P3 ;  /* 0x0000000117167824 */ /* 0x000fc600018e0604 */
[----:B------:R-:W-:Y:S04]  /*76010*/  STL [R1+0x458c], R50 ;  /* 0x00458c3201007387 */ /* 0x000fe80000100800 */
[----:B------:R-:W-:Y:S04]  /*76020*/  STL [R1+0x4540], R51 ;  /* 0x0045403301007387 */ /* 0x000fe80000100800 */
[----:B------:R1:W-:Y:S04]  /*76030*/  STL [R1+0x25f8], R2 ;  /* 0x0025f80201007387 */ /* 0x0003e80000100800 */
[----:B------:R-:W-:Y:S01]  /*76040*/  STL [R1+0x45a0], R22 ;  /* 0x0045a01601007387 */ /* 0x000fe20000100800 */
[----:B0-----:R-:W-:-:S02]  /*76050*/  IADD3 R0, P5, PT, R54, R5, RZ ;  /* 0x0000000536007210 */ /* 0x001fc40007fbe0ff */
[----:B-1----:R-:W-:-:S03]  /*76060*/  IADD3 R2, P3, PT, R26, R5, RZ ;  /* 0x000000051a027210 */ /* 0x002fc60007f7e0ff */
[----:B------:R0:W-:Y:S01]  /*76070*/  STL [R1+0x25fc], R0 ;  /* 0x0025fc0001007387 */ /* 0x0001e20000100800 */
[----:B------:R-:W-:-:S03]  /*76080*/  IMAD.X R54, R55, 0x1, R4, P5 ;  /* 0x0000000137367824 */ /* 0x000fc600028e0604 */
[----:B------:R-:W-:Y:S01]  /*76090*/  STL [R1+0x4590], R23 ;  /* 0x0045901701007387 */ /* 0x000fe20000100800 */
[----:B------:R-:W-:-:S03]  /*760a0*/  IMAD.X R26, R27, 0x1, R4, P3 ;  /* 0x000000011b1a7824 */ /* 0x000fc600018e0604 */
[----:B------:R1:W-:Y:S01]  /*760b0*/  STL [R1+0x2600], R2 ;  /* 0x0026000201007387 */ /* 0x0003e20000100800 */
[-C--:B0-----:R-:W-:Y:S02]  /*760c0*/  IADD3 R0, P5, PT, R58, R5.reuse, RZ ;  /* 0x000000053a007210 */ /* 0x081fe40007fbe0ff */
[----:B-1----:R-:W-:-:S03]  /*760d0*/  IADD3 R2, P3, PT, R30, R5, RZ ;  /* 0x000000051e027210 */ /* 0x002fc60007f7e0ff */
[--C-:B------:R-:W-:Y:S01]  /*760e0*/  IMAD.X R58, R59, 0x1, R4.reuse, P5 ;  /* 0x000000013b3a7824 */ /* 0x100fe200028e0604 */
[----:B------:R0:W-:Y:S04]  /*760f0*/  STL [R1+0x2604], R0 ;  /* 0x0026040001007387 */ /* 0x0001e80000100800 */
[----:B------:R1:W-:Y:S01]  /*76100*/  STL [R1+0x2678], R2 ;  /* 0x0026780201007387 */ /* 0x0003e20000100800 */
[----:B------:R-:W-:Y:S01]  /*76110*/  IMAD.X R30, R31, 0x1, R4, P3 ;  /* 0x000000011f1e7824 */ /* 0x000fe200018e0604 */
[-C--:B0-----:R-:W-:Y:S02]  /*76120*/  IADD3 R0, P5, PT, R62, R5.reuse, RZ ;  /* 0x000000053e007210 */ /* 0x081fe40007fbe0ff */
[----:B-1----:R-:W-:-:S03]  /*76130*/  IADD3 R2, P3, PT, R34, R5, RZ ;  /* 0x0000000522027210 */ /* 0x002fc60007f7e0ff */
[--C-:B------:R-:W-:Y:S01]  /*76140*/  IMAD.X R62, R63, 0x1, R4.reuse, P5 ;  /* 0x000000013f3e7824 */ /* 0x100fe200028e0604 */
[----:B------:R0:W-:Y:S01]  /*76150*/  STL [R1+0x267c], R0 ;  /* 0x00267c0001007387 */ /* 0x0001e20000100800 */
[----:B------:R-:W-:-:S03]  /*76160*/  IMAD.X R34, R35, 0x1, R4, P3 ;  /* 0x0000000123227824 */ /* 0x000fc600018e0604 */
[----:B------:R1:W-:Y:S01]  /*76170*/  STL [R1+0x2680], R2 ;  /* 0x0026800201007387 */ /* 0x0003e20000100800 */
        /* <DEDUP_REMOVED lines=16> */
[----:B----4-:R-:W-:-:S03]  /*76280*/  IMAD.X R16, R17, 0x1, R4, P3 ;  /* 0x0000000111107824 */ /* 0x010fc600018e0604 */
[----:B------:R1:W-:Y:S01]  /*76290*/  STL [R1+0x2778], R2 ;  /* 0x0027780201007387 */ /* 0x0003e20000100800 */
[-C--:B0-----:R-:W-:Y:S02]  /*762a0*/  IADD3 R0, P5, PT, R48, R5.reuse, RZ ;  /* 0x0000000530007210 */ /* 0x081fe40007fbe0ff */
[-C--:B-1----:R-:W-:Y:S02]  /*762b0*/  IADD3 R2, P3, PT, R20, R5.reuse, RZ ;  /* 0x0000000514027210 */ /* 0x082fe40007f7e0ff */
[----:B------:R-:W-:Y:S01]  /*762c0*/  IADD3.X R48, PT, PT, R49, R4, RZ, P5, !PT ;  /* 0x0000000431307210 */ /* 0x000fe20002ffe4ff */
[----:B------:R3:W-:Y:S04]  /*762d0*/  STL [R1+0x277c], R0 ;  /* 0x00277c0001007387 */ /* 0x0007e80000100800 */
[----:B------:R0:W-:Y:S01]  /*762e0*/  STL [R1+0x2780], R2 ;  /* 0x0027800201007387 */ /* 0x0001e20000100800 */
[----:B------:R-:W-:Y:S01]  /*762f0*/  IMAD.X R20, R21, 0x1, R4, P3 ;  /* 0x0000000115147824 */ /* 0x000fe200018e0604 */
[----:B---3--:R-:W-:-:S02]  /*76300*/  IADD3 R0, P5, PT, R52, R5, RZ ;  /* 0x0000000534007210 */ /* 0x008fc40007fbe0ff */
[----:B0-----:R-:W-:-:S03]  /*76310*/  IADD3 R2, P3, PT, R24, R5, RZ ;  /* 0x0000000518027210 */ /* 0x001fc60007f7e0ff */
[--C-:B------:R-:W-:Y:S01]  /*76320*/  IMAD.X R52, R53, 0x1, R4.reuse, P5 ;  /* 0x0000000135347824 */ /* 0x100fe200028e0604 */
[----:B------:R0:W-:Y:S04]  /*76330*/  STL [R1+0x2784], R0 ;  /* 0x0027840001007387 */ /* 0x0001e80000100800 */
[----:B------:R-:W2:Y:S04]  /*76340*/  LDL.LU.64 R46, [R1] ;  /* 0x00000000012e7983 */ /* 0x000ea80000300a00 */
[----:B------:R1:W-:Y:S01]  /*76350*/  STL [R1+0x27f8], R2 ;  /* 0x0027f80201007387 */ /* 0x0003e20000100800 */
[----:B------:R-:W-:-:S03]  /*76360*/  IMAD.X R24, R25, 0x1, R4, P3 ;  /* 0x0000000119187824 */ /* 0x000fc600018e0604 */
[----:B------:R-:W3:Y:S01]  /*76370*/  LDL.LU.64 R42, [R1+0x8] ;  /* 0x00000800012a7983 */ /* 0x000ee20000300a00 */
[-C--:B0-----:R-:W-:Y:S02]  /*76380*/  IADD3 R0, P5, PT, R56, R5.reuse, RZ ;  /* 0x0000000538007210 */ /* 0x081fe40007fbe0ff */
[----:B-1----:R-:W-:-:S03]  /*76390*/  IADD3 R2, P3, PT, R28, R5, RZ ;  /* 0x000000051c027210 */ /* 0x002fc60007f7e0ff */
[----:B------:R0:W-:Y:S01]  /*763a0*/  STL [R1+0x27fc], R0 ;  /* 0x0027fc0001007387 */ /* 0x0001e20000100800 */
[--C-:B------:R-:W-:Y:S02]  /*763b0*/  IMAD.X R56, R57, 0x1, R4.reuse, P5 ;  /* 0x0000000139387824 */ /* 0x100fe400028e0604 */
[----:B------:R-:W-:Y:S01]  /*763c0*/  IMAD.X R28, R29, 0x1, R4, P3 ;  /* 0x000000011d1c7824 */ /* 0x000fe200018e0604 */
        /* <DEDUP_REMOVED lines=10> */
[----:B------:R0:W-:Y:S04]  /*76470*/  STL [R1+0x287c], R0 ;  /* 0x00287c0001007387 */ /* 0x0001e80000100800 */
[----:B------:R-:W4:Y:S04]  /*76480*/  LDL.LU.64 R22, [R1+0x10] ;  /* 0x0000100001167983 */ /* 0x000f280000300a00 */
[----:B------:R1:W-:Y:S01]  /*76490*/  STL [R1+0x2880], R2 ;  /* 0x0028800201007387 */ /* 0x0003e20000100800 */
[----:B------:R-:W-:-:S03]  /*764a0*/  IMAD.X R36, R37, 0x1, R4, P3 ;  /* 0x0000000125247824 */ /* 0x000fc600018e0604 */
[----:B------:R-:W4:Y:S01]  /*764b0*/  LDL.LU.64 R10, [R1+0x18] ;  /* 0x00001800010a7983 */ /* 0x000f220000300a00 */
        /* <DEDUP_REMOVED lines=14> */
[----:B------:R0:W-:Y:S04]  /*765a0*/  STL [R1+0x2904], R0 ;  /* 0x0029040001007387 */ /* 0x0001e80000100800 */
[----:B------:R-:W4:Y:S04]  /*765b0*/  LDL.LU.64 R38, [R1+0x20] ;  /* 0x0000200001267983 */ /* 0x000f280000300a00 */
[----:B------:R2:W-:Y:S04]  /*765c0*/  STL [R1+0x2968], R2 ;  /* 0x0029680201007387 */ /* 0x0005e80000100800 */
[----:B------:R-:W4:Y:S01]  /*765d0*/  LDL.LU.64 R18, [R1+0x28] ;  /* 0x0000280001127983 */ /* 0x000f220000300a00 */
[----:B------:R-:W-:-:S02]  /*765e0*/  IADD3.X R76, PT, PT, R77, R4, RZ, P5, !PT ;  /* 0x000000044d4c7210 */ /* 0x000fc40002ffe4ff */
[----:B0-----:R-:W-:-:S05]  /*765f0*/  IADD3 R0, P5, PT, R80, R5, RZ ;  /* 0x0000000550007210 */ /* 0x001fca0007fbe0ff */
[----:B------:R3:W-:Y:S04]  /*76600*/  STL [R1+0x296c], R0 ;  /* 0x00296c0001007387 */ /* 0x0007e80000100800 */
[----:B------:R-:W4:Y:S01]  /*76610*/  LDL.LU.64 R14, [R1+0x30] ;  /* 0x00003000010e7983 */ /* 0x000f220000300a00 */
[--C-:B------:R-:W-:Y:S02]  /*76620*/  IMAD.X R78, R79, 0x1, R4.reuse, P3 ;  /* 0x000000014f4e7824 */ /* 0x100fe400018e0604 */
[----:B------:R-:W-:Y:S01]  /*76630*/  IMAD.X R80, R81, 0x1, R4, P5 ;  /* 0x0000000151507824 */ /* 0x000fe200028e0604 */
[-C--:B--2---:R-:W-:Y:S02]  /*76640*/  IADD3 R2, P3, PT, R46, R5.reuse, RZ ;  /* 0x000000052e027210 */ /* 0x084fe40007f7e0ff */
[----:B---3--:R-:W-:-:S03]  /*76650*/  IADD3 R0, P5, PT, R42, R5, RZ ;  /* 0x000000052a007210 */ /* 0x008fc60007fbe0ff */
[----:B------:R-:W-:Y:S04]  /*76660*/  STL [R1+0x2970], R2 ;  /* 0x0029700201007387 */ /* 0x000fe80000100800 */
[----:B------:R-:W2:Y:S04]  /*76670*/  LDL.LU.64 R6, [R1+0x38] ;  /* 0x0000380001067983 */ /* 0x000ea80000300a00 */
[----:B------:R0:W-:Y:S01]  /*76680*/  STL [R1+0x2974], R0 ;  /* 0x0029740001007387 */ /* 0x0001e20000100800 */
[--C-:B------:R-:W-:Y:S02]  /*76690*/  IMAD.X R42, R43, 0x1, R4.reuse, P5 ;  /* 0x000000012b2a7824 */ /* 0x100fe400028e0604 */
[----:B0-----:R-:W-:-:S05]  /*766a0*/  IMAD.X R0, R47, 0x1, R4, P3 ;  /* 0x000000012f007824 */ /* 0x001fca00018e0604 */
[----:B------:R0:W-:Y:S04]  /*766b0*/  STL [R1], R0 ;  /* 0x0000000001007387 */ /* 0x0001e80000100800 */
[----:B------:R1:W-:Y:S04]  /*766c0*/  STL [R1+0x8], R42 ;  /* 0x0000082a01007387 */ /* 0x0003e80000100800 */
[----:B------:R-:W3:Y:S01]  /*766d0*/  LDL.LU.64 R46, [R1+0x40] ;  /* 0x00004000012e7983 */ /* 0x000ee20000300a00 */
[-C--:B----4-:R-:W-:Y:S02]  /*766e0*/  IADD3 R2, P3, PT, R22, R5.reuse, RZ ;  /* 0x0000000516027210 */ /* 0x090fe40007f7e0ff */
[----:B0-----:R-:W-:-:S03]  /*766f0*/  IADD3 R0, P5, PT, R10, R5, RZ ;  /* 0x000000050a007210 */ /* 0x001fc60007fbe0ff */
[----:B------:R-:W-:Y:S04]  /*76700*/  STL [R1+0x2978], R2 ;  /* 0x0029780201007387 */ /* 0x000fe80000100800 */
[----:B-1----:R-:W4:Y:S04]  /*76710*/  LDL.LU.64 R42, [R1+0x48] ;  /* 0x00004800012a7983 */ /* 0x002f280000300a00 */
[----:B------:R0:W-:Y:S01]  /*76720*/  STL [R1+0x297c], R0 ;  /* 0x00297c0001007387 */ /* 0x0001e20000100800 */
[--C-:B------:R-:W-:Y:S02]  /*76730*/  IMAD.X R10, R11, 0x1, R4.reuse, P5 ;  /* 0x000000010b0a7824 */ /* 0x100fe400028e0604 */
[----:B0-----:R-:W-:-:S05]  /*76740*/  IMAD.X R0, R23, 0x1, R4, P3 ;  /* 0x0000000117007824 */ /* 0x001fca00018e0604 */
[----:B------:R0:W-:Y:S04]  /*76750*/  STL [R1+0x10], R0 ;  /* 0x0000100001007387 */ /* 0x0001e80000100800 */
[----:B------:R1:W-:Y:S04]  /*76760*/  STL [R1+0x18], R10 ;  /* 0x0000180a01007387 */ /* 0x0003e80000100800 */
[----:B------:R-:W4:Y:S01]  /*76770*/  LDL.LU.64 R22, [R1+0x50] ;  /* 0x0000500001167983 */ /* 0x000f220000300a00 */
[-C--:B------:R-:W-:Y:S02]  /*76780*/  IADD3 R2, P3, PT, R38, R5.reuse, RZ ;  /* 0x0000000526027210 */ /* 0x080fe40007f7e0ff */
[----:B0-----:R-:W-:-:S03]  /*76790*/  IADD3 R0, P5, PT, R18, R5, RZ ;  /* 0x0000000512007210 */ /* 0x001fc60007fbe0ff */
[----:B------:R-:W-:Y:S04]  /*767a0*/  STL [R1+0x2980], R2 ;  /* 0x0029800201007387 */ /* 0x000fe80000100800 */
[----:B-1----:R-:W4:Y:S04]  /*767b0*/  LDL.LU.64 R10, [R1+0x58] ;  /* 0x00005800010a7983 */ /* 0x002f280000300a00 */
[----:B------:R0:W-:Y:S01]  /*767c0*/  STL [R1+0x2984], R0 ;  /* 0x0029840001007387 */ /* 0x0001e20000100800 */
[--C-:B------:R-:W-:Y:S02]  /*767d0*/  IMAD.X R18, R19, 0x1, R4.reuse, P5 ;  /* 0x0000000113127824 */ /* 0x100fe400028e0604 */
[----:B0-----:R-:W-:Y:S01]  /*767e0*/  IMAD.X R0, R39, 0x1, R4, P3 ;  /* 0x0000000127007824 */ /* 0x001fe200018e0604 */
[----:B------:R-:W-:-:S04]  /*767f0*/  IADD3 R2, P3, PT, R14, R5, RZ ;  /* 0x000000050e027210 */ /* 0x000fc80007f7e0ff */
[----:B------:R-:W-:Y:S04]  /*76800*/  STL [R1+0x20], R0 ;  /* 0x0000200001007387 */ /* 0x000fe80000100800 */
[----:B------:R0:W-:Y:S04]  /*76810*/  STL [R1+0x28], R18 ;  /* 0x0000281201007387 */ /* 0x0001e80000100800 */
[----:B------:R-:W4:Y:S04]  /*76820*/  LDL.LU.64 R38, [R1+0x60] ;  /* 0x0000600001267983 */ /* 0x000f280000300a00 */
[----:B------:R-:W-:Y:S04]  /*76830*/  STL [R1+0x29e8], R2 ;  /* 0x0029e80201007387 */ /* 0x000fe80000100800 */
[----:B0-----:R-:W4:Y:S01]  /*76840*/  LDL.LU.64 R18, [R1+0x68] ;  /* 0x0000680001127983 */ /* 0x001f220000300a00 */
[----:B--2---:R-:W-:-:S05]  /*76850*/  IADD3 R0, P5, PT, R6, R5, RZ ;  /* 0x0000000506007210 */ /* 0x004fca0007fbe0ff */
[----:B------:R0:W-:Y:S01]  /*76860*/  STL [R1+0x29ec], R0 ;  /* 0x0029ec0001007387 */ /* 0x0001e20000100800 */
[--C-:B------:R-:W-:Y:S02]  /*76870*/  IMAD.X R6, R7, 0x1, R4.reuse, P5 ;  /* 0x0000000107067824 */ /* 0x100fe400028e0604 */
[----:B0-----:R-:W-:Y:S01]  /*76880*/  IMAD.X R0, R15, 0x1, R4, P3 ;  /* 0x000000010f007824 */ /* 0x001fe200018e0604 */
[----:B---3--:R-:W-:-:S04]  /*76890*/  IADD3 R2, P3, PT, R46, R5, RZ ;  /* 0x000000052e027210 */ /* 0x008fc80007f7e0ff */
[----:B------:R-:W-:Y:S04]  /*768a0*/  STL [R1+0x30], R0 ;  /* 0x0000300001007387 */ /* 0x000fe80000100800 */
[----:B------:R0:W-:Y:S04]  /*768b0*/  STL [R1+0x38], R6 ;  /* 0x0000380601007387 */ /* 0x0001e80000100800 */
[----:B------:R-:W2:Y:S04]  /*768c0*/  LDL.LU.64 R14, [R1+0x70] ;  /* 0x00007000010e7983 */ /* 0x000ea80000300a00 */
[----:B------:R-:W-:Y:S04]  /*768d0*/  STL [R1+0x29f0], R2 ;  /* 0x0029f00201007387 */ /* 0x000fe80000100800 */
[----:B0-----:R-:W3:Y:S01]  /*768e0*/  LDL.LU.64 R6, [R1+0x78] ;  /* 0x0000780001067983 */ /* 0x001ee20000300a00 */
[----:B----4-:R-:W-:-:S05]  /*768f0*/  IADD3 R0, P5, PT, R42, R5, RZ ;  /* 0x000000052a007210 */ /* 0x010fca0007fbe0ff */
        /* <DEDUP_REMOVED lines=9> */
[----:B------:R-:W-:-:S05]  /*76990*/  IADD3 R0, P5, PT, R10, R5, RZ ;  /* 0x000000050a007210 */ /* 0x000fca0007fbe0ff */
[----:B------:R0:W-:Y:S01]  /*769a0*/  STL [R1+0x29fc], R0 ;  /* 0x0029fc0001007387 */ /* 0x0001e20000100800 */
[----:B------:R-:W-:Y:S01]  /*769b0*/  IADD3.X R10, PT, PT, R11, R4, RZ, P5, !PT ;  /* 0x000000040b0a7210 */ /* 0x000fe20002ffe4ff */
[----:B0-----:R-:W-:Y:S01]  /*769c0*/  IMAD.X R0, R23, 0x1, R4, P3 ;  /* 0x0000000117007824 */ /* 0x001fe200018e0604 */
[----:B------:R-:W-:-:S04]  /*769d0*/  IADD3 R2, P3, PT, R38, R5, RZ ;  /* 0x0000000526027210 */ /* 0x000fc80007f7e0ff */
[----:B------:R0:W-:Y:S04]  /*769e0*/  STL [R1+0x50], R0 ;  /* 0x0000500001007387 */ /* 0x0001e80000100800 */
[----:B------:R1:W-:Y:S04]  /*769f0*/  STL [R1+0x58], R10 ;  /* 0x0000580a01007387 */ /* 0x0003e80000100800 */
[----:B------:R-:W4:Y:S04]  /*76a00*/  LDL.LU.64 R22, [R1+0x90] ;  /* 0x0000900001167983 */ /* 0x000f280000300a00 */
[----:B------:R-:W-:Y:S01]  /*76a10*/  STL [R1+0x2a00], R2 ;  /* 0x002a000201007387 */ /* 0x000fe20000100800 */
[----:B0-----:R-:W-:-:S03]  /*76a20*/  IADD3 R0, P5, PT, R18, R5, RZ ;  /* 0x0000000512007210 */ /* 0x001fc60007fbe0ff */
[----:B-1----:R-:W4:Y:S04]  /*76a30*/  LDL.LU.64 R10, [R1+0x98] ;  /* 0x00009800010a7983 */ /* 0x002f280000300a00 */
[----:B------:R0:W-:Y:S01]  /*76a40*/  STL [R1+0x2a04], R0 ;  /* 0x002a040001007387 */ /* 0x0001e20000100800 */
[--C-:B------:R-:W-:Y:S02]  /*76a50*/  IMAD.X R18, R19, 0x1, R4.reuse, P5 ;  /* 0x0000000113127824 */ /* 0x100fe400028e0604 */
[----:B0-----:R-:W-:-:S05]  /*76a60*/  IMAD.X R0, R39, 0x1, R4, P3 ;  /* 0x0000000127007824 */ /* 0x001fca00018e0604 */
[----:B------:R-:W-:Y:S04]  /*76a70*/  STL [R1+0x60], R0 ;  /* 0x0000600001007387 */ /* 0x000fe80000100800 */
[----:B------:R0:W-:Y:S04]  /*76a80*/  STL [R1+0x68], R18 ;  /* 0x0000681201007387 */ /* 0x0001e80000100800 */
[----:B------:R-:W4:Y:S01]  /*76a90*/  LDL.LU.64 R38, [R1+0xa0] ;  /* 0x0000a00001267983 */ /* 0x000f220000300a00 */
[----:B--2---:R-:W-:-:S05]  /*76aa0*/  IADD3 R2, P3, PT, R14, R5, RZ ;  /* 0x000000050e027210 */ /* 0x004fca0007f7e0ff */
[----:B------:R-:W-:Y:S04]  /*76ab0*/  STL [R1+0x2a68], R2 ;  /* 0x002a680201007387 */ /* 0x000fe80000100800 */
[----:B0-----:R-:W2:Y:S01]  /*76ac0*/  LDL.LU.64 R18, [R1+0xa8] ;  /* 0x0000a80001127983 */ /* 0x001ea20000300a00 */
[----:B---3--:R-:W-:-:S05]  /*76ad0*/  IADD3 R0, P5, PT, R6, R5, RZ ;  /* 0x0000000506007210 */ /* 0x008fca0007fbe0ff */
[----:B------:R0:W-:Y:S01]  /*76ae0*/  STL [R1+0x2a6c], R0 ;  /* 0x002a6c0001007387 */ /* 0x0001e20000100800 */
[--C-:B------:R-:W-:Y:S02]  /*76af0*/  IMAD.X R6, R7, 0x1, R4.reuse, P5 ;  /* 0x0000000107067824 */ /* 0x100fe400028e0604 */
[----:B0-----:R-:W-:-:S05]  /*76b00*/  IMAD.X R0, R15, 0x1, R4, P3 ;  /* 0x000000010f007824 */ /* 0x001fca00018e0604 */
[----:B------:R-:W-:Y:S04]  /*76b10*/  STL [R1+0x70], R0 ;  /* 0x0000700001007387 */ /* 0x000fe80000100800 */
[----:B------:R0:W-:Y:S04]  /*76b20*/  STL [R1+0x78], R6 ;  /* 0x0000780601007387 */ /* 0x0001e80000100800 */
[----:B------:R-:W3:Y:S01]  /*76b30*/  LDL.LU.64 R14, [R1+0xb0] ;  /* 0x0000b000010e7983 */ /* 0x000ee20000300a00 */
[----:B----4-:R-:W-:-:S05]  /*76b40*/  IADD3 R2, P3, PT, R46, R5, RZ ;  /* 0x000000052e027210 */ /* 0x010fca0007f7e0ff */
[----:B------:R-:W-:Y:S04]  /*76b50*/  STL [R1+0x2a70], R2 ;  /* 0x002a700201007387 */ /* 0x000fe80000100800 */
[----:B0-----:R-:W4:Y:S01]  /*76b60*/  LDL.LU.64 R6, [R1+0xb8] ;  /* 0x0000b80001067983 */ /* 0x001f220000300a00 */
[----:B------:R-:W-:-:S05]  /*76b70*/  IADD3 R0, P5, PT, R42, R5, RZ ;  /* 0x000000052a007210 */ /* 0x000fca0007fbe0ff */
[----:B------:R0:W-:Y:S01]  /*76b80*/  STL [R1+0x2a74], R0 ;  /* 0x002a740001007387 */ /* 0x0001e20000100800 */
[--C-:B------:R-:W-:Y:S02]  /*76b90*/  IMAD.X R42, R43, 0x1, R4.reuse, P5 ;  /* 0x000000012b2a7824 */ /* 0x100fe400028e0604 */
[----:B0-----:R-:W-:-:S05]  /*76ba0*/  IMAD.X R0, R47, 0x1, R4, P3 ;  /* 0x000000012f007824 */ /* 0x001fca00018e0604 */
[----:B------:R-:W-:Y:S04]  /*76bb0*/  STL [R1+0x80], R0 ;  /* 0x0000800001007387 */ /* 0x000fe80000100800 */
[----:B------:R0:W-:Y:S04]  /*76bc0*/  STL [R1+0x88], R42 ;  /* 0x0000882a01007387 */ /* 0x0001e80000100800 */
[----:B------:R-:W4:Y:S01]  /*76bd0*/  LDL.LU.64 R46, [R1+0xc0] ;  /* 0x0000c000012e7983 */ /* 0x000f220000300a00 */
[----:B------:R-:W-:-:S05]  /*76be0*/  IADD3 R2, P3, PT, R22, R5, RZ ;  /* 0x0000000516027210 */ /* 0x000fca0007f7e0ff */
[----:B------:R-:W-:Y:S04]  /*76bf0*/  STL [R1+0x2a78], R2 ;  /* 0x002a780201007387 */ /* 0x000fe80000100800 */
[----:B0-----:R-:W4:Y:S01]  /*76c00*/  LDL.LU.64 R42, [R1+0xc8] ;  /* 0x0000c800012a7983 */ /* 0x001f220000300a00 */
[----:B------:R-:W-:-:S05]  /*76c10*/  IADD3 R0, P5, PT, R10, R5, RZ ;  /* 0x000000050a007210 */ /* 0x000fca0007fbe0ff */
[----:B------:R0:W-:Y:S01]  /*76c20*/  STL [R1+0x2a7c], R0 ;  /* 0x002a7c0001007387 */ /* 0x0001e20000100800 */
[--C-:B------:R-:W-:Y:S02]  /*76c30*/  IMAD.X R10, R11, 0x1, R4.reuse, P5 ;  /* 0x000000010b0a7824 */ /* 0x100fe400028e0604 */
[----:B0-----:R-:W-:-:S05]  /*76c40*/  IMAD.X R0, R23, 0x1, R4, P3 ;  /* 0x0000000117007824 */ /* 0x001fca00018e0604 */
[----:B------:R-:W-:Y:S01]  /*76c50*/  STL [R1+0x90], R0 ;  /* 0x0000900001007387 */ /* 0x000fe20000100800 */
[----:B------:R-:W-:-:S03]  /*76c60*/  IADD3 R2, P3, PT, R38, R5, RZ ;  /* 0x0000000526027210 */ /* 0x000fc60007f7e0ff */
[----:B------:R0:W-:Y:S04]  /*76c70*/  STL [R1+0x98], R10 ;  /* 0x0000980a01007387 */ /* 0x0001e80000100800 */
[----:B------:R-:W4:Y:S04]  /*76c80*/  LDL.LU.64 R22, [R1+0xd0] ;  /* 0x0000d00001167983 */ /* 0x000f280000300a00 */
[----:B------:R-:W-:Y:S04]  /*76c90*/  STL [R1+0x2a80], R2 ;  /* 0x002a800201007387 */ /* 0x000fe80000100800 */
[----:B0-----:R-:W4:Y:S01]  /*76ca0*/  LDL.LU.64 R10, [R1+0xd8] ;  /* 0x0000d800010a7983 */ /* 0x001f220000300a00 */
[----:B--2---:R-:W-:-:S05]  /*76cb0*/  IADD3 R0, P5, PT, R18, R5, RZ ;  /* 0x0000000512007210 */ /* 0x004fca0007fbe0ff */
[----:B------:R0:W-:Y:S01]  /*76cc0*/  STL [R1+0x2a84], R0 ;  /* 0x002a840001007387 */ /* 0x0001e20000100800 */
[--C-:B------:R-:W-:Y:S02]  /*76cd0*/  IMAD.X R18, R19, 0x1, R4.reuse, P5 ;  /* 0x0000000113127824 */ /* 0x100fe400028e0604 */
[----:B0-----:R-:W-:-:S05]  /*76ce0*/  IMAD.X R0, R39, 0x1, R4, P3 ;  /* 0x0000000127007824 */ /* 0x001fca00018e0604 */
[----:B------:R-:W-:Y:S04]  /*76cf0*/  STL [R1+0xa0], R0 ;  /* 0x0000a00001007387 */ /* 0x000fe80000100800 */
[----:B------:R0:W-:Y:S04]  /*76d00*/  STL [R1+0xa8], R18 ;  /* 0x0000a81201007387 */ /* 0x0001e80000100800 */
[----:B------:R-:W2:Y:S01]  /*76d10*/  LDL.LU.64 R38, [R1+0xe0] ;  /* 0x0000e00001267983 */ /* 0x000ea20000300a00 */
[----:B---3--:R-:W-:-:S05]  /*76d20*/  IADD3 R2, P3, PT, R14, R5, RZ ;  /* 0x000000050e027210 */ /* 0x008fca0007f7e0ff */
[----:B------:R-:W-:Y:S04]  /*76d30*/  STL [R1+0x2ae8], R2 ;  /* 0x002ae80201007387 */ /* 0x000fe80000100800 */
[----:B0-----:R-:W3:Y:S01]  /*76d40*/  LDL.LU.64 R18, [R1+0xe8] ;  /* 0x0000e80001127983 */ /* 0x001ee20000300a00 */
[----:B----4-:R-:W-:-:S05]  /*76d50*/  IADD3 R0, P5, PT, R6, R5, RZ ;  /* 0x0000000506007210 */ /* 0x010fca0007fbe0ff */
        /* <DEDUP_REMOVED lines=11> */
[----:B------:R-:W-:Y:S01]  /*76e10*/  IADD3.X R42, PT, PT, R43, R4, RZ, P5, !PT ;  /* 0x000000042b2a7210 */ /* 0x000fe20002ffe4ff */
        /* <DEDUP_REMOVED lines=235> */
[----:B------:R1:W-:Y:S04]  /*77cd0*/  STL [R1+0x2df0], R2 ;  /* 0x002df00201007387 */ /* 0x0003e80000100800 */
[----:B0-----:R-:W4:Y:S01]  /*77ce0*/  LDL.LU.64 R6, [R1+0x278] ;  /* 0x0002780001067983 */ /* 0x001f220000300a00 */
[----:B------:R-:W-:Y:S01]  /*77cf0*/  IADD3 R0, P5, PT, R42, R5, RZ ;  /* 0x000000052a007210 */ /* 0x000fe20007fbe0ff */
[----:B------:R-:W-:-:S04]  /*77d00*/  IMAD.X R46, R47, 0x1, R4, P3 ;  /* 0x000000012f2e7824 */ /* 0x000fc800018e0604 */
[----:B------:R0:W-:Y:S01]  /*77d10*/  STL [R1+0x2df4], R0 ;  /* 0x002df40001007387 */ /* 0x0001e20000100800 */
[----:B-1----:R-:W-:-:S03]  /*77d20*/  IMAD.X R2, R43, 0x1, R4, P5 ;  /* 0x000000012b027824 */ /* 0x002fc600028e0604 */
[----:B------:R-:W-:Y:S04]  /*77d30*/  STL [R1+0x240], R46 ;  /* 0x0002402e01007387 */ /* 0x000fe80000100800 */
[----:B------:R1:W-:Y:S01]  /*77d40*/  STL [R1+0x248], R2 ;  /* 0x0002480201007387 */ /* 0x0003e20000100800 */
[----:B0-----:R-:W-:-:S05]  /*77d50*/  IADD3 R0, P3, PT, R22, R5, RZ ;  /* 0x0000000516007210 */ /* 0x001fca0007f7e0ff */
[----:B-1----:R-:W-:Y:S01]  /*77d60*/  IMAD.X R2, R23, 0x1, R4, P3 ;  /* 0x0000000117027824 */ /* 0x002fe200018e0604 */
[----:B------:R0:W-:Y:S01]  /*77d70*/  STL [R1+0x2df8], R0 ;  /* 0x002df80001007387 */ /* 0x0001e20000100800 */
[----:B------:R-:W-:-:S05]  /*77d80*/  IADD3 R42, P5, PT, R10, R5, RZ ;  /* 0x000000050a2a7210 */ /* 0x000fca0007fbe0ff */
[----:B------:R1:W-:Y:S04]  /*77d90*/  STL [R1+0x2dfc], R42 ;  /* 0x002dfc2a01007387 */ /* 0x0003e80000100800 */
[----:B------:R-:W4:Y:S04]  /*77da0*/  LDL.LU.64 R46, [R1+0x280] ;  /* 0x00028000012e7983 */ /* 0x000f280000300a00 */
[----:B------:R1:W-:Y:S01]  /*77db0*/  STL [R1+0x250], R2 ;  /* 0x0002500201007387 */ /* 0x0003e20000100800 */
[----:B0-----:R-:W-:-:S03]  /*77dc0*/  IMAD.X R0, R11, 0x1, R4, P5 ;  /* 0x000000010b007824 */ /* 0x001fc600028e0604 */
[----:B-1----:R-:W4:Y:S04]  /*77dd0*/  LDL.LU.64 R42, [R1+0x288] ;  /* 0x00028800012a7983 */ /* 0x002f280000300a00 */
[----:B------:R2:W-:Y:S04]  /*77de0*/  STL [R1+0x258], R0 ;  /* 0x0002580001007387 */ /* 0x0005e80000100800 */
[----:B------:R-:W4:Y:S01]  /*77df0*/  LDL.LU.64 R22, [R1+0x290] ;  /* 0x0002900001167983 */ /* 0x000f220000300a00 */
[----:B------:R-:W-:-:S05]  /*77e00*/  IADD3 R2, P3, PT, R38, R5, RZ ;  /* 0x0000000526027210 */ /* 0x000fca0007f7e0ff */
[----:B------:R-:W-:Y:S04]  /*77e10*/  STL [R1+0x2e00], R2 ;  /* 0x002e000201007387 */ /* 0x000fe80000100800 */
[----:B------:R-:W4:Y:S01]  /*77e20*/  LDL.LU.64 R10, [R1+0x298] ;  /* 0x00029800010a7983 */ /* 0x000f220000300a00 */
        /* <DEDUP_REMOVED lines=8> */
[----:B------:R1:W-:Y:S04]  /*77eb0*/  STL [R1+0x2e68], R2 ;  /* 0x002e680201007387 */ /* 0x0003e80000100800 */
[----:B0-----:R-:W3:Y:S01]  /*77ec0*/  LDL.LU.64 R18, [R1+0x2a8] ;  /* 0x0002a80001127983 */ /* 0x001ee20000300a00 */
[----:B-1----:R-:W-:Y:S01]  /*77ed0*/  IMAD.X R2, R15, 0x1, R4, P3 ;  /* 0x000000010f027824 */ /* 0x002fe200018e0604 */
[----:B----4-:R-:W-:-:S05]  /*77ee0*/  IADD3 R0, P5, PT, R6, R5, RZ ;  /* 0x0000000506007210 */ /* 0x010fca0007fbe0ff */
[----:B------:R0:W-:Y:S04]  /*77ef0*/  STL [R1+0x2e70], R0 ;  /* 0x002e700001007387 */ /* 0x0001e80000100800 */
[----:B------:R-:W4:Y:S04]  /*77f00*/  LDL.LU.64 R14, [R1+0x2b0] ;  /* 0x0002b000010e7983 */ /* 0x000f280000300a00 */
[----:B------:R1:W-:Y:S01]  /*77f10*/  STL [R1+0x270], R2 ;  /* 0x0002700201007387 */ /* 0x0003e20000100800 */
[----:B0-----:R-:W-:-:S03]  /*77f20*/  IMAD.X R0, R7, 0x1, R4, P5 ;  /* 0x0000000107007824 */ /* 0x001fc600028e0604 */
[----:B------:R-:W4:Y:S04]  /*77f30*/  LDL.LU.64 R6, [R1+0x2b8] ;  /* 0x0002b80001067983 */ /* 0x000f280000300a00 */
[----:B------:R0:W-:Y:S01]  /*77f40*/  STL [R1+0x278], R0 ;  /* 0x0002780001007387 */ /* 0x0001e20000100800 */
[----:B-1----:R-:W-:-:S05]  /*77f50*/  IADD3 R2, P3, PT, R46, R5, RZ ;  /* 0x000000052e027210 */ /* 0x002fca0007f7e0ff */
[----:B------:R-:W-:Y:S01]  /*77f60*/  IMAD.X R46, R47, 0x1, R4, P3 ;  /* 0x000000012f2e7824 */ /* 0x000fe200018e0604 */
[----:B0-----:R-:W-:Y:S01]  /*77f70*/  IADD3 R0, P5, PT, R42, R5, RZ ;  /* 0x000000052a007210 */ /* 0x001fe20007fbe0ff */
[----:B------:R0:W-:Y:S04]  /*77f80*/  STL [R1+0x2e74], R2 ;  /* 0x002e740201007387 */ /* 0x0001e80000100800 */
[----:B------:R1:W-:Y:S04]  /*77f90*/  STL [R1+0x2e78], R0 ;  /* 0x002e780001007387 */ /* 0x0003e80000100800 */
[----:B------:R-:W-:Y:S01]  /*77fa0*/  STL [R1+0x280], R46 ;  /* 0x0002802e01007387 */ /* 0x000fe20000100800 */
[----:B0-----:R-:W-:-:S02]  /*77fb0*/  IADD3.X R2, PT, PT, R43, R4, RZ, P5, !PT ;  /* 0x000000042b027210 */ /* 0x001fc40002ffe4ff */
[-C--:B-1----:R-:W-:Y:S02]  /*77fc0*/  IADD3 R0, P3, PT, R22, R5.reuse, RZ ;  /* 0x0000000516007210 */ /* 0x082fe40007f7e0ff */
[----:B------:R-:W-:Y:S01]  /*77fd0*/  IADD3 R42, P5, PT, R10, R5, RZ ;  /* 0x000000050a2a7210 */ /* 0x000fe20007fbe0ff */
[----:B------:R0:W-:Y:S04]  /*77fe0*/  STL [R1+0x288], R2 ;  /* 0x0002880201007387 */ /* 0x0001e80000100800 */
[----:B------:R1:W-:Y:S04]  /*77ff0*/  STL [R1+0x2e7c], R0 ;  /* 0x002e7c0001007387 */ /* 0x0003e80000100800 */
[----:B------:R-:W-:Y:S01]  /*78000*/  STL [R1+0x2e80], R42 ;  /* 0x002e802a01007387 */ /* 0x000fe20000100800 */
[----:B0-----:R-:W-:-:S02]  /*78010*/  IMAD.X R2, R23, 0x1, R4, P3 ;  /* 0x0000000117027824 */ /* 0x001fc400018e0604 */
[----:B-1----:R-:W-:Y:S02]  /*78020*/  IMAD.X R0, R11, 0x1, R4, P5 ;  /* 0x000000010b007824 */ /* 0x002fe400028e0604 */
[----:B------:R-:W4:Y:S04]  /*78030*/  LDL.LU.64 R10, [R1+0x2c0] ;  /* 0x0002c000010a7983 */ /* 0x000f280000300a00 */
[----:B------:R2:W-:Y:S04]  /*78040*/  STL [R1+0x290], R2 ;  /* 0x0002900201007387 */ /* 0x0005e80000100800 */
[----:B------:R-:W4:Y:S04]  /*78050*/  LDL.LU.64 R22, [R1+0x2c8] ;  /* 0x0002c80001167983 */ /* 0x000f280000300a00 */
[----:B------:R3:W-:Y:S01]  /*78060*/  STL [R1+0x298], R0 ;  /* 0x0002980001007387 */ /* 0x0007e20000100800 */
[----:B--2---:R-:W-:-:S05]  /*78070*/  IADD3 R2, P3, PT, R38, R5, RZ ;  /* 0x0000000526027210 */ /* 0x004fca0007f7e0ff */
[--C-:B------:R-:W-:Y:S01]  /*78080*/  IMAD.X R38, R39, 0x1, R4.reuse, P3 ;  /* 0x0000000127267824 */ /* 0x100fe200018e0604 */
[----:B---3--:R-:W-:Y:S01]  /*78090*/  IADD3 R0, P5, PT, R18, R5, RZ ;  /* 0x0000000512007210 */ /* 0x008fe20007fbe0ff */
[----:B------:R0:W-:Y:S04]  /*780a0*/  STL [R1+0x2e84], R2 ;  /* 0x002e840201007387 */ /* 0x0001e80000100800 */
[----:B------:R4:W-:Y:S04]  /*780b0*/  STL [R1+0x2e88], R0 ;  /* 0x002e880001007387 */ /* 0x0009e80000100800 */
[----:B------:R-:W-:Y:S01]  /*780c0*/  STL [R1+0x2a0], R38 ;  /* 0x0002a02601007387 */ /* 0x000fe20000100800 */
[----:B0-----:R-:W-:-:S05]  /*780d0*/  IMAD.X R2, R19, 0x1, R4, P5 ;  /* 0x0000000113027824 */ /* 0x001fca00028e0604 */
[----:B------:R0:W-:Y:S01]  /*780e0*/  STL [R1+0x2a8], R2 ;  /* 0x0002a80201007387 */ /* 0x0001e20000100800 */
[----:B----4-:R-:W-:-:S05]  /*780f0*/  IADD3 R0, P3, PT, R14, R5, RZ ;  /* 0x000000050e007210 */ /* 0x010fca0007f7e0ff */
[----:B0-----:R-:W-:Y:S01]  /*78100*/  IMAD.X R2, R15, 0x1, R4, P3 ;  /* 0x000000010f027824 */ /* 0x001fe200018e0604 */
[----:B------:R0:W-:Y:S01]  /*78110*/  STL [R1+0x2eec], R0 ;  /* 0x002eec0001007387 */ /* 0x0001e20000100800 */
[----:B------:R-:W-:-:S05]  /*78120*/  IADD3 R18, P5, PT, R6, R5, RZ ;  /* 0x0000000506127210 */ /* 0x000fca0007fbe0ff */
[----:B0-----:R-:W-:Y:S01]  /*78130*/  IMAD.X R0, R7, 0x1, R4, P5 ;  /* 0x0000000107007824 */ /* 0x001fe200028e0604 */
[----:B------:R0:W-:Y:S04]  /*78140*/  STL [R1+0x2ef0], R18 ;  /* 0x002ef01201007387 */ /* 0x0001e80000100800 */
[----:B------:R-:W2:Y:S04]  /*78150*/  LDL.LU R51, [R1+0x28f4] ;  /* 0x0028f40001337983 */ /* 0x000ea80000300800 */
[----:B------:R-:W-:Y:S04]  /*78160*/  STL [R1+0x2b0], R2 ;  /* 0x0002b00201007387 */ /* 0x000fe80000100800 */
[----:B------:R-:W3:Y:S04]  /*78170*/  LDL.LU R50, [R1+0x28f0] ;  /* 0x0028f00001327983 */ /* 0x000ee80000300800 */
[----:B------:R1:W-:Y:S04]  /*78180*/  STL [R1+0x2bc], R0 ;  /* 0x0002bc0001007387 */ /* 0x0003e80000100800 */
[----:B------:R-:W4:Y:S04]  /*78190*/  LDL.LU R19, [R1+0x28ec] ;  /* 0x0028ec0001137983 */ /* 0x000f280000300800 */
[----:B0-----:R-:W4:Y:S04]  /*781a0*/  LDL.LU R18, [R1+0x28e8] ;  /* 0x0028e80001127983 */ /* 0x001f280000300800 */
[----:B------:R-:W4:Y:S04]  /*781b0*/  LDL.LU R47, [R1+0x2874] ;  /* 0x00287400012f7983 */ /* 0x000f280000300800 */
[----:B------:R-:W4:Y:S04]  /*781c0*/  LDL.LU R88, [R1+0x2870] ;  /* 0x0028700001587983 */ /* 0x000f280000300800 */
[----:B------:R-:W4:Y:S04]  /*781d0*/  LDL.LU R46, [R1+0x286c] ;  /* 0x00286c00012e7983 */ /* 0x000f280000300800 */
[----:B------:R-:W4:Y:S01]  /*781e0*/  LDL.LU R15, [R1+0x2868] ;  /* 0x00286800010f7983 */ /* 0x000f220000300800 */
[----:B-1----:R-:W-:-:S02]  /*781f0*/  IADD3 R0, P5, PT, R22, R5, RZ ;  /* 0x0000000516007210 */ /* 0x002fc40007fbe0ff */
[----:B------:R-:W-:-:S03]  /*78200*/  IADD3 R7, P3, PT, R10, R5, RZ ;  /* 0x000000050a077210 */ /* 0x000fc60007f7e0ff */
[----:B------:R0:W-:Y:S04]  /*78210*/  STL [R1+0x2c8], R0 ;  /* 0x0002c80001007387 */ /* 0x0001e80000100800 */
[----:B------:R-:W4:Y:S04]  /*78220*/  LDL.LU R14, [R1+0x27f4] ;  /* 0x0027f400010e7983 */ /* 0x000f280000300800 */
[----:B------:R-:W4:Y:S04]  /*78230*/  LDL.LU R91, [R1+0x27f0] ;  /* 0x0027f000015b7983 */ /* 0x000f280000300800 */
[----:B------:R-:W4:Y:S01]  /*78240*/  LDL.LU R43, [R1+0x27ec] ;  /* 0x0027ec00012b7983 */ /* 0x000f220000300800 */
[----:B------:R-:W-:-:S03]  /*78250*/  IMAD.X R6, R11, 0x1, R4, P3 ;  /* 0x000000010b067824 */ /* 0x000fc600018e0604 */
[----:B------:R-:W4:Y:S04]  /*78260*/  LDL.LU R42, [R1+0x27e8] ;  /* 0x0027e800012a7983 */ /* 0x000f280000300800 */
[----:B------:R-:W4:Y:S04]  /*78270*/  LDL.LU R11, [R1+0x2774] ;  /* 0x00277400010b7983 */ /* 0x000f280000300800 */
[----:B------:R-:W4:Y:S01]  /*78280*/  LDL.LU R90, [R1+0x2770] ;  /* 0x00277000015a7983 */ /* 0x000f220000300800 */
[----:B0-----:R-:W-:-:S03]  /*78290*/  IMAD.X R0, R23, 0x1, R4, P5 ;  /* 0x0000000117007824 */ /* 0x001fc600028e0604 */
[----:B------:R-:W4:Y:S04]  /*782a0*/  LDL.LU R10, [R1+0x276c] ;  /* 0x00276c00010a7983 */ /* 0x000f280000300800 */
[----:B------:R-:W4:Y:S04]  /*782b0*/  LDL.LU R38, [R1+0x2768] ;  /* 0x0027680001267983 */ /* 0x000f280000300800 */
[----:B------:R0:W-:Y:S04]  /*782c0*/  STL [R1+0x2b8], R0 ;  /* 0x0002b80001007387 */ /* 0x0001e80000100800 */
        /* <DEDUP_REMOVED lines=11> */
[----:B------:R-:W-:Y:S04]  /*78380*/  STL [R1+0x3f8c], R4 ;  /* 0x003f8c0401007387 */ /* 0x000fe80000100800 */
[----:B--2---:R-:W-:Y:S04]  /*78390*/  STS.U16 [R3+UR76+0x44c80], R51 ;  /* 0x044c803303007988 */ /* 0x004fe8000800044c */
[----:B---3--:R-:W-:Y:S04]  /*783a0*/  STS.U16 [R3+UR76+0x54c80], R50 ;  /* 0x054c803203007988 */ /* 0x008fe8000800044c */
[----:B----4-:R-:W-:Y:S04]  /*783b0*/  STS.U16 [R3+UR76+0x64c80], R19 ;  /* 0x064c801303007988 */ /* 0x010fe8000800044c */
[----:B------:R-:W-:Y:S04]  /*783c0*/  STS.U16 [R3+UR76+0x74c80], R18 ;  /* 0x074c801203007988 */ /* 0x000fe8000800044c */
[----:B------:R-:W-:Y:S04]  /*783d0*/  STS.U16 [R3+UR76+0x45080], R47 ;  /* 0x0450802f03007988 */ /* 0x000fe8000800044c */
[----:B------:R0:W-:Y:S04]  /*783e0*/  STS.U16 [R3+UR76+0x55080], R88 ;  /* 0x0550805803007988 */ /* 0x0001e8000800044c */
[----:B------:R-:W-:Y:S04]  /*783f0*/  STS.U16 [R3+UR76+0x65080], R46 ;  /* 0x0650802e03007988 */ /* 0x000fe8000800044c */
[----:B------:R-:W-:Y:S04]  /*78400*/  STS.U16 [R3+UR76+0x75080], R15 ;  /* 0x0750800f03007988 */ /* 0x000fe8000800044c */
[----:B0-----:R-:W2:Y:S04]  /*78410*/  LDL.LU R88, [R1+0x25e8] ;  /* 0x0025e80001587983 */ /* 0x001ea80000300800 */
[----:B------:R-:W-:Y:S04]  /*78420*/  STS.U16 [R3+UR76+0x45480], R14 ;  /* 0x0454800e03007988 */ /* 0x000fe8000800044c */
[----:B------:R0:W-:Y:S04]  /*78430*/  STS.U16 [R3+UR76+0x55480], R91 ;  /* 0x0554805b03007988 */ /* 0x0001e8000800044c */
[----:B------:R-:W-:Y:S04]  /*78440*/  STS.U16 [R3+UR76+0x65480], R43 ;  /* 0x0654802b03007988 */ /* 0x000fe8000800044c */
[----:B------:R-:W-:Y:S04]  /*78450*/  STS.U16 [R3+UR76+0x75480], R42 ;  /* 0x0754802a03007988 */ /* 0x000fe8000800044c */
[----:B------:R-:W-:Y:S04]  /*78460*/  STS.U16 [R3+UR76+0x45880], R11 ;  /* 0x0458800b03007988 */ /* 0x000fe8000800044c */
[----:B------:R1:W-:Y:S04]  /*78470*/  STS.U16 [R3+UR76+0x55880], R90 ;  /* 0x0558805a03007988 */ /* 0x0003e8000800044c */
[----:B0-----:R-:W3:Y:S04]  /*78480*/  LDL.LU R91, [R1+0x2574] ;  /* 0x00257400015b7983 */ /* 0x001ee80000300800 */
[----:B------:R-:W-:Y:S04]  /*78490*/  STS.U16 [R3+UR76+0x65880], R10 ;  /* 0x0658800a03007988 */ /* 0x000fe8000800044c */
[----:B------:R-:W-:Y:S04]  /*784a0*/  STS.U16 [R3+UR76+0x75880], R38 ;  /* 0x0758802603007988 */ /* 0x000fe8000800044c */
[----:B------:R-:W-:Y:S04]  /*784b0*/  STS.U16 [R3+UR76+0x45c80], R39 ;  /* 0x045c802703007988 */ /* 0x000fe8000800044c */
[----:B-1----:R-:W4:Y:S04]  /*784c0*/  LDL.LU R90, [R1+0x2570] ;  /* 0x00257000015a7983 */ /* 0x002f280000300800 */
[----:B------:R0:W-:Y:S04]  /*784d0*/  STS.U16 [R3+UR76+0x55c80], R93 ;  /* 0x055c805d03007988 */ /* 0x0001e8000800044c */
[----:B------:R1:W-:Y:S04]  /*784e0*/  STS.U16 [R3+UR76+0x65c80], R2 ;  /* 0x065c800203007988 */ /* 0x0003e8000800044c */
[----:B0-----:R-:W4:Y:S04]  /*784f0*/  LDL.LU R93, [R1+0x256c] ;  /* 0x00256c00015d7983 */ /* 0x001f280000300800 */
[----:B------:R-:W4:Y:S04]  /*78500*/  LDL.LU R51, [R1+0x2568] ;  /* 0x0025680001337983 */ /* 0x000f280000300800 */
[----:B------:R-:W4:Y:S04]  /*78510*/  LDL.LU R50, [R1+0x24f8] ;  /* 0x0024f80001327983 */ /* 0x000f280000300800 */
[----:B------:R-:W4:Y:S04]  /*78520*/  LDL.LU R19, [R1+0x24f4] ;  /* 0x0024f40001137983 */ /* 0x000f280000300800 */
[----:B------:R-:W4:Y:S04]  /*78530*/  LDL.LU R18, [R1+0x24f0] ;  /* 0x0024f00001127983 */ /* 0x000f280000300800 */
[----:B------:R-:W4:Y:S04]  /*78540*/  LDL.LU R47, [R1+0x24ec] ;  /* 0x0024ec00012f7983 */ /* 0x000f280000300800 */
        /* <DEDUP_REMOVED lines=8> */
[----:B------:R-:W4:Y:S04]  /*785d0*/  LDL.LU R46, [R1+0x2484] ;  /* 0x00248400012e7983 */ /* 0x000f280000300800 */
[----:B------:R-:W-:Y:S04]  /*785e0*/  STS.U16 [R3+UR76+0x66480], R85 ;  /* 0x0664805503007988 */ /* 0x000fe8000800044c */
[----:B------:R-:W4:Y:S04]  /*785f0*/  LDL.LU R15, [R1+0x2480] ;  /* 0x00248000010f7983 */ /* 0x000f280000300800 */
[----:B------:R-:W4:Y:S04]  /*78600*/  LDL.LU R14, [R1+0x247c] ;  /* 0x00247c00010e7983 */ /* 0x000f280000300800 */
[----:B--2---:R0:W-:Y:S04]  /*78610*/  STS.U16 [R3+UR76+0x76480], R88 ;  /* 0x0764805803007988 */ /* 0x0041e8000800044c */
[----:B0-----:R-:W2:Y:S04]  /*78620*/  LDL.LU R88, [R1+0x2418] ;  /* 0x0024180001587983 */ /* 0x001ea80000300800 */
[----:B------:R-:W2:Y:S04]  /*78630*/  LDL.LU R43, [R1+0x2414] ;  /* 0x00241400012b7983 */ /* 0x000ea80000300800 */
[----:B------:R-:W2:Y:S04]  /*78640*/  LDL.LU R42, [R1+0x2410] ;  /* 0x00241000012a7983 */ /* 0x000ea80000300800 */
[----:B------:R-:W2:Y:S04]  /*78650*/  LDL.LU R11, [R1+0x240c] ;  /* 0x00240c00010b7983 */ /* 0x000ea80000300800 */
[----:B---3--:R0:W-:Y:S04]  /*78660*/  STS.U16 [R3+UR76+0x46880], R91 ;  /* 0x0468805b03007988 */ /* 0x0081e8000800044c */
[----:B----4-:R1:W-:Y:S04]  /*78670*/  STS.U16 [R3+UR76+0x56880], R90 ;  /* 0x0568805a03007988 */ /* 0x0103e8000800044c */
[----:B0-----:R-:W3:Y:S04]  /*78680*/  LDL.LU R91, [R1+0x23a8] ;  /* 0x0023a800015b7983 */ /* 0x001ee80000300800 */
[----:B------:R-:W4:Y:S04]  /*78690*/  LDL.LU R10, [R1+0x23a4] ;  /* 0x0023a400010a7983 */ /* 0x000f280000300800 */
[----:B------:R-:W4:Y:S04]  /*786a0*/  LDL.LU R38, [R1+0x23a0] ;  /* 0x0023a00001267983 */ /* 0x000f280000300800 */
[----:B------:R-:W4:Y:S04]  /*786b0*/  LDL.LU R39, [R1+0x239c] ;  /* 0x00239c0001277983 */ /* 0x000f280000300800 */
[----:B-1----:R-:W4:Y:S04]  /*786c0*/  LDL.LU R90, [R1+0x2338] ;  /* 0x00233800015a7983 */ /* 0x002f280000300800 */
[----:B------:R-:W4:Y:S04]  /*786d0*/  LDL.LU R84, [R1+0x2334] ;  /* 0x0023340001547983 */ /* 0x000f280000300800 */
[----:B------:R-:W4:Y:S04]  /*786e0*/  LDL.LU R86, [R1+0x2330] ;  /* 0x0023300001567983 */ /* 0x000f280000300800 */
[----:B------:R0:W-:Y:S04]  /*786f0*/  STS.U16 [R3+UR76+0x66880], R93 ;  /* 0x0668805d03007988 */ /* 0x0001e8000800044c */
[----:B------:R-:W4:Y:S04]  /*78700*/  LDL.LU R87, [R1+0x232c] ;  /* 0x00232c0001577983 */ /* 0x000f280000300800 */
        /* <DEDUP_REMOVED lines=11> */
[----:B------:R0:W-:Y:S04]  /*787c0*/  STS.U16 [R3+UR76+0x47080], R2 ;  /* 0x0470800203007988 */ /* 0x0001e8000800044c */
[----:B0-----:R-:W4:Y:S04]  /*787d0*/  LDL R2, [R1+0x22c8] ;  /* 0x0022c80001027983 */ /* 0x001f280000100800 */
[----:B------:R-:W-:Y:S04]  /*787e0*/  STS.U16 [R3+UR76+0x57080], R46 ;  /* 0x0570802e03007988 */ /* 0x000fe8000800044c */
[----:B------:R-:W-:Y:S04]  /*787f0*/  STS.U16 [R3+UR76+0x67080], R15 ;  /* 0x0670800f03007988 */ /* 0x000fe8000800044c */
[----:B------:R-:W-:Y:S04]  /*78800*/  STS.U16 [R3+UR76+0x77080], R14 ;  /* 0x0770800e03007988 */ /* 0x000fe8000800044c */
[----:B--2---:R0:W-:Y:S04]  /*78810*/  STS.U16 [R3+UR76+0x47480], R88 ;  /* 0x0474805803007988 */ /* 0x0041e8000800044c */
[----:B------:R-:W-:Y:S04]  /*78820*/  STS.U16 [R3+UR76+0x57480], R43 ;  /* 0x0574802b03007988 */ /* 0x000fe8000800044c */
[----:B------:R-:W-:Y:S04]  /*78830*/  STS.U16 [R3+UR76+0x67480], R42 ;  /* 0x0674802a03007988 */ /* 0x000fe8000800044c */
[----:B------:R-:W-:Y:S04]  /*78840*/  STS.U16 [R3+UR76+0x77480], R11 ;  /* 0x0774800b03007988 */ /* 0x000fe8000800044c */
[----:B0-----:R-:W2:Y:S04]  /*78850*/  LDL.LU R88, [R1+0x31e0] ;  /* 0x0031e00001587983 */ /* 0x001ea80000300800 */
[----:B---3--:R0:W-:Y:S04]  /*78860*/  STS.U16 [R3+UR76+0x47880], R91 ;  /* 0x0478805b03007988 */ /* 0x0081e8000800044c */
[----:B----4-:R-:W-:Y:S04]  /*78870*/  STS.U16 [R3+UR76+0x57880], R10 ;  /* 0x0578800a03007988 */ /* 0x010fe8000800044c */
[----:B------:R-:W-:Y:S04]  /*78880*/  STS.U16 [R3+UR76+0x67880], R38 ;  /* 0x0678802603007988 */ /* 0x000fe8000800044c */
[----:B------:R-:W-:Y:S04]  /*78890*/  STS.U16 [R3+UR76+0x77880], R39 ;  /* 0x0778802703007988 */ /* 0x000fe8000800044c */
[----:B------:R1:W-:Y:S04]  /*788a0*/  STS.U16 [R3+UR76+0x47c80], R90 ;  /* 0x047c805a03007988 */ /* 0x0003e8000800044c */
[----:B0-----:R-:W3:Y:S04]  /*788b0*/  LDL.LU R91, [R1+0x31dc] ;  /* 0x0031dc00015b7983 */ /* 0x001ee80000300800 */
[----:B------:R-:W-:Y:S04]  /*788c0*/  STS.U16 [R3+UR76+0x57c80], R84 ;  /* 0x057c805403007988 */ /* 0x000fe8000800044c */
[----:B------:R-:W-:Y:S04]  /*788d0*/  STS.U16 [R3+UR76+0x67c80], R86 ;  /* 0x067c805603007988 */ /* 0x000fe8000800044c */
[----:B-1----:R-:W4:Y:S04]  /*788e0*/  LDL.LU R90, [R1+0x3168] ;  /* 0x00316800015a7983 */ /* 0x002f280000300800 */
[----:B------:R-:W4:Y:S04]  /*788f0*/  LDL.LU R22, [R1+0x3164] ;  /* 0x0031640001167983 */ /* 0x000f280000300800 */
[----:B------:R-:W4:Y:S04]  /*78900*/  LDL.LU R51, [R1+0x3160] ;  /* 0x0031600001337983 */ /* 0x000f280000300800 */
[----:B------:R-:W4:Y:S04]  /*78910*/  LDL.LU R50, [R1+0x315c] ;  /* 0x00315c0001327983 */ /* 0x000f280000300800 */
[----:B------:R-:W-:Y:S04]  /*78920*/  STS.U16 [R3+UR76+0x77c80], R87 ;  /* 0x077c805703007988 */ /* 0x000fe8000800044c */
[----:B------:R-:W4:Y:S04]  /*78930*/  LDL.LU R19, [R1+0x30e8] ;  /* 0x0030e80001137983 */ /* 0x000f280000300800 */
[----:B------:R-:W4:Y:S04]  /*78940*/  LDL.LU R18, [R1+0x30e4] ;  /* 0x0030e40001127983 */ /* 0x000f280000300800 */
[----:B------:R-:W4:Y:S04]  /*78950*/  LDL.LU R47, [R1+0x30e0] ;  /* 0x0030e000012f7983 */ /* 0x000f280000300800 */
[----:B------:R-:W4:Y:S04]  /*78960*/  LDL.LU R46, [R1+0x30dc] ;  /* 0x0030dc00012e7983 */ /* 0x000f280000300800 */
        /* <DEDUP_REMOVED lines=20> */
[----:B------:R-:W-:Y:S04]  /*78ab0*/  STS.U16 [R2+UR76+0x50900], R22 ;  /* 0x0509001602007988 */ /* 0x000fe8000800044c */
[----:B0-----:R-:W3:Y:S04]  /*78ac0*/  LDL.LU R91, [R1+0x2f5c] ;  /* 0x002f5c00015b7983 */ /* 0x001ee80000300800 */
[----:B------:R-:W4:Y:S04]  /*78ad0*/  LDL.LU R84, [R1+0x2ee8] ;  /* 0x002ee80001547983 */ /* 0x000f280000300800 */
        /* <DEDUP_REMOVED lines=13> */
[----:B-1----:R-:W4:Y:S04]  /*78bb0*/  LDL.LU R90, [R1+0x2de4] ;  /* 0x002de400015a7983 */ /* 0x002f280000300800 */
[----:B------:R-:W-:Y:S04]  /*78bc0*/  STS.U16 [R2+UR76+0x41100], R15 ;  /* 0x0411000f02007988 */ /* 0x000fe8000800044c */
[----:B------:R-:W-:Y:S04]  /*78bd0*/  STS.U16 [R2+UR76+0x51100], R14 ;  /* 0x0511000e02007988 */ /* 0x000fe8000800044c */
[----:B------:R-:W-:Y:S04]  /*78be0*/  STS.U16 [R2+UR76+0x61100], R43 ;  /* 0x0611002b02007988 */ /* 0x000fe8000800044c */
[----:B------:R0:W-:Y:S04]  /*78bf0*/  STS.U16 [R2+UR76+0x71100], R93 ;  /* 0x0711005d02007988 */ /* 0x0001e8000800044c */
[----:B0-----:R-:W4:Y:S04]  /*78c00*/  LDL.LU R93, [R1+0x2de0] ;  /* 0x002de000015d7983 */ /* 0x001f280000300800 */
        /* <DEDUP_REMOVED lines=12> */
[----:B------:R-:W-:Y:S04]  /*78cd0*/  STS.U16 [R2+UR76+0x71d00], R0 ;  /* 0x071d000002007988 */ /* 0x000fe8000800044c */
[----:B0-----:R-:W3:Y:S04]  /*78ce0*/  LDL.LU R91, [R1+0x2dd8] ;  /* 0x002dd800015b7983 */ /* 0x001ee80000300800 */
[----:B------:R-:W4:Y:S04]  /*78cf0*/  LDL.LU R22, [R1+0x2d64] ;  /* 0x002d640001167983 */ /* 0x000f280000300800 */
[----:B------:R-:W4:Y:S04]  /*78d00*/  LDL.LU R51, [R1+0x2d60] ;  /* 0x002d600001337983 */ /* 0x000f280000300800 */
        /* <DEDUP_REMOVED lines=33> */
[----:B----4-:R-:W-:Y:S04]  /*78f20*/  STS.U16 [R2+UR76+0x42900], R22 ;  /* 0x0429001602007988 */ /* 0x010fe8000800044c */
[----:B------:R-:W-:Y:S04]  /*78f30*/  STS.U16 [R2+UR76+0x52900], R51 ;  /* 0x0529003302007988 */ /* 0x000fe8000800044c */
[----:B------:R-:W-:Y:S04]  /*78f40*/  STS.U16 [R2+UR76+0x62900], R50 ;  /* 0x0629003202007988 */ /* 0x000fe8000800044c */
[----:B------:R-:W-:Y:S04]  /*78f50*/  STS.U16 [R2+UR76+0x72900], R19 ;  /* 0x0729001302007988 */ /* 0x000fe8000800044c */
[----:B------:R-:W-:Y:S04]  /*78f60*/  STS.U16 [R2+UR76+0x42d00], R18 ;  /* 0x042d001202007988 */ /* 0x000fe8000800044c */
[----:B------:R-:W-:Y:S04]  /*78f70*/  STS.U16 [R2+UR76+0x52d00], R47 ;  /* 0x052d002f02007988 */ /* 0x000fe8000800044c */
[----:B0-----:R-:W3:Y:S04]  /*78f80*/  LDL.LU R91, [R1+0x2a58] ;  /* 0x002a5800015b7983 */ /* 0x001ee80000300800 */
[----:B------:R-:W-:Y:S04]  /*78f90*/  STS.U16 [R2+UR76+0x62d00], R46 ;  /* 0x062d002e02007988 */ /* 0x000fe8000800044c */
[----:B------:R-:W-:Y:S04]  /*78fa0*/  STS.U16 [R2+UR76+0x72d00], R15 ;  /* 0x072d000f02007988 */ /* 0x000fe8000800044c */
[----:B------:R-:W-:Y:S04]  /*78fb0*/  STS.U16 [R2+UR76+0x43100], R14 ;  /* 0x0431000e02007988 */ /* 0x000fe8000800044c */
[----:B------:R-:W-:Y:S04]  /*78fc0*/  STS.U16 [R2+UR76+0x53100], R43 ;  /* 0x0531002b02007988 */ /* 0x000fe8000800044c */
[----:B------:R0:W-:Y:S04]  /*78fd0*/  STS.U16 [R2+UR76+0x63100], R90 ;  /* 0x0631005a02007988 */ /* 0x0001e8000800044c */
[----:B------:R-:W-:Y:S04]  /*78fe0*/  STS.U16 [R2+UR76+0x73100], R42 ;  /* 0x0731002a02007988 */ /* 0x000fe8000800044c */
[----:B------:R-:W-:Y:S04]  /*78ff0*/  STS.U16 [R2+UR76+0x43500], R11 ;  /* 0x0435000b02007988 */ /* 0x000fe8000800044c */
[----:B------:R-:W-:Y:S04]  /*79000*/  STS.U16 [R2+UR76+0x53500], R10 ;  /* 0x0535000a02007988 */ /* 0x000fe8000800044c */
[----:B0-----:R-:W4:Y:S04]  /*79010*/  LDL.LU R90, [R1+0x29e4] ;  /* 0x0029e400015a7983 */ /* 0x001f280000300800 */
        /* <DEDUP_REMOVED lines=9> */
[----:B------:R-:W-:Y:S04]  /*790b0*/  STS.U16 [R2+UR76+0x63d00], R0 ;  /* 0x063d000002007988 */ /* 0x000fe8000800044c */
[----:B0-----:R-:W2:Y:S04]  /*790c0*/  LDL.LU R88, [R1+0x29dc] ;  /* 0x0029dc0001587983 */ /* 0x001ea80000300800 */
[----:B------:R-:W2:Y:S04]  /*790d0*/  LDL.LU R22, [R1+0x29d8] ;  /* 0x0029d80001167983 */ /* 0x000ea80000300800 */
[----:B------:R-:W2:Y:S04]  /*790e0*/  LDL.LU R51, [R1+0x2964] ;  /* 0x0029640001337983 */ /* 0x000ea80000300800 */
[----:B------:R-:W2:Y:S04]  /*790f0*/  LDL.LU R50, [R1+0x2960] ;  /* 0x0029600001327983 */ /* 0x000ea80000300800 */
[----:B------:R-:W2:Y:S04]  /*79100*/  LDL.LU R19, [R1+0x295c] ;  /* 0x00295c0001137983 */ /* 0x000ea80000300800 */
[----:B------:R-:W2:Y:S04]  /*79110*/  LDL.LU R18, [R1+0x2958] ;  /* 0x0029580001127983 */ /* 0x000ea80000300800 */
[----:B------:R-:W-:Y:S04]  /*79120*/  STS.U16 [R2+UR76+0x73d00], R82 ;  /* 0x073d005202007988 */ /* 0x000fe8000800044c */
[----:B------:R-:W2:Y:S04]  /*79130*/  LDL.LU R47, [R1+0x28e4] ;  /* 0x0028e400012f7983 */ /* 0x000ea80000300800 */
[----:B------:R-:W-:Y:S04]  /*79140*/  STS.U16 [R2+UR76+0x44100], R83 ;  /* 0x0441005302007988 */ /* 0x000fe8000800044c */
[----:B------:R-:W2:Y:S04]  /*79150*/  LDL.LU R46, [R1+0x28e0] ;  /* 0x0028e000012e7983 */ /* 0x000ea80000300800 */
[----:B------:R-:W-:Y:S04]  /*79160*/  STS.U16 [R2+UR76+0x54100], R92 ;  /* 0x0541005c02007988 */ /* 0x000fe8000800044c */
[----:B------:R-:W2:Y:S04]  /*79170*/  LDL.LU R15, [R1+0x28dc] ;  /* 0x0028dc00010f7983 */ /* 0x000ea80000300800 */
[----:B------:R-:W-:Y:S04]  /*79180*/  STS.U16 [R2+UR76+0x64100], R85 ;  /* 0x0641005502007988 */ /* 0x000fe8000800044c */
[----:B------:R-:W2:Y:S04]  /*79190*/  LDL.LU R14, [R1+0x28d8] ;  /* 0x0028d800010e7983 */ /* 0x000ea80000300800 */
[----:B------:R-:W2:Y:S04]  /*791a0*/  LDL.LU R43, [R1+0x2864] ;  /* 0x00286400012b7983 */ /* 0x000ea80000300800 */
[----:B---3--:R0:W-:Y:S04]  /*791b0*/  STS.U16 [R2+UR76+0x74100], R91 ;  /* 0x0741005b02007988 */ /* 0x0081e8000800044c */
[----:B0-----:R-:W3:Y:S04]  /*791c0*/  LDL.LU R91, [R1+0x2860] ;  /* 0x00286000015b7983 */ /* 0x001ee80000300800 */
[----:B------:R-:W3:Y:S04]  /*791d0*/  LDL.LU R42, [R1+0x285c] ;  /* 0x00285c00012a7983 */ /* 0x000ee80000300800 */
[----:B------:R-:W3:Y:S04]  /*791e0*/  LDL.LU R11, [R1+0x2858] ;  /* 0x00285800010b7983 */ /* 0x000ee80000300800 */
[----:B------:R-:W3:Y:S04]  /*791f0*/  LDL.LU R10, [R1+0x27e4] ;  /* 0x0027e400010a7983 */ /* 0x000ee80000300800 */
        /* <DEDUP_REMOVED lines=27> */
[----:B---3--:R0:W-:Y:S04]  /*793b0*/  STS.U16 [R2+UR76+0x55100], R91 ;  /* 0x0551005b02007988 */ /* 0x0081e8000800044c */
[----:B------:R-:W-:Y:S04]  /*793c0*/  STS.U16 [R2+UR76+0x65100], R42 ;  /* 0x0651002a02007988 */ /* 0x000fe8000800044c */
[----:B------:R-:W-:Y:S04]  /*793d0*/  STS.U16 [R2+UR76+0x75100], R11 ;  /* 0x0751000b02007988 */ /* 0x000fe8000800044c */
[----:B------:R-:W-:Y:S04]  /*793e0*/  STS.U16 [R2+UR76+0x45500], R10 ;  /* 0x0455000a02007988 */ /* 0x000fe8000800044c */
[----:B0-----:R-:W3:Y:S04]  /*793f0*/  LDL.LU R91, [R1+0x2658] ;  /* 0x00265800015b7983 */ /* 0x001ee80000300800 */
[----:B----4-:R0:W-:Y:S04]  /*79400*/  STS.U16 [R2+UR76+0x55500], R90 ;  /* 0x0555005a02007988 */ /* 0x0101e8000800044c */
[----:B------:R-:W-:Y:S04]  /*79410*/  STS.U16 [R2+UR76+0x65500], R38 ;  /* 0x0655002602007988 */ /* 0x000fe8000800044c */
[----:B------:R-:W-:Y:S04]  /*79420*/  STS.U16 [R2+UR76+0x75500], R39 ;  /* 0x0755002702007988 */ /* 0x000fe8000800044c */
[----:B------:R-:W-:Y:S04]  /*79430*/  STS.U16 [R2+UR76+0x45900], R3 ;  /* 0x0459000302007988 */ /* 0x000fe8000800044c */
[----:B0-----:R-:W4:Y:S04]  /*79440*/  LDL.LU R90, [R1+0x25e4] ;  /* 0x0025e400015a7983 */ /* 0x001f280000300800 */
[----:B------:R0:W-:Y:S04]  /*79450*/  STS.U16 [R2+UR76+0x55900], R93 ;  /* 0x0559005d02007988 */ /* 0x0001e8000800044c */
[----:B------:R-:W-:Y:S04]  /*79460*/  STS.U16 [R2+UR76+0x65900], R84 ;  /* 0x0659005402007988 */ /* 0x000fe8000800044c */
        /* <DEDUP_REMOVED lines=19> */
[----:B------:R-:W4:Y:S04]  /*795a0*/  LDL.LU R42, [R1+0x2474] ;  /* 0x00247400012a7983 */ /* 0x000f280000300800 */
[----:B------:R-:W4:Y:S04]  /*795b0*/  LDL.LU R11, [R1+0x2470] ;  /* 0x00247000010b7983 */ /* 0x000f280000300800 */
[----:B------:R-:W4:Y:S04]  /*795c0*/  LDL.LU R10, [R1+0x246c] ;  /* 0x00246c00010a7983 */ /* 0x000f280000300800 */
[----:B--2---:R-:W-:Y:S04]  /*795d0*/  STS.U16 [R2+UR76+0x66100], R88 ;  /* 0x0661005802007988 */ /* 0x004fe8000800044c */
[----:B---3--:R0:W-:Y:S04]  /*795e0*/  STS.U16 [R2+UR76+0x76100], R91 ;  /* 0x0761005b02007988 */ /* 0x0081e8000800044c */
[----:B0-----:R-:W2:Y:S04]  /*795f0*/  LDL.LU R91, [R1+0x2408] ;  /* 0x00240800015b7983 */ /* 0x001ea80000300800 */
[----:B------:R-:W3:Y:S04]  /*79600*/  LDL.LU R38, [R1+0x2404] ;  /* 0x0024040001267983 */ /* 0x000ee80000300800 */
[----:B------:R-:W3:Y:S04]  /*79610*/  LDL.LU R39, [R1+0x2400] ;  /* 0x0024000001277983 */ /* 0x000ee80000300800 */
[----:B------:R-:W3:Y:S04]  /*79620*/  LDL.LU R3, [R1+0x23fc] ;  /* 0x0023fc0001037983 */ /* 0x000ee80000300800 */
[----:B----4-:R0:W-:Y:S04]  /*79630*/  STS.U16 [R2+UR76+0x46500], R90 ;  /* 0x0465005a02007988 */ /* 0x0101e8000800044c */
[----:B0-----:R-:W4:Y:S04]  /*79640*/  LDL.LU R90, [R1+0x2398] ;  /* 0x00239800015a7983 */ /* 0x001f280000300800 */
[----:B------:R0:W-:Y:S04]  /*79650*/  STS.U16 [R2+UR76+0x56500], R93 ;  /* 0x0565005d02007988 */ /* 0x0001e8000800044c */
[----:B------:R-:W-:Y:S04]  /*79660*/  STS.U16 [R2+UR76+0x66500], R22 ;  /* 0x0665001602007988 */ /* 0x000fe8000800044c */
        /* <DEDUP_REMOVED lines=24> */
[----:B---3--:R-:W-:Y:S04]  /*797f0*/  STS.U16 [R2+UR76+0x57500], R38 ;  /* 0x0575002602007988 */ /* 0x008fe8000800044c */
[----:B------:R-:W-:Y:S04]  /*79800*/  STS.U16 [R2+UR76+0x67500], R39 ;  /* 0x0675002702007988 */ /* 0x000fe8000800044c */
[----:B------:R-:W-:Y:S04]  /*79810*/  STS.U16 [R2+UR76+0x77500], R3 ;  /* 0x0775000302007988 */ /* 0x000fe8000800044c */
[----:B0-----:R-:W2:Y:S04]  /*79820*/  LDL.LU R91, [R1+0x3250] ;  /* 0x00325000015b7983 */ /* 0x001ea80000300800 */
[----:B----4-:R0:W-:Y:S04]  /*79830*/  STS.U16 [R2+UR76+0x47900], R90 ;  /* 0x0479005a02007988 */ /* 0x0101e8000800044c */
[----:B0-----:R-:W3:Y:S04]  /*79840*/  LDL.LU R90, [R1+0x324c] ;  /* 0x00324c00015a7983 */ /* 0x001ee80000300800 */
        /* <DEDUP_REMOVED lines=84> */
[----:B---3--:R0:W-:Y:S04]  /*79d90*/  STS.U16 [R0+UR76+0x42180], R90 ;  /* 0x0421805a00007988 */ /* 0x0081e8000800044c */
[----:B------:R-:W3:Y:S04]  /*79da0*/  LDL.LU R38, [R1+0x2c50] ;  /* 0x002c500001267983 */ /* 0x000ee80000300800 */
        /* <DEDUP_REMOVED lines=26> */
[----:B------:R-:W-:Y:S04]  /*79f50*/  STS.U16 [R0+UR76+0x52d80], R43 ;  /* 0x052d802b00007988 */ /* 0x000fe8000800044c */
[----:B------:R-:W-:Y:S04]  /*79f60*/  STS.U16 [R0+UR76+0x62d80], R42 ;  /* 0x062d802a00007988 */ /* 0x000fe8000800044c */
[----:B------:R-:W-:Y:S04]  /*79f70*/  STS.U16 [R0+UR76+0x72d80], R11 ;  /* 0x072d800b00007988 */ /* 0x000fe8000800044c */
[----:B------:R-:W-:Y:S04]  /*79f80*/  STS.U16 [R0+UR76+0x43180], R10 ;  /* 0x0431800a00007988 */ /* 0x000fe8000800044c */
[----:B---3--:R-:W-:Y:S04]  /*79f90*/  STS.U16 [R0+UR76+0x53180], R38 ;  /* 0x0531802600007988 */ /* 0x008fe8000800044c */
[----:B------:R0:W-:Y:S04]  /*79fa0*/  STS.U16 [R0+UR76+0x63180], R90 ;  /* 0x0631805a00007988 */ /* 0x0001e8000800044c */
[----:B------:R-:W-:Y:S04]  /*79fb0*/  STS.U16 [R0+UR76+0x73180], R39 ;  /* 0x0731802700007988 */ /* 0x000fe8000800044c */
[----:B------:R-:W-:Y:S04]  /*79fc0*/  STS.U16 [R0+UR76+0x43580], R2 ;  /* 0x0435800200007988 */ /* 0x000fe8000800044c */
[----:B------:R-:W-:Y:S04]  /*79fd0*/  STS.U16 [R0+UR76+0x53580], R3 ;  /* 0x0535800300007988 */ /* 0x000fe8000800044c */
[----:B0-----:R-:W3:Y:S04]  /*79fe0*/  LDL.LU R90, [R1+0x2a54] ;  /* 0x002a5400015a7983 */ /* 0x001ee80000300800 */
        /* <DEDUP_REMOVED lines=31> */
[----:B0-----:R-:W3:Y:S04]  /*7a1e0*/  LDL.LU R90, [R1+0x27d0] ;  /* 0x0027d000015a7983 */ /* 0x001ee80000300800 */
        /* <DEDUP_REMOVED lines=8> */
[----:B----4-:R0:W-:Y:S04]  /*7a270*/  STS.U16 [R0+UR76+0x54180], R93 ;  /* 0x0541805d00007988 */ /* 0x0101e8000800044c */
        /* <DEDUP_REMOVED lines=17> */
[----:B------:R-:W-:Y:S04]  /*7a390*/  STS.U16 [R0+UR76+0x65180], R39 ;  /* 0x0651802700007988 */ /* 0x000fe8000800044c */
[----:B------:R-:W-:Y:S04]  /*7a3a0*/  STS.U16 [R0+UR76+0x75180], R2 ;  /* 0x0751800200007988 */ /* 0x000fe8000800044c */
[----:B0-----:R-:W2:Y:S04]  /*7a3b0*/  LDL.LU R91, [R1+0x26c8] ;  /* 0x0026c800015b7983 */ /* 0x001ea80000300800 */
[----:B------:R-:W-:Y:S04]  /*7a3c0*/  STS.U16 [R0+UR76+0x45580], R3 ;  /* 0x0455800300007988 */ /* 0x000fe8000800044c */
[----:B---3--:R0:W-:Y:S04]  /*7a3d0*/  STS.U16 [R0+UR76+0x55580], R90 ;  /* 0x0555805a00007988 */ /* 0x0081e8000800044c */
        /* <DEDUP_REMOVED lines=40> */
[----:B0-----:R-:W3:Y:S04]  /*7a660*/  LDL.LU R90, [R1+0x2314] ;  /* 0x00231400015a7983 */ /* 0x001ee80000300800 */
[----:B----4-:R0:W-:Y:S04]  /*7a670*/  STS.U16 [R0+UR76+0x56180], R93 ;  /* 0x0561805d00007988 */ /* 0x0101e8000800044c */
[----:B0-----:R-:W4:Y:S04]  /*7a680*/  LDL.LU R93, [R1+0x45a4] ;  /* 0x0045a400015d7983 */ /* 0x001f280000300800 */
        /* <DEDUP_REMOVED lines=18> */
[----:B0-----:R-:W4:Y:S04]  /*7a7b0*/  LDL R23, [R1+0x22c0] ;  /* 0x0022c00001177983 */ /* 0x001f280000100800 */
[----:B--2---:R0:W-:Y:S04]  /*7a7c0*/  STS.U16 [R0+UR76+0x47580], R91 ;  /* 0x0475805b00007988 */ /* 0x0041e8000800044c */
[----:B------:R1:W-:Y:S04]  /*7a7d0*/  STS.U16 [R0+UR76+0x57580], R84 ;  /* 0x0575805400007988 */ /* 0x0003e8000800044c */
        /* <DEDUP_REMOVED lines=24> */
[----:B---3--:R-:W-:Y:S04]  /*7a960*/  STS.U16 [R0+UR76+0x57d80], R90 ;  /* 0x057d805a00007988 */ /* 0x008fe8000800044c */
[----:B------:R-:W3:Y:S04]  /*7a970*/  LDL.LU R3, [R1+0x3044] ;  /* 0x0030440001037983 */ /* 0x000ee80000300800 */
[----:B-1----:R-:W3:Y:S04]  /*7a980*/  LDL.LU R84, [R1+0x3040] ;  /* 0x0030400001547983 */ /* 0x002ee80000300800 */
[----:B----4-:R0:W-:Y:S04]  /*7a990*/  STS.U16 [R0+UR76+0x67d80], R93 ;  /* 0x067d805d00007988 */ /* 0x0101e8000800044c */
[----:B0-----:R-:W4:Y:S04]  /*7a9a0*/  LDL.LU R93, [R1+0x303c] ;  /* 0x00303c00015d7983 */ /* 0x001f280000300800 */
        /* <DEDUP_REMOVED lines=30> */
[----:B------:R-:W-:Y:S04]  /*7ab90*/  STS.U16 [R23+UR76+0x61200], R84 ;  /* 0x0612005417007988 */ /* 0x000fe8000800044c */
        /* <DEDUP_REMOVED lines=64> */
[----:B0-----:R-:W2:Y:S04]  /*7afa0*/  LDL.LU R91, [R1+0x2abc] ;  /* 0x002abc00015b7983 */ /* 0x001ea80000300800 */
        /* <DEDUP_REMOVED lines=39> */
[----:B--2---:R0:W-:Y:S04]  /*7b220*/  STS.U16 [R23+UR76+0x63e00], R91 ;  /* 0x063e005b17007988 */ /* 0x0041e8000800044c */
        /* <DEDUP_REMOVED lines=19> */
[----:B---3--:R0:W-:Y:S04]  /*7b360*/  STS.U16 [R23+UR76+0x55200], R93 ;  /* 0x0552005d17007988 */ /* 0x0081e8000800044c */
[----:B0-----:R-:W3:Y:S04]  /*7b370*/  LDL.LU R93, [R1+0x26c0] ;  /* 0x0026c000015d7983 */ /* 0x001ee80000300800 */
[----:B------:R-:W-:Y:S04]  /*7b380*/  STS.U16 [R23+UR76+0x65200], R86 ;  /* 0x0652005617007988 */ /* 0x000fe8000800044c */
[----:B------:R-:W-:Y:S04]  /*7b390*/  STS.U16 [R23+UR76+0x75200], R87 ;  /* 0x0752005717007988 */ /* 0x000fe8000800044c */
[----:B------:R-:W-:Y:S04]  /*7b3a0*/  STS.U16 [R23+UR76+0x45600], R0 ;  /* 0x0456000017007988 */ /* 0x000fe8000800044c */
[----:B------:R-:W-:Y:S04]  /*7b3b0*/  STS.U16 [R23+UR76+0x55600], R82 ;  /* 0x0556005217007988 */ /* 0x000fe8000800044c */
[----:B------:R-:W-:Y:S04]  /*7b3c0*/  STS.U16 [R23+UR76+0x65600], R83 ;  /* 0x0656005317007988 */ /* 0x000fe8000800044c */
[----:B------:R-:W-:Y:S04]  /*7b3d0*/  STS.U16 [R23+UR76+0x75600], R92 ;  /* 0x0756005c17007988 */ /* 0x000fe8000800044c */
[----:B------:R0:W-:Y:S04]  /*7b3e0*/  STS.U16 [R23+UR76+0x45a00], R85 ;  /* 0x045a005517007988 */ /* 0x0001e8000800044c */
[----:B------:R-:W4:Y:S04]  /*7b3f0*/  LDL.LU R22, [R1+0x26bc] ;  /* 0x0026bc0001167983 */ /* 0x000f280000300800 */
[----:B------:R1:W-:Y:S04]  /*7b400*/  STS.U16 [R23+UR76+0x55a00], R88 ;  /* 0x055a005817007988 */ /* 0x0003e8000800044c */
[----:B------:R1:W-:Y:S04]  /*7b410*/  STS.U16 [R23+UR76+0x65a00], R90 ;  /* 0x065a005a17007988 */ /* 0x0003e8000800044c */
[----:B0-----:R-:W4:Y:S04]  /*7b420*/  LDL.LU R85, [R1+0x26b8] ;  /* 0x0026b80001557983 */ /* 0x001f280000300800 */
        /* <DEDUP_REMOVED lines=29> */
[----:B---3--:R0:W-:Y:S04]  /*7b600*/  STS.U16 [R23+UR76+0x55e00], R93 ;  /* 0x055e005d17007988 */ /* 0x0081e8000800044c */
[----:B0-----:R-:W3:Y:S04]  /*7b610*/  LDL.LU R93, [R1+0x236c] ;  /* 0x00236c00015d7983 */ /* 0x001ee80000300800 */
[----:B----4-:R0:W-:Y:S04]  /*7b620*/  STS.U16 [R23+UR76+0x65e00], R22 ;  /* 0x065e001617007988 */ /* 0x0101e8000800044c */
[----:B------:R1:W-:Y:S04]  /*7b630*/  STS.U16 [R23+UR76+0x75e00], R85 ;  /* 0x075e005517007988 */ /* 0x0003e8000800044c */
[----:B------:R4:W-:Y:S04]  /*7b640*/  STS.U16 [R23+UR76+0x46200], R88 ;  /* 0x0462005817007988 */ /* 0x0009e8000800044c */
[----:B------:R0:W-:Y:S04]  /*7b650*/  STS.U16 [R23+UR76+0x56200], R90 ;  /* 0x0562005a17007988 */ /* 0x0001e8000800044c */
[----:B------:R-:W-:Y:S04]  /*7b660*/  STS.U16 [R23+UR76+0x66200], R51 ;  /* 0x0662003317007988 */ /* 0x000fe8000800044c */
[----:B------:R-:W-:Y:S04]  /*7b670*/  STS.U16 [R23+UR76+0x76200], R50 ;  /* 0x0762003217007988 */ /* 0x000fe8000800044c */
[----:B0-----:R-:W3:Y:S04]  /*7b680*/  LDL.LU R22, [R1+0x45a0] ;  /* 0x0045a00001167983 */ /* 0x001ee80000300800 */
[----:B------:R-:W-:Y:S04]  /*7b690*/  STS.U16 [R23+UR76+0x46600], R19 ;  /* 0x0466001317007988 */ /* 0x000fe8000800044c */
[----:B------:R-:W-:Y:S04]  /*7b6a0*/  STS.U16 [R23+UR76+0x56600], R18 ;  /* 0x0566001217007988 */ /* 0x000fe8000800044c */
[----:B------:R-:W-:Y:S04]  /*7b6b0*/  STS.U16 [R23+UR76+0x66600], R47 ;  /* 0x0666002f17007988 */ /* 0x000fe8000800044c */
[----:B-1----:R-:W3:Y:S04]  /*7b6c0*/  LDL.LU R85, [R1+0x459c] ;  /* 0x00459c0001557983 */ /* 0x002ee80000300800 */
[----:B----4-:R-:W4:Y:S04]  /*7b6d0*/  LDL.LU R88, [R1+0x4598] ;  /* 0x0045980001587983 */ /* 0x010f280000300800 */
        /* <DEDUP_REMOVED lines=15> */
[----:B------:R-:W-:Y:S04]  /*7b7d0*/  STS.U16 [R23+UR76+0x57600], R0 ;  /* 0x0576000017007988 */ /* 0x000fe8000800044c */
[----:B0-----:R-:W4:Y:S04]  /*7b7e0*/  LDL R86, [R1+0x22bc] ;  /* 0x0022bc0001567983 */ /* 0x001f280000100800 */
        /* <DEDUP_REMOVED lines=12> */
[----:B------:R-:W4:Y:S04]  /*7b8b0*/  LDL.LU R43, [R1+0x31ac] ;  /* 0x0031ac00012b7983 */ /* 0x000f280000300800 */
[----:B0-----:R-:W4:Y:S04]  /*7b8c0*/  LDL.LU R89, [R1+0x3138] ;  /* 0x0031380001597983 */ /* 0x001f280000300800 */
[----:B--2---:R-:W-:Y:S04]  /*7b8d0*/  STS.U16 [R23+UR76+0x67a00], R91 ;  /* 0x067a005b17007988 */ /* 0x004fe8000800044c */
[----:B---3--:R0:W-:Y:S04]  /*7b8e0*/  STS.U16 [R23+UR76+0x77a00], R93 ;  /* 0x077a005d17007988 */ /* 0x0081e8000800044c */
[----:B0-----:R-:W2:Y:S04]  /*7b8f0*/  LDL.LU R93, [R1+0x3134] ;  /* 0x00313400015d7983 */ /* 0x001ea80000300800 */
        /* <DEDUP_REMOVED lines=9> */
[----:B------:R-:W4:Y:S04]  /*7b990*/  LDL.LU R87, [R1+0x3030] ;  /* 0x0030300001577983 */ /* 0x000f280000300800 */
[----:B------:R1:W-:Y:S04]  /*7b9a0*/  STS.U16 [R23+UR76+0x57e00], R88 ;  /* 0x057e005817007988 */ /* 0x0003e8000800044c */
[----:B0-----:R-:W4:Y:S04]  /*7b9b0*/  LDL.LU R90, [R1+0x302c] ;  /* 0x00302c00015a7983 */ /* 0x001f280000300800 */
[----:B------:R-:W4:Y:S04]  /*7b9c0*/  LDL.LU R0, [R1+0x2fb8] ;  /* 0x002fb80001007983 */ /* 0x000f280000300800 */
[----:B------:R-:W4:Y:S04]  /*7b9d0*/  LDL.LU R82, [R1+0x2fb4] ;  /* 0x002fb40001527983 */ /* 0x000f280000300800 */
[----:B------:R-:W4:Y:S04]  /*7b9e0*/  LDL.LU R83, [R1+0x2fb0] ;  /* 0x002fb00001537983 */ /* 0x000f280000300800 */
[----:B------:R-:W4:Y:S04]  /*7b9f0*/  LDL.LU R92, [R1+0x2fac] ;  /* 0x002fac00015c7983 */ /* 0x000f280000300800 */
[----:B------:R0:W-:Y:S04]  /*7ba00*/  STS.U16 [R23+UR76+0x67e00], R85 ;  /* 0x067e005517007988 */ /* 0x0001e8000800044c */
[----:B-1----:R-:W4:Y:S04]  /*7ba10*/  LDL.LU R88, [R1+0x2f38] ;  /* 0x002f380001587983 */ /* 0x002f280000300800 */
[----:B------:R-:W4:Y:S04]  /*7ba20*/  LDL.LU R91, [R1+0x2f34] ;  /* 0x002f3400015b7983 */ /* 0x000f280000300800 */
[----:B------:R1:W-:Y:S04]  /*7ba30*/  STS.U16 [R23+UR76+0x77e00], R51 ;  /* 0x077e003317007988 */ /* 0x0003e8000800044c */
[----:B------:R-:W-:Y:S04]  /*7ba40*/  STS.U16 [R86+UR76+0x40280], R50 ;  /* 0x0402803256007988 */ /* 0x000fe8000800044c */
[----:B------:R-:W-:Y:S04]  /*7ba50*/  STS.U16 [R86+UR76+0x50280], R19 ;  /* 0x0502801356007988 */ /* 0x000fe8000800044c */
[----:B0-----:R-:W4:Y:S04]  /*7ba60*/  LDL.LU R85, [R1+0x2f30] ;  /* 0x002f300001557983 */ /* 0x001f280000300800 */
[----:B------:R-:W-:Y:S04]  /*7ba70*/  STS.U16 [R86+UR76+0x60280], R18 ;  /* 0x0602801256007988 */ /* 0x000fe8000800044c */
[----:B------:R-:W-:Y:S04]  /*7ba80*/  STS.U16 [R86+UR76+0x70280], R47 ;  /* 0x0702802f56007988 */ /* 0x000fe8000800044c */
[----:B------:R-:W-:Y:S04]  /*7ba90*/  STS.U16 [R86+UR76+0x40680], R46 ;  /* 0x0406802e56007988 */ /* 0x000fe8000800044c */
[----:B------:R-:W-:Y:S04]  /*7baa0*/  STS.U16 [R86+UR76+0x50680], R15 ;  /* 0x0506800f56007988 */ /* 0x000fe8000800044c */
[----:B------:R-:W-:Y:S04]  /*7bab0*/  STS.U16 [R86+UR76+0x60680], R14 ;  /* 0x0606800e56007988 */ /* 0x000fe8000800044c */
[----:B------:R-:W-:Y:S04]  /*7bac0*/  STS.U16 [R86+UR76+0x70680], R43 ;  /* 0x0706802b56007988 */ /* 0x000fe8000800044c */
[----:B-1----:R-:W4:Y:S04]  /*7bad0*/  LDL.LU R23, [R1+0x4590] ;  /* 0x0045900001177983 */ /* 0x002f280000300800 */
[----:B------:R0:W-:Y:S04]  /*7bae0*/  STS.U16 [R86+UR76+0x40a80], R89 ;  /* 0x040a805956007988 */ /* 0x0001e8000800044c */
[----:B0-----:R-:W4:Y:S04]  /*7baf0*/  LDL.LU R89, [R1+0x2f2c] ;  /* 0x002f2c0001597983 */ /* 0x001f280000300800 */
[----:B--2---:R0:W-:Y:S04]  /*7bb00*/  STS.U16 [R86+UR76+0x50a80], R93 ;  /* 0x050a805d56007988 */ /* 0x0041e8000800044c */
[----:B0-----:R-:W2:Y:S04]  /*7bb10*/  LDL.LU R93, [R1+0x2eb8] ;  /* 0x002eb800015d7983 */ /* 0x001ea80000300800 */
        /* <DEDUP_REMOVED lines=8> */
[----:B----4-:R-:W-:Y:S04]  /*7bba0*/  STS.U16 [R86+UR76+0x61280], R87 ;  /* 0x0612805756007988 */ /* 0x010fe8000800044c */
[----:B------:R0:W-:Y:S04]  /*7bbb0*/  STS.U16 [R86+UR76+0x71280], R90 ;  /* 0x0712805a56007988 */ /* 0x0001e8000800044c */
        /* <DEDUP_REMOVED lines=48> */
[----:B------:R0:W-:Y:S04]  /*7bec0*/  STS.U16 [R86+UR76+0x72680], R91 ;  /* 0x0726805b56007988 */ /* 0x0001e8000800044c */
        /* <DEDUP_REMOVED lines=11> */
[----:B-1----:R-:W4:Y:S04]  /*7bf80*/  LDL.LU R85, [R1+0x2b28] ;  /* 0x002b280001557983 */ /* 0x002f280000300800 */
[----:B--2---:R0:W-:Y:S04]  /*7bf90*/  STS.U16 [R86+UR76+0x63280], R93 ;  /* 0x0632805d56007988 */ /* 0x0041e8000800044c */
        /* <DEDUP_REMOVED lines=12> */
[----:B------:R0:W-:Y:S04]  /*7c060*/  STS.U16 [R86+UR76+0x63680], R92 ;  /* 0x0636805c56007988 */ /* 0x0001e8000800044c */
[----:B------:R-:W2:Y:S04]  /*7c070*/  LDL.LU R43, [R1+0x29b0] ;  /* 0x0029b000012b7983 */ /* 0x000ea80000300800 */
[----:B------:R1:W-:Y:S04]  /*7c080*/  STS.U16 [R86+UR76+0x73680], R88 ;  /* 0x0736805856007988 */ /* 0x0003e8000800044c */
        /* <DEDUP_REMOVED lines=11> */
[----:B------:R-:W2:Y:S04]  /*7c140*/  LDL.LU R87, [R1+0x2834] ;  /* 0x0028340001577983 */ /* 0x000ea80000300800 */
[----:B---3--:R1:W-:Y:S04]  /*7c150*/  STS.U16 [R86+UR76+0x53a80], R90 ;  /* 0x053a805a56007988 */ /* 0x0083e8000800044c */
[----:B----4-:R3:W-:Y:S04]  /*7c160*/  STS.U16 [R86+UR76+0x63a80], R91 ;  /* 0x063a805b56007988 */ /* 0x0107e8000800044c */
[----:B------:R4:W-:Y:S04]  /*7c170*/  STS.U16 [R86+UR76+0x73a80], R85 ;  /* 0x073a805556007988 */ /* 0x0009e8000800044c */
[----:B0-----:R-:W2:Y:S04]  /*7c180*/  LDL.LU R89, [R1+0x2830] ;  /* 0x0028300001597983 */ /* 0x001ea80000300800 */
[----:B------:R-:W2:Y:S04]  /*7c190*/  LDL.LU R0, [R1+0x282c] ;  /* 0x00282c0001007983 */ /* 0x000ea80000300800 */
[----:B------:R-:W2:Y:S04]  /*7c1a0*/  LDL.LU R82, [R1+0x2828] ;  /* 0x0028280001527983 */ /* 0x000ea80000300800 */
[----:B------:R-:W2:Y:S04]  /*7c1b0*/  LDL.LU R83, [R1+0x27b4] ;  /* 0x0027b40001537983 */ /* 0x000ea80000300800 */
[----:B-1----:R-:W2:Y:S04]  /*7c1c0*/  LDL.LU R90, [R1+0x27b0] ;  /* 0x0027b000015a7983 */ /* 0x002ea80000300800 */
[----:B---3--:R-:W3:Y:S04]  /*7c1d0*/  LDL.LU R91, [R1+0x27ac] ;  /* 0x0027ac00015b7983 */ /* 0x008ee80000300800 */
[----:B----4-:R-:W4:Y:S04]  /*7c1e0*/  LDL.LU R85, [R1+0x27a8] ;  /* 0x0027a80001557983 */ /* 0x010f280000300800 */
        /* <DEDUP_REMOVED lines=23> */
[----:B-1----:R-:W2:Y:S04]  /*7c360*/  LDL.LU R88, [R1+0x272c] ;  /* 0x00272c0001587983 */ /* 0x002ea80000300800 */
[----:B------:R0:W-:Y:S04]  /*7c370*/  STS.U16 [R86+UR76+0x55280], R89 ;  /* 0x0552805956007988 */ /* 0x0001e8000800044c */
[----:B------:R1:W-:Y:S04]  /*7c380*/  STS.U16 [R86+UR76+0x65280], R0 ;  /* 0x0652800056007988 */ /* 0x0003e8000800044c */
[----:B------:R0:W-:Y:S04]  /*7c390*/  STS.U16 [R86+UR76+0x75280], R82 ;  /* 0x0752805256007988 */ /* 0x0001e8000800044c */
[----:B------:R0:W-:Y:S04]  /*7c3a0*/  STS.U16 [R86+UR76+0x45680], R83 ;  /* 0x0456805356007988 */ /* 0x0001e8000800044c */
[----:B------:R-:W-:Y:S04]  /*7c3b0*/  STS.U16 [R86+UR76+0x55680], R90 ;  /* 0x0556805a56007988 */ /* 0x000fe8000800044c */
[----:B---3--:R-:W-:Y:S04]  /*7c3c0*/  STS.U16 [R86+UR76+0x65680], R91 ;  /* 0x0656805b56007988 */ /* 0x008fe8000800044c */
[----:B0-----:R-:W3:Y:S04]  /*7c3d0*/  LDL.LU R89, [R1+0x2728] ;  /* 0x0027280001597983 */ /* 0x001ee80000300800 */
[----:B------:R-:W3:Y:S04]  /*7c3e0*/  LDL.LU R50, [R1+0x26b4] ;  /* 0x0026b40001327983 */ /* 0x000ee80000300800 */
[----:B------:R-:W3:Y:S04]  /*7c3f0*/  LDL.LU R3, [R1+0x26b0] ;  /* 0x0026b00001037983 */ /* 0x000ee80000300800 */
[----:B------:R-:W3:Y:S04]  /*7c400*/  LDL.LU R84, [R1+0x26ac] ;  /* 0x0026ac0001547983 */ /* 0x000ee80000300800 */
[----:B-1----:R-:W3:Y:S04]  /*7c410*/  LDL.LU R0, [R1+0x26a8] ;  /* 0x0026a80001007983 */ /* 0x002ee80000300800 */
[----:B------:R-:W3:Y:S04]  /*7c420*/  LDL.LU R82, [R1+0x2634] ;  /* 0x0026340001527983 */ /* 0x000ee80000300800 */
[----:B----4-:R0:W-:Y:S04]  /*7c430*/  STS.U16 [R86+UR76+0x75680], R85 ;  /* 0x0756805556007988 */ /* 0x0101e8000800044c */
[----:B------:R-:W4:Y:S04]  /*7c440*/  LDL.LU R83, [R1+0x2630] ;  /* 0x0026300001537983 */ /* 0x000f280000300800 */
[----:B0-----:R-:W4:Y:S04]  /*7c450*/  LDL.LU R85, [R1+0x262c] ;  /* 0x00262c0001557983 */ /* 0x001f280000300800 */
        /* <DEDUP_REMOVED lines=20> */
[----:B------:R-:W2:Y:S04]  /*7c5a0*/  LDL.LU R87, [R1+0x23d8] ;  /* 0x0023d80001577983 */ /* 0x000ea80000300800 */
[----:B0-----:R-:W2:Y:S04]  /*7c5b0*/  LDL.LU R92, [R1+0x23d4] ;  /* 0x0023d400015c7983 */ /* 0x001ea80000300800 */
[----:B-1----:R-:W2:Y:S04]  /*7c5c0*/  LDL.LU R88, [R1+0x23d0] ;  /* 0x0023d00001587983 */ /* 0x002ea80000300800 */
[----:B---3--:R0:W-:Y:S04]  /*7c5d0*/  STS.U16 [R86+UR76+0x75a80], R89 ;  /* 0x075a805956007988 */ /* 0x0081e8000800044c */
[----:B------:R1:W-:Y:S04]  /*7c5e0*/  STS.U16 [R86+UR76+0x45e80], R50 ;  /* 0x045e803256007988 */ /* 0x0003e8000800044c */
[----:B------:R3:W-:Y:S04]  /*7c5f0*/  STS.U16 [R86+UR76+0x55e80], R3 ;  /* 0x055e800356007988 */ /* 0x0007e8000800044c */
[----:B------:R0:W-:Y:S04]  /*7c600*/  STS.U16 [R86+UR76+0x65e80], R84 ;  /* 0x065e805456007988 */ /* 0x0001e8000800044c */
[----:B------:R0:W-:Y:S04]  /*7c610*/  STS.U16 [R86+UR76+0x75e80], R0 ;  /* 0x075e800056007988 */ /* 0x0001e8000800044c */
[----:B------:R0:W-:Y:S04]  /*7c620*/  STS.U16 [R86+UR76+0x46280], R82 ;  /* 0x0462805256007988 */ /* 0x0001e8000800044c */
[----:B----4-:R4:W-:Y:S04]  /*7c630*/  STS.U16 [R86+UR76+0x56280], R83 ;  /* 0x0562805356007988 */ /* 0x0109e8000800044c */
[----:B0-----:R-:W2:Y:S04]  /*7c640*/  LDL.LU R89, [R1+0x23cc] ;  /* 0x0023cc0001597983 */ /* 0x001ea80000300800 */
[----:B-1----:R-:W2:Y:S04]  /*7c650*/  LDL.LU R50, [R1+0x458c] ;  /* 0x00458c0001327983 */ /* 0x002ea80000300800 */
[----:B---3--:R-:W3:Y:S04]  /*7c660*/  LDL.LU R3, [R1+0x4588] ;  /* 0x0045880001037983 */ /* 0x008ee80000300800 */
[----:B------:R-:W3:Y:S04]  /*7c670*/  LDL.LU R84, [R1+0x4584] ;  /* 0x0045840001547983 */ /* 0x000ee80000300800 */
[----:B------:R-:W3:Y:S04]  /*7c680*/  LDL.LU R0, [R1+0x4580] ;  /* 0x0045800001007983 */ /* 0x000ee80000300800 */
[----:B------:R-:W3:Y:S04]  /*7c690*/  LDL.LU R82, [R1+0x457c] ;  /* 0x00457c0001527983 */ /* 0x000ee80000300800 */
[----:B------:R0:W-:Y:S04]  /*7c6a0*/  STS.U16 [R86+UR76+0x66280], R85 ;  /* 0x0662805556007988 */ /* 0x0001e8000800044c */
[----:B----4-:R-:W4:Y:S04]  /*7c6b0*/  LDL.LU R83, [R1+0x4578] ;  /* 0x0045780001537983 */ /* 0x010f280000300800 */
[----:B0-----:R-:W3:Y:S04]  /*7c6c0*/  LDL.LU R85, [R1+0x4574] ;  /* 0x0045740001557983 */ /* 0x001ee80000300800 */
[----:B--2---:R0:W-:Y:S04]  /*7c6d0*/  STS.U16 [R86+UR76+0x76280], R93 ;  /* 0x0762805d56007988 */ /* 0x0041e8000800044c */
[----:B------:R-:W-:Y:S04]  /*7c6e0*/  STS.U16 [R86+UR76+0x46680], R51 ;  /* 0x0466803356007988 */ /* 0x000fe8000800044c */
[----:B------:R1:W-:Y:S04]  /*7c6f0*/  STS.U16 [R86+UR76+0x56680], R90 ;  /* 0x0566805a56007988 */ /* 0x0003e8000800044c */
[----:B------:R2:W-:Y:S04]  /*7c700*/  STS.U16 [R86+UR76+0x66680], R91 ;  /* 0x0666805b56007988 */ /* 0x0005e8000800044c */
[----:B0-----:R-:W3:Y:S04]  /*7c710*/  LDL.LU R93, [R1+0x4570] ;  /* 0x00457000015d7983 */ /* 0x001ee80000300800 */
[----:B-1----:R-:W3:Y:S04]  /*7c720*/  LDL.LU R90, [R1+0x2368] ;  /* 0x00236800015a7983 */ /* 0x002ee80000300800 */
[----:B--2---:R-:W2:Y:S04]  /*7c730*/  LDL.LU R91, [R1+0x2364] ;  /* 0x00236400015b7983 */ /* 0x004ea80000300800 */
        /* <DEDUP_REMOVED lines=12> */
[----:B------:R1:W-:Y:S04]  /*7c800*/  STS.U16 [R86+UR76+0x77280], R39 ;  /* 0x0772802756007988 */ /* 0x0003e8000800044c */
[----:B0-----:R-:W4:Y:S04]  /*7c810*/  LDL R2, [R1+0x22b8] ;  /* 0x0022b80001027983 */ /* 0x001f280000100800 */
[----:B------:R-:W4:Y:S04]  /*7c820*/  LDL.LU R51, [R1+0x22ec] ;  /* 0x0022ec0001337983 */ /* 0x000f280000300800 */
[----:B------:R-:W4:Y:S04]  /*7c830*/  LDL.LU R19, [R1+0x3228] ;  /* 0x0032280001137983 */ /* 0x000f280000300800 */
[----:B------:R-:W4:Y:S04]  /*7c840*/  LDL.LU R18, [R1+0x3224] ;  /* 0x0032240001127983 */ /* 0x000f280000300800 */
[----:B------:R-:W4:Y:S04]  /*7c850*/  LDL.LU R47, [R1+0x3220] ;  /* 0x00322000012f7983 */ /* 0x000f280000300800 */
[----:B-1----:R-:W4:Y:S04]  /*7c860*/  LDL.LU R10, [R1+0x321c] ;  /* 0x00321c00010a7983 */ /* 0x002f280000300800 */
[----:B------:R-:W4:Y:S04]  /*7c870*/  LDL.LU R38, [R1+0x31a8] ;  /* 0x0031a80001267983 */ /* 0x000f280000300800 */
[----:B------:R0:W-:Y:S04]  /*7c880*/  STS.U16 [R86+UR76+0x47680], R87 ;  /* 0x0476805756007988 */ /* 0x0001e8000800044c */
[----:B------:R-:W4:Y:S04]  /*7c890*/  LDL.LU R39, [R1+0x31a4] ;  /* 0x0031a40001277983 */ /* 0x000f280000300800 */
[----:B------:R1:W-:Y:S04]  /*7c8a0*/  STS.U16 [R86+UR76+0x57680], R92 ;  /* 0x0576805c56007988 */ /* 0x0003e8000800044c */
        /* <DEDUP_REMOVED lines=12> */
[----:B---3--:R0:W-:Y:S04]  /*7c970*/  STS.U16 [R86+UR76+0x47a80], R90 ;  /* 0x047a805a56007988 */ /* 0x0081e8000800044c */
[----:B--2---:R1:W-:Y:S04]  /*7c980*/  STS.U16 [R86+UR76+0x57a80], R91 ;  /* 0x057a805b56007988 */ /* 0x0043e8000800044c */
[----:B------:R-:W-:Y:S04]  /*7c990*/  STS.U16 [R86+UR76+0x67a80], R93 ;  /* 0x067a805d56007988 */ /* 0x000fe8000800044c */
[----:B------:R-:W-:Y:S04]  /*7c9a0*/  STS.U16 [R86+UR76+0x77a80], R85 ;  /* 0x077a805556007988 */ /* 0x000fe8000800044c */
[----:B----4-:R-:W-:Y:S04]  /*7c9b0*/  STS.U16 [R86+UR76+0x47e80], R83 ;  /* 0x047e805356007988 */ /* 0x010fe8000800044c */
[----:B------:R-:W-:Y:S04]  /*7c9c0*/  STS.U16 [R86+UR76+0x57e80], R82 ;  /* 0x057e805256007988 */ /* 0x000fe8000800044c */
        /* <DEDUP_REMOVED lines=8> */
[----:B------:R0:W-:Y:S04]  /*7ca50*/  STS.U16 [R86+UR76+0x77e80], R51 ;  /* 0x077e803356007988 */ /* 0x0001e8000800044c */
[----:B------:R-:W-:Y:S04]  /*7ca60*/  STS.U16 [R2+UR76+0x40300], R19 ;  /* 0x0403001302007988 */ /* 0x000fe8000800044c */
[----:B------:R-:W-:Y:S04]  /*7ca70*/  STS.U16 [R2+UR76+0x50300], R18 ;  /* 0x0503001202007988 */ /* 0x000fe8000800044c */
[----:B------:R-:W-:Y:S04]  /*7ca80*/  STS.U16 [R2+UR76+0x60300], R47 ;  /* 0x0603002f02007988 */ /* 0x000fe8000800044c */
[----:B------:R1:W-:Y:S04]  /*7ca90*/  STS.U16 [R2+UR76+0x70300], R10 ;  /* 0x0703000a02007988 */ /* 0x0003e8000800044c */
[----:B------:R0:W-:Y:S04]  /*7caa0*/  STS.U16 [R2+UR76+0x40700], R38 ;  /* 0x0407002602007988 */ /* 0x0001e8000800044c */
[----:B------:R1:W-:Y:S04]  /*7cab0*/  STS.U16 [R2+UR76+0x50700], R39 ;  /* 0x0507002702007988 */ /* 0x0003e8000800044c */
[----:B0-----:R-:W2:Y:S04]  /*7cac0*/  LDL.LU R86, [R1+0x456c] ;  /* 0x00456c0001567983 */ /* 0x001ea80000300800 */
[----:B-1----:R-:W2:Y:S04]  /*7cad0*/  LDL.LU R10, [R1+0x2f9c] ;  /* 0x002f9c00010a7983 */ /* 0x002ea80000300800 */
[----:B------:R0:W-:Y:S04]  /*7cae0*/  STS.U16 [R2+UR76+0x60700], R87 ;  /* 0x0607005702007988 */ /* 0x0001e8000800044c */
[----:B------:R1:W-:Y:S04]  /*7caf0*/  STS.U16 [R2+UR76+0x70700], R92 ;  /* 0x0707005c02007988 */ /* 0x0003e8000800044c */
[----:B------:R-:W2:Y:S04]  /*7cb00*/  LDL.LU R38, [R1+0x2f28] ;  /* 0x002f280001267983 */ /* 0x000ea80000300800 */
[----:B------:R0:W-:Y:S04]  /*7cb10*/  STS.U16 [R2+UR76+0x40b00], R88 ;  /* 0x040b005802007988 */ /* 0x0001e8000800044c */
[----:B------:R-:W2:Y:S04]  /*7cb20*/  LDL.LU R39, [R1+0x2f24] ;  /* 0x002f240001277983 */ /* 0x000ea80000300800 */
[----:B------:R0:W-:Y:S04]  /*7cb30*/  STS.U16 [R2+UR76+0x50b00], R89 ;  /* 0x050b005902007988 */ /* 0x0001e8000800044c */
[----:B------:R-:W-:Y:S04]  /*7cb40*/  STS.U16 [R2+UR76+0x60b00], R46 ;  /* 0x060b002e02007988 */ /* 0x000fe8000800044c */
[----:B------:R-:W-:Y:S04]  /*7cb50*/  STS.U16 [R2+UR76+0x70b00], R15 ;  /* 0x070b000f02007988 */ /* 0x000fe8000800044c */
[----:B0-----:R-:W2:Y:S04]  /*7cb60*/  LDL.LU R87, [R1+0x2f20] ;  /* 0x002f200001577983 */ /* 0x001ea80000300800 */
[----:B-1----:R-:W2:Y:S04]  /*7cb70*/  LDL.LU R92, [R1+0x2f1c] ;  /* 0x002f1c00015c7983 */ /* 0x002ea80000300800 */
[----:B------:R-:W2:Y:S04]  /*7cb80*/  LDL.LU R88, [R1+0x2ea8] ;  /* 0x002ea80001587983 */ /* 0x000ea80000300800 */
[----:B------:R-:W-:Y:S04]  /*7cb90*/  STS.U16 [R2+UR76+0x40f00], R14 ;  /* 0x040f000e02007988 */ /* 0x000fe8000800044c */
[----:B------:R-:W-:Y:S04]  /*7cba0*/  STS.U16 [R2+UR76+0x50f00], R43 ;  /* 0x050f002b02007988 */ /* 0x000fe8000800044c */
[----:B------:R-:W2:Y:S04]  /*7cbb0*/  LDL.LU R89, [R1+0x2ea4] ;  /* 0x002ea40001597983 */ /* 0x000ea80000300800 */
[----:B------:R-:W2:Y:S04]  /*7cbc0*/  LDL.LU R51, [R1+0x2ea0] ;  /* 0x002ea00001337983 */ /* 0x000ea80000300800 */
[----:B------:R-:W-:Y:S04]  /*7cbd0*/  STS.U16 [R2+UR76+0x60f00], R42 ;  /* 0x060f002a02007988 */ /* 0x000fe8000800044c */
[----:B------:R-:W2:Y:S04]  /*7cbe0*/  LDL.LU R19, [R1+0x2e9c] ;  /* 0x002e9c0001137983 */ /* 0x000ea80000300800 */
[----:B------:R-:W-:Y:S04]  /*7cbf0*/  STS.U16 [R2+UR76+0x70f00], R11 ;  /* 0x070f000b02007988 */ /* 0x000fe8000800044c */
[----:B------:R-:W2:Y:S04]  /*7cc00*/  LDL.LU R18, [R1+0x2e24] ;  /* 0x002e240001127983 */ /* 0x000ea80000300800 */
[----:B------:R-:W2:Y:S04]  /*7cc10*/  LDL.LU R47, [R1+0x2e20] ;  /* 0x002e2000012f7983 */ /* 0x000ea80000300800 */
[----:B---3--:R0:W-:Y:S04]  /*7cc20*/  STS.U16 [R2+UR76+0x41300], R90 ;  /* 0x0413005a02007988 */ /* 0x0081e8000800044c */
[----:B----4-:R1:W-:Y:S04]  /*7cc30*/  STS.U16 [R2+UR76+0x51300], R91 ;  /* 0x0513005b02007988 */ /* 0x0103e8000800044c */
[----:B--2---:R2:W-:Y:S04]  /*7cc40*/  STS.U16 [R2+UR76+0x61300], R0 ;  /* 0x0613000002007988 */ /* 0x0045e8000800044c */
[----:B------:R3:W-:Y:S04]  /*7cc50*/  STS.U16 [R2+UR76+0x71300], R82 ;  /* 0x0713005202007988 */ /* 0x0007e8000800044c */
[----:B0-----:R-:W4:Y:S04]  /*7cc60*/  LDL.LU R90, [R1+0x2e1c] ;  /* 0x002e1c00015a7983 */ /* 0x001f280000300800 */
[----:B-1----:R-:W4:Y:S04]  /*7cc70*/  LDL.LU R91, [R1+0x2e18] ;  /* 0x002e1800015b7983 */ /* 0x002f280000300800 */
[----:B------:R0:W-:Y:S04]  /*7cc80*/  STS.U16 [R2+UR76+0x41700], R83 ;  /* 0x0417005302007988 */ /* 0x0001e8000800044c */
[----:B------:R1:W-:Y:S04]  /*7cc90*/  STS.U16 [R2+UR76+0x51700], R85 ;  /* 0x0517005502007988 */ /* 0x0003e8000800044c */
[----:B--2---:R-:W2:Y:S04]  /*7cca0*/  LDL.LU R0, [R1+0x2da4] ;  /* 0x002da40001007983 */ /* 0x004ea80000300800 */
[----:B---3--:R-:W3:Y:S04]  /*7ccb0*/  LDL.LU R82, [R1+0x2da0] ;  /* 0x002da00001527983 */ /* 0x008ee80000300800 */
[----:B------:R1:W-:Y:S04]  /*7ccc0*/  STS.U16 [R2+UR76+0x61700], R93 ;  /* 0x0617005d02007988 */ /* 0x0003e8000800044c */
[----:B0-----:R-:W3:Y:S04]  /*7ccd0*/  LDL.LU R83, [R1+0x2d9c] ;  /* 0x002d9c0001537983 */ /* 0x001ee80000300800 */
[----:B-1----:R-:W3:Y:S04]  /*7cce0*/  LDL.LU R85, [R1+0x2d98] ;  /* 0x002d980001557983 */ /* 0x002ee80000300800 */
[----:B------:R-:W3:Y:S04]  /*7ccf0*/  LDL.LU R93, [R1+0x2d24] ;  /* 0x002d2400015d7983 */ /* 0x000ee80000300800 */
[----:B------:R-:W3:Y:S04]  /*7cd00*/  LDL.LU R46, [R1+0x2d20] ;  /* 0x002d2000012e7983 */ /* 0x000ee80000300800 */
[----:B------:R-:W3:Y:S04]  /*7cd10*/  LDL.LU R15, [R1+0x2d1c] ;  /* 0x002d1c00010f7983 */ /* 0x000ee80000300800 */
[----:B------:R-:W3:Y:S04]  /*7cd20*/  LDL.LU R14, [R1+0x2d18] ;  /* 0x002d1800010e7983 */ /* 0x000ee80000300800 */
[----:B------:R-:W3:Y:S04]  /*7cd30*/  LDL.LU R43, [R1+0x2ca4] ;  /* 0x002ca400012b7983 */ /* 0x000ee80000300800 */
[----:B------:R-:W3:Y:S04]  /*7cd40*/  LDL.LU R42, [R1+0x2ca0] ;  /* 0x002ca000012a7983 */ /* 0x000ee80000300800 */
[----:B------:R0:W-:Y:S04]  /*7cd50*/  STS.U16 [R2+UR76+0x71700], R10 ;  /* 0x0717000a02007988 */ /* 0x0001e8000800044c */
        /* <DEDUP_REMOVED lines=12> */
[----:B------:R-:W-:Y:S04]  /*7ce20*/  STS.U16 [R2+UR76+0x61f00], R51 ;  /* 0x061f003302007988 */ /* 0x000fe8000800044c */
[----:B------:R-:W-:Y:S04]  /*7ce30*/  STS.U16 [R2+UR76+0x71f00], R19 ;  /* 0x071f001302007988 */ /* 0x000fe8000800044c */
[----:B------:R-:W-:Y:S04]  /*7ce40*/  STS.U16 [R2+UR76+0x42300], R18 ;  /* 0x0423001202007988 */ /* 0x000fe8000800044c */
[----:B------:R-:W3:Y:S04]  /*7ce50*/  LDL.LU R88, [R1+0x2ba4] ;  /* 0x002ba40001587983 */ /* 0x000ee80000300800 */
[----:B------:R-:W-:Y:S04]  /*7ce60*/  STS.U16 [R2+UR76+0x52300], R47 ;  /* 0x0523002f02007988 */ /* 0x000fe8000800044c */
[----:B0-----:R-:W3:Y:S04]  /*7ce70*/  LDL.LU R89, [R1+0x2ba0] ;  /* 0x002ba00001597983 */ /* 0x001ee80000300800 */
[----:B----4-:R0:W-:Y:S04]  /*7ce80*/  STS.U16 [R2+UR76+0x62300], R90 ;  /* 0x0623005a02007988 */ /* 0x0101e8000800044c */
[----:B------:R1:W-:Y:S04]  /*7ce90*/  STS.U16 [R2+UR76+0x72300], R91 ;  /* 0x0723005b02007988 */ /* 0x0003e8000800044c */
[----:B--2---:R2:W-:Y:S04]  /*7cea0*/  STS.U16 [R2+UR76+0x42700], R0 ;  /* 0x0427000002007988 */ /* 0x0045e8000800044c */
[----:B---3--:R3:W-:Y:S04]  /*7ceb0*/  STS.U16 [R2+UR76+0x52700], R82 ;  /* 0x0527005202007988 */ /* 0x0087e8000800044c */
        /* <DEDUP_REMOVED lines=10> */
[----:B------:R-:W-:Y:S04]  /*7cf60*/  STS.U16 [R2+UR76+0x52b00], R46 ;  /* 0x052b002e02007988 */ /* 0x000fe8000800044c */
[----:B------:R-:W-:Y:S04]  /*7cf70*/  STS.U16 [R2+UR76+0x62b00], R15 ;  /* 0x062b000f02007988 */ /* 0x000fe8000800044c */
[----:B------:R-:W3:Y:S04]  /*7cf80*/  LDL.LU R51, [R1+0x2aa0] ;  /* 0x002aa00001337983 */ /* 0x000ee80000300800 */
[----:B------:R-:W-:Y:S04]  /*7cf90*/  STS.U16 [R2+UR76+0x72b00], R14 ;  /* 0x072b000e02007988 */ /* 0x000fe8000800044c */
[----:B------:R-:W3:Y:S04]  /*7cfa0*/  LDL.LU R19, [R1+0x2a9c] ;  /* 0x002a9c0001137983 */ /* 0x000ee80000300800 */
[----:B------:R0:W-:Y:S04]  /*7cfb0*/  STS.U16 [R2+UR76+0x42f00], R43 ;  /* 0x042f002b02007988 */ /* 0x0001e8000800044c */
[----:B------:R-:W3:Y:S04]  /*7cfc0*/  LDL.LU R18, [R1+0x2a98] ;  /* 0x002a980001127983 */ /* 0x000ee80000300800 */
[----:B------:R1:W-:Y:S04]  /*7cfd0*/  STS.U16 [R2+UR76+0x52f00], R42 ;  /* 0x052f002a02007988 */ /* 0x0003e8000800044c */
[----:B------:R-:W3:Y:S04]  /*7cfe0*/  LDL.LU R47, [R1+0x2a24] ;  /* 0x002a2400012f7983 */ /* 0x000ee80000300800 */
[----:B------:R0:W-:Y:S04]  /*7cff0*/  STS.U16 [R2+UR76+0x62f00], R11 ;  /* 0x062f000b02007988 */ /* 0x0001e8000800044c */
[----:B------:R0:W-:Y:S04]  /*7d000*/  STS.U16 [R2+UR76+0x72f00], R10 ;  /* 0x072f000a02007988 */ /* 0x0001e8000800044c */
[----:B------:R1:W-:Y:S04]  /*7d010*/  STS.U16 [R2+UR76+0x43300], R38 ;  /* 0x0433002602007988 */ /* 0x0003e8000800044c */
[----:B------:R1:W-:Y:S04]  /*7d020*/  STS.U16 [R2+UR76+0x53300], R39 ;  /* 0x0533002702007988 */ /* 0x0003e8000800044c */
[----:B0-----:R-:W3:Y:S04]  /*7d030*/  LDL.LU R43, [R1+0x2a20] ;  /* 0x002a2000012b7983 */ /* 0x001ee80000300800 */
[----:B-1----:R-:W3:Y:S04]  /*7d040*/  LDL.LU R42, [R1+0x2a1c] ;  /* 0x002a1c00012a7983 */ /* 0x002ee80000300800 */
[----:B------:R-:W-:Y:S04]  /*7d050*/  STS.U16 [R2+UR76+0x63300], R87 ;  /* 0x0633005702007988 */ /* 0x000fe8000800044c */
[----:B------:R-:W3:Y:S04]  /*7d060*/  LDL.LU R11, [R1+0x2a18] ;  /* 0x002a1800010b7983 */ /* 0x000ee80000300800 */
[----:B------:R-:W3:Y:S04]  /*7d070*/  LDL.LU R10, [R1+0x29a4] ;  /* 0x0029a400010a7983 */ /* 0x000ee80000300800 */
[----:B------:R-:W3:Y:S04]  /*7d080*/  LDL.LU R38, [R1+0x29a0] ;  /* 0x0029a00001267983 */ /* 0x000ee80000300800 */
[----:B------:R0:W-:Y:S04]  /*7d090*/  STS.U16 [R2+UR76+0x73300], R92 ;  /* 0x0733005c02007988 */ /* 0x0001e8000800044c */
[----:B------:R-:W3:Y:S04]  /*7d0a0*/  LDL.LU R39, [R1+0x299c] ;  /* 0x00299c0001277983 */ /* 0x000ee80000300800 */
[----:B------:R1:W-:Y:S04]  /*7d0b0*/  STS.U16 [R2+UR76+0x43700], R88 ;  /* 0x0437005802007988 */ /* 0x0003e8000800044c */
[----:B------:R1:W-:Y:S04]  /*7d0c0*/  STS.U16 [R2+UR76+0x53700], R89 ;  /* 0x0537005902007988 */ /* 0x0003e8000800044c */
[----:B0-----:R-:W3:Y:S04]  /*7d0d0*/  LDL.LU R92, [R1+0x2998] ;  /* 0x00299800015c7983 */ /* 0x001ee80000300800 */
[----:B------:R-:W3:Y:S04]  /*7d0e0*/  LDL.LU R46, [R1+0x2924] ;  /* 0x00292400012e7983 */ /* 0x000ee80000300800 */
[----:B------:R-:W3:Y:S04]  /*7d0f0*/  LDL.LU R15, [R1+0x2920] ;  /* 0x00292000010f7983 */ /* 0x000ee80000300800 */
[----:B------:R-:W3:Y:S04]  /*7d100*/  LDL.LU R14, [R1+0x291c] ;  /* 0x00291c00010e7983 */ /* 0x000ee80000300800 */
[----:B------:R-:W3:Y:S04]  /*7d110*/  LDL.LU R87, [R1+0x2918] ;  /* 0x0029180001577983 */ /* 0x000ee80000300800 */
[----:B-1----:R-:W3:Y:S04]  /*7d120*/  LDL.LU R88, [R1+0x28a4] ;  /* 0x0028a40001587983 */ /* 0x002ee80000300800 */
[----:B------:R-:W3:Y:S04]  /*7d130*/  LDL.LU R89, [R1+0x28a0] ;  /* 0x0028a00001597983 */ /* 0x000ee80000300800 */
        /* <DEDUP_REMOVED lines=27> */
[----:B------:R0:W-:Y:S04]  /*7d2f0*/  STS.U16 [R2+UR76+0x74700], R92 ;  /* 0x0747005c02007988 */ /* 0x0001e8000800044c */
[----:B------:R-:W-:Y:S04]  /*7d300*/  STS.U16 [R2+UR76+0x44b00], R46 ;  /* 0x044b002e02007988 */ /* 0x000fe8000800044c */
[----:B------:R-:W3:Y:S04]  /*7d310*/  LDL.LU R10, [R1+0x2724] ;  /* 0x00272400010a7983 */ /* 0x000ee80000300800 */
[----:B------:R-:W3:Y:S04]  /*7d320*/  LDL.LU R38, [R1+0x2720] ;  /* 0x0027200001267983 */ /* 0x000ee80000300800 */
[----:B------:R-:W-:Y:S04]  /*7d330*/  STS.U16 [R2+UR76+0x54b00], R15 ;  /* 0x054b000f02007988 */ /* 0x000fe8000800044c */
[----:B------:R-:W-:Y:S04]  /*7d340*/  STS.U16 [R2+UR76+0x64b00], R14 ;  /* 0x064b000e02007988 */ /* 0x000fe8000800044c */
[----:B------:R-:W3:Y:S04]  /*7d350*/  LDL.LU R39, [R1+0x271c] ;  /* 0x00271c0001277983 */ /* 0x000ee80000300800 */
[----:B------:R1:W-:Y:S04]  /*7d360*/  STS.U16 [R2+UR76+0x74b00], R87 ;  /* 0x074b005702007988 */ /* 0x0003e8000800044c */
[----:B------:R1:W-:Y:S04]  /*7d370*/  STS.U16 [R2+UR76+0x44f00], R88 ;  /* 0x044f005802007988 */ /* 0x0003e8000800044c */
[----:B------:R1:W-:Y:S04]  /*7d380*/  STS.U16 [R2+UR76+0x54f00], R89 ;  /* 0x054f005902007988 */ /* 0x0003e8000800044c */
[----:B0-----:R-:W3:Y:S04]  /*7d390*/  LDL.LU R92, [R1+0x2718] ;  /* 0x00271800015c7983 */ /* 0x001ee80000300800 */
[----:B-1----:R-:W3:Y:S04]  /*7d3a0*/  LDL.LU R87, [R1+0x26a4] ;  /* 0x0026a40001577983 */ /* 0x002ee80000300800 */
[----:B------:R-:W3:Y:S04]  /*7d3b0*/  LDL.LU R88, [R1+0x26a0] ;  /* 0x0026a00001587983 */ /* 0x000ee80000300800 */
        /* <DEDUP_REMOVED lines=8> */
[----:B------:R-:W-:Y:S04]  /*7d440*/  STS.U16 [R2+UR76+0x75300], R85 ;  /* 0x0753005502007988 */ /* 0x000fe8000800044c */
        /* <DEDUP_REMOVED lines=40> */
[----:B--2---:R-:W2:Y:S04]  /*7d6d0*/  LDL.LU R0, [R1+0x4554] ;  /* 0x0045540001007983 */ /* 0x004ea80000300800 */
[----:B---3--:R-:W3:Y:S04]  /*7d6e0*/  LDL.LU R82, [R1+0x4550] ;  /* 0x0045500001527983 */ /* 0x008ee80000300800 */
[----:B------:R1:W-:Y:S04]  /*7d6f0*/  STS.U16 [R2+UR76+0x46700], R93 ;  /* 0x0467005d02007988 */ /* 0x0003e8000800044c */
[----:B0-----:R-:W2:Y:S04]  /*7d700*/  LDL.LU R83, [R1+0x454c] ;  /* 0x00454c0001537983 */ /* 0x001ea80000300800 */
[----:B-1----:R-:W2:Y:S04]  /*7d710*/  LDL.LU R93, [R1+0x4548] ;  /* 0x00454800015d7983 */ /* 0x002ea80000300800 */
[----:B------:R-:W-:Y:S04]  /*7d720*/  STS.U16 [R2+UR76+0x56700], R51 ;  /* 0x0567003302007988 */ /* 0x000fe8000800044c */
[----:B------:R0:W-:Y:S04]  /*7d730*/  STS.U16 [R2+UR76+0x66700], R85 ;  /* 0x0667005502007988 */ /* 0x0001e8000800044c */
[----:B0-----:R-:W4:Y:S04]  /*7d740*/  LDL.LU R85, [R1+0x3218] ;  /* 0x0032180001557983 */ /* 0x001f280000300800 */
[----:B--2---:R0:W-:Y:S04]  /*7d750*/  STS.U16 [R2+UR76+0x76700], R93 ;  /* 0x0767005d02007988 */ /* 0x0041e8000800044c */
        /* <DEDUP_REMOVED lines=15> */
[----:B-1----:R-:W3:Y:S04]  /*7d850*/  LDL.LU R82, [R1+0x3210] ;  /* 0x0032100001527983 */ /* 0x002ee80000300800 */
[----:B------:R-:W-:Y:S04]  /*7d860*/  STS.U16 [R2+UR76+0x67700], R92 ;  /* 0x0677005c02007988 */ /* 0x000fe8000800044c */
[----:B------:R-:W2:Y:S04]  /*7d870*/  LDL.LU R83, [R1+0x320c] ;  /* 0x00320c0001537983 */ /* 0x000ea80000300800 */
[----:B------:R0:W-:Y:S04]  /*7d880*/  STS.U16 [R2+UR76+0x77700], R0 ;  /* 0x0777000002007988 */ /* 0x0001e8000800044c */
[----:B0-----:R-:W2:Y:S04]  /*7d890*/  LDL.LU R0, [R1+0x4544] ;  /* 0x0045440001007983 */ /* 0x001ea80000300800 */
[----:B----4-:R-:W-:Y:S04]  /*7d8a0*/  STS.U16 [R2+UR76+0x47b00], R91 ;  /* 0x047b005b02007988 */ /* 0x010fe8000800044c */
[----:B------:R-:W-:Y:S04]  /*7d8b0*/  STS.U16 [R2+UR76+0x57b00], R90 ;  /* 0x057b005a02007988 */ /* 0x000fe8000800044c */
[----:B------:R-:W-:Y:S04]  /*7d8c0*/  STS.U16 [R2+UR76+0x67b00], R89 ;  /* 0x067b005902007988 */ /* 0x000fe8000800044c */
[----:B------:R-:W-:Y:S04]  /*7d8d0*/  STS.U16 [R2+UR76+0x77b00], R88 ;  /* 0x077b005802007988 */ /* 0x000fe8000800044c */
[----:B------:R-:W-:Y:S04]  /*7d8e0*/  STS.U16 [R2+UR76+0x47f00], R87 ;  /* 0x047f005702007988 */ /* 0x000fe8000800044c */
[----:B------:R-:W-:Y:S04]  /*7d8f0*/  STS.U16 [R2+UR76+0x57f00], R86 ;  /* 0x057f005602007988 */ /* 0x000fe8000800044c */
[----:B------:R0:W-:Y:S04]  /*7d900*/  STS.U16 [R2+UR76+0x67f00], R84 ;  /* 0x067f005402007988 */ /* 0x0001e8000800044c */
[----:B------:R-:W4:Y:S04]  /*7d910*/  LDL.LU R51, [R1+0x3198] ;  /* 0x0031980001337983 */ /* 0x000f280000300800 */
[----:B------:R-:W-:Y:S04]  /*7d920*/  STS.U16 [R2+UR76+0x77f00], R3 ;  /* 0x077f000302007988 */ /* 0x000fe8000800044c */
[----:B0-----:R-:W3:Y:S04]  /*7d930*/  LDL.LU R84, [R1+0x3194] ;  /* 0x0031940001547983 */ /* 0x001ee80000300800 */
[----:B------:R-:W3:Y:S04]  /*7d940*/  LDL.LU R90, [R1+0x3190] ;  /* 0x00319000015a7983 */ /* 0x000ee80000300800 */
[----:B--2---:R0:W-:Y:S04]  /*7d950*/  STS.U16 [R0+UR76+0x40380], R85 ;  /* 0x0403805500007988 */ /* 0x0041e8000800044c */
        /* <DEDUP_REMOVED lines=24> */
[----:B------:R1:W-:Y:S04]  /*7dae0*/  STS.U16 [R0+UR76+0x70380], R83 ;  /* 0x0703805300007988 */ /* 0x0003e8000800044c */
[----:B0-----:R-:W3:Y:S04]  /*7daf0*/  LDL.LU R82, [R1+0x2e94] ;  /* 0x002e940001527983 */ /* 0x001ee80000300800 */
[----:B-1----:R-:W3:Y:S04]  /*7db00*/  LDL.LU R83, [R1+0x2e90] ;  /* 0x002e900001537983 */ /* 0x002ee80000300800 */
[----:B------:R0:W-:Y:S04]  /*7db10*/  STS.U16 [R0+UR76+0x50780], R84 ;  /* 0x0507805400007988 */ /* 0x0001e8000800044c */
[----:B------:R1:W-:Y:S04]  /*7db20*/  STS.U16 [R0+UR76+0x60780], R90 ;  /* 0x0607805a00007988 */ /* 0x0003e8000800044c */
[----:B0-----:R-:W3:Y:S04]  /*7db30*/  LDL.LU R84, [R1+0x2e8c] ;  /* 0x002e8c0001547983 */ /* 0x001ee80000300800 */
[----:B-1----:R-:W3:Y:S04]  /*7db40*/  LDL.LU R90, [R1+0x2e14] ;  /* 0x002e1400015a7983 */ /* 0x002ee80000300800 */
[----:B----4-:R-:W-:Y:S04]  /*7db50*/  STS.U16 [R0+UR76+0x40780], R51 ;  /* 0x0407803300007988 */ /* 0x010fe8000800044c */
[----:B--2---:R0:W-:Y:S04]  /*7db60*/  STS.U16 [R0+UR76+0x70780], R85 ;  /* 0x0707805500007988 */ /* 0x0041e8000800044c */
[----:B------:R1:W-:Y:S04]  /*7db70*/  STS.U16 [R0+UR76+0x40b80], R93 ;  /* 0x040b805d00007988 */ /* 0x0003e8000800044c */
[----:B0-----:R-:W2:Y:S04]  /*7db80*/  LDL.LU R85, [R1+0x2e10] ;  /* 0x002e100001557983 */ /* 0x001ea80000300800 */
[----:B-1----:R-:W4:Y:S04]  /*7db90*/  LDL.LU R93, [R1+0x2e0c] ;  /* 0x002e0c00015d7983 */ /* 0x002f280000300800 */
[----:B------:R-:W4:Y:S04]  /*7dba0*/  LDL.LU R51, [R1+0x2e08] ;  /* 0x002e080001337983 */ /* 0x000f280000300800 */
[----:B---3--:R0:W-:Y:S04]  /*7dbb0*/  STS.U16 [R0+UR76+0x51f80], R82 ;  /* 0x051f805200007988 */ /* 0x0081e8000800044c */
[----:B------:R1:W-:Y:S04]  /*7dbc0*/  STS.U16 [R0+UR76+0x61f80], R83 ;  /* 0x061f805300007988 */ /* 0x0003e8000800044c */
[----:B0-----:R-:W3:Y:S04]  /*7dbd0*/  LDL.LU R82, [R1+0x2d94] ;  /* 0x002d940001527983 */ /* 0x001ee80000300800 */
[----:B-1----:R-:W3:Y:S04]  /*7dbe0*/  LDL.LU R83, [R1+0x2d90] ;  /* 0x002d900001537983 */ /* 0x002ee80000300800 */
        /* <DEDUP_REMOVED lines=44> */
[----:B--2---:R0:W-:Y:S04]  /*7deb0*/  STS.U16 [R0+UR76+0x52380], R85 ;  /* 0x0523805500007988 */ /* 0x0041e8000800044c */
[----:B----4-:R1:W-:Y:S04]  /*7dec0*/  STS.U16 [R0+UR76+0x62380], R93 ;  /* 0x0623805d00007988 */ /* 0x0103e8000800044c */
[----:B0-----:R-:W2:Y:S04]  /*7ded0*/  LDL.LU R85, [R1+0x2a94] ;  /* 0x002a940001557983 */ /* 0x001ea80000300800 */
[----:B-1----:R-:W4:Y:S04]  /*7dee0*/  LDL.LU R93, [R1+0x2a90] ;  /* 0x002a9000015d7983 */ /* 0x002f280000300800 */
[----:B---3--:R0:W-:Y:S04]  /*7def0*/  STS.U16 [R0+UR76+0x42780], R82 ;  /* 0x0427805200007988 */ /* 0x0081e8000800044c */
        /* <DEDUP_REMOVED lines=122> */
[----:B-1----:R-:W4:Y:S04]  /*7e6a0*/  LDL.LU R83, [R1+0x44d8] ;  /* 0x0044d80001537983 */ /* 0x002f280000300800 */
[----:B------:R-:W-:Y:S04]  /*7e6b0*/  STS.U16 [R0+UR76+0x56b80], R91 ;  /* 0x056b805b00007988 */ /* 0x000fe8000800044c */
[----:B------:R-:W-:Y:S04]  /*7e6c0*/  STS.U16 [R0+UR76+0x46b80], R86 ;  /* 0x046b805600007988 */ /* 0x000fe8000800044c */
[----:B------:R-:W-:Y:S04]  /*7e6d0*/  STS.U16 [R0+UR76+0x66780], R84 ;  /* 0x0667805400007988 */ /* 0x000fe8000800044c */
[----:B------:R-:W-:Y:S04]  /*7e6e0*/  STS.U16 [R0+UR76+0x76780], R87 ;  /* 0x0767805700007988 */ /* 0x000fe8000800044c */
[----:B--2---:R-:W-:Y:S04]  /*7e6f0*/  STS.U16 [R0+UR76+0x56780], R85 ;  /* 0x0567805500007988 */ /* 0x004fe8000800044c */
[----:B---3--:R-:W-:Y:S04]  /*7e700*/  STS.U16 [R0+UR76+0x46780], R82 ;  /* 0x0467805200007988 */ /* 0x008fe8000800044c */
[----:B----4-:R0:W-:Y:S04]  /*7e710*/  STS.U16 [R0+UR76+0x76380], R83 ;  /* 0x0763805300007988 */ /* 0x0101e8000800044c */
[----:B0-----:R-:W2:Y:S04]  /*7e720*/  LDL.LU R83, [R1+0x44d4] ;  /* 0x0044d40001537983 */ /* 0x001ea80000300800 */
[----:B------:R-:W3:Y:S04]  /*7e730*/  LDL.LU R82, [R1+0x44d0] ;  /* 0x0044d00001527983 */ /* 0x000ee80000300800 */
[----:B------:R-:W4:Y:S04]  /*7e740*/  LDL.LU R85, [R1+0x44cc] ;  /* 0x0044cc0001557983 */ /* 0x000f280000300800 */
[----:B------:R-:W2:Y:S04]  /*7e750*/  LDL.LU R84, [R1+0x44c8] ;  /* 0x0044c80001547983 */ /* 0x000ea80000300800 */
[----:B------:R-:W2:Y:S04]  /*7e760*/  LDL.LU R87, [R1+0x44c4] ;  /* 0x0044c40001577983 */ /* 0x000ea80000300800 */
[----:B------:R-:W2:Y:S04]  /*7e770*/  LDL.LU R86, [R1+0x44c0] ;  /* 0x0044c00001567983 */ /* 0x000ea80000300800 */
[----:B------:R-:W2:Y:S04]  /*7e780*/  LDL.LU R91, [R1+0x44bc] ;  /* 0x0044bc00015b7983 */ /* 0x000ea80000300800 */
[----:B------:R0:W-:Y:S02]  /*7e790*/  STS.U16 [R0+UR76+0x55f80], R90 ;  /* 0x055f805a00007988 */ /* 0x0001e4000800044c */
[----:B0-----:R-:W0:Y:S02]  /*7e7a0*/  S2R R90, SR_TID.X ;  /* 0x00000000005a7919 */ /* 0x001e240000002100 */
[----:B------:R-:W-:Y:S04]  /*7e7b0*/  STS.U16 [R0+UR76+0x46380], R93 ;  /* 0x0463805d00007988 */ /* 0x000fe8000800044c */
[----:B------:R1:W-:Y:S04]  /*7e7c0*/  STS.U16 [R0+UR76+0x66b80], R89 ;  /* 0x066b805900007988 */ /* 0x0003e8000800044c */
[----:B------:R1:W-:Y:S02]  /*7e7d0*/  STS.U16 [R0+UR76+0x76b80], R88 ;  /* 0x076b805800007988 */ /* 0x0003e4000800044c */
[----:B-1----:R-:W-:-:S02]  /*7e7e0*/  IMAD.MOV.U32 R89, RZ, RZ, R6 ;  /* 0x000000ffff597224 */ /* 0x002fc400078e0006 */
[----:B------:R-:W-:Y:S01]  /*7e7f0*/  IMAD.MOV.U32 R88, RZ, RZ, R7 ;  /* 0x000000ffff587224 */ /* 0x000fe200078e0007 */
[----:B0-----:R-:W-:-:S04]  /*7e800*/  LOP3.LUT R90, R90, 0x7f, RZ, 0xc0, !PT ;  /* 0x0000007f5a5a7812 */ /* 0x001fc800078ec0ff */
[----:B------:R-:W-:-:S04]  /*7e810*/  LOP3.LUT R93, R90, 0x80, RZ, 0xfc, !PT ;  /* 0x000000805a5d7812 */ /* 0x000fc800078efcff */
[----:B------:R-:W-:Y:S02]  /*7e820*/  ISETP.GE.AND P6, PT, R93, R92, PT ;  /* 0x0000005c5d00720c */ /* 0x000fe40003fc6270 */
[----:B--2---:R-:W-:-:S11]  /*7e830*/  PRMT R91, RZ, 0x7610, R91 ;  /* 0x00007610ff5b7816 */ /* 0x004fd6000000005b */
[----:B------:R-:W2:Y:S04]  /*7e840*/  @!P6 LDG.E.U16 R91, desc[UR6][R88.64] ;  /* 0x00000006585be981 */ /* 0x000ea8000c1e1500 */
[----:B------:R-:W-:Y:S01]  /*7e850*/  STL [R1+0x4160], R0 ;  /* 0x0041600001007387 */ /* 0x000fe20000100800 */
[----:B------:R-:W-:-:S03]  /*7e860*/  ISETP.GE.AND P3, PT, R90, R92, PT ;  /* 0x0000005c5a00720c */ /* 0x000fc60003f66270 */
[----:B------:R-:W3:Y:S04]  /*7e870*/  LDL.LU R90, [R1+0x44b8] ;  /* 0x0044b800015a7983 */ /* 0x000ee80000300800 */
[----:B------:R0:W-:Y:S01]  /*7e880*/  STL.64 [R1+0x2c0], R88 ;  /* 0x0002c05801007387 */ /* 0x0001e20000100a00 */
[CC--:B------:R-:W-:Y:S02]  /*7e890*/  ISETP.GE.AND P5, PT, R93.reuse, R92.reuse, PT ;  /* 0x0000005c5d00720c */ /* 0x0c0fe40003fa6270 */
[----:B------:R-:W-:Y:S01]  /*7e8a0*/  ISETP.GE.AND P6, PT, R93, R92, PT ;  /* 0x0000005c5d00720c */ /* 0x000fe20003fc6270 */
[----:B0-----:R-:W3:Y:S04]  /*7e8b0*/  LDL.LU.64 R88, [R1+0x44b0] ;  /* 0x0044b00001587983 */ /* 0x001ee80000300a00 */
[----:B--2---:R0:W-:Y:S04]  /*7e8c0*/  STL [R1+0x24d4], R91 ;  /* 0x0024d45b01007387 */ /* 0x0041e80000100800 */
[----:B0-----:R-:W2:Y:S04]  /*7e8d0*/  LDL.LU R91, [R1+0x44ac] ;  /* 0x0044ac00015b7983 */ /* 0x001ea80000300800 */
[----:B------:R-:W2:Y:S02]  /*7e8e0*/  LDL.LU R93, [R1+0x44a8] ;  /* 0x0044a800015d7983 */ /* 0x000ea40000300800 */
        /* <DEDUP_REMOVED lines=252> */
[----:B--2---:R-:W-:-:S05]  /*7f8b0*/  PRMT R93, RZ, 0x7610, R93 ;  /* 0x00007610ff5d7816 */ /* 0x004fca000000005d */
[----:B------:R0:W-:Y:S04]  /*7f8c0*/  STL.S16 [R1+0x23b4], R93 ;  /* 0x0023b45d01007387 */ /* 0x0001e80000100600 */
[----:B0-----:R-:W2:Y:S04]  /*7f8d0*/  LDL.LU R93, [R1+0x4388] ;  /* 0x00438800015d7983 */ /* 0x001ea80000300800 */
[----:B------:R-:W-:Y:S04]  /*7f8e0*/  STL.S16 [R1+0x23b0], R81 ;  /* 0x0023b05101007387 */ /* 0x000fe80000100600 */
[----:B------:R-:W-:Y:S04]  /*7f8f0*/  STL.S16 [R1+0x2374], R79 ;  /* 0x0023744f01007387 */ /* 0x000fe80000100600 */
[----:B------:R-:W-:Y:S04]  /*7f900*/  STL.S16 [R1+0x2370], R77 ;  /* 0x0023704d01007387 */ /* 0x000fe80000100600 */
[----:B------:R-:W-:Y:S04]  /*7f910*/  STL.S16 [R1+0x2334], R75 ;  /* 0x0023344b01007387 */ /* 0x000fe80000100600 */
[----:B------:R-:W-:Y:S04]  /*7f920*/  STL [R1+0x41d0], R0 ;  /* 0x0041d00001007387 */ /* 0x000fe80000100800 */
        /* <DEDUP_REMOVED lines=32> */
[----:B------:R1:W-:Y:S04]  /*7fb30*/  STL.S16 [R1+0x22b4], R7 ;  /* 0x0022b40701007387 */ /* 0x0003e80000100600 */
[----:B0-----:R-:W2:Y:S04]  /*7fb40*/  LDL.LU R31, [R1+0x24fc] ;  /* 0x0024fc00011f7983 */ /* 0x001ea80000300800 */
[----:B------:R0:W-:Y:S04]  /*7fb50*/  STL.S16 [R1+0x249c], R6 ;  /* 0x00249c0601007387 */ /* 0x0001e80000100600 */
[----:B------:R-:W2:Y:S01]  /*7fb60*/  LDL.LU R59, [R1+0x2500] ;  /* 0x00250000013b7983 */ /* 0x000ea20000300800 */
[----:B------:R-:W-:-:S05]  /*7fb70*/  PRMT R0, RZ, 0x7610, R0 ;  /* 0x00007610ff007816 */ /* 0x000fca0000000000 */
[----:B------:R-:W-:Y:S04]  /*7fb80*/  STL.S16 [R1+0x2498], R0 ;  /* 0x0024980001007387 */ /* 0x000fe80000100600 */
[----:B-1----:R-:W2:Y:S04]  /*7fb90*/  LDL.LU R11, [R1+0x2504] ;  /* 0x00250400010b7983 */ /* 0x002ea80000300800 */
[----:B------:R-:W2:Y:S04]  /*7fba0*/  LDL.LU R43, [R1+0x2508] ;  /* 0x00250800012b7983 */ /* 0x000ea80000300800 */
[----:B------:R-:W2:Y:S04]  /*7fbb0*/  LDL.LU R15, [R1+0x2578] ;  /* 0x00257800010f7983 */ /* 0x000ea80000300800 */
[----:B------:R-:W2:Y:S04]  /*7fbc0*/  LDL.LU R47, [R1+0x257c] ;  /* 0x00257c00012f7983 */ /* 0x000ea80000300800 */
[----:B------:R-:W2:Y:S01]  /*7fbd0*/  LDL.LU R19, [R1+0x2580] ;  /* 0x0025800001137983 */ /* 0x000ea20000300800 */
[----:B------:R-:W-:-:S03]  /*7fbe0*/  PRMT R2, RZ, 0x7610, R2 ;  /* 0x00007610ff027816 */ /* 0x000fc60000000002 */
[----:B------:R-:W2:Y:S01]  /*7fbf0*/  LDL.LU R51, [R1+0x2584] ;  /* 0x0025840001337983 */ /* 0x000ea20000300800 */
[----:B---3--:R-:W-:Y:S02]  /*7fc00*/  PRMT R82, RZ, 0x7610, R82 ;  /* 0x00007610ff527816 */ /* 0x008fe40000000052 */
[----:B------:R-:W-:Y:S01]  /*7fc10*/  PRMT R83, RZ, 0x7610, R83 ;  /* 0x00007610ff537816 */ /* 0x000fe20000000053 */
[----:B------:R-:W3:Y:S01]  /*7fc20*/  LDL.LU R23, [R1+0x25f8] ;  /* 0x0025f80001177983 */ /* 0x000ee20000300800 */
[----:B------:R-:W-:Y:S02]  /*7fc30*/  PRMT R84, RZ, 0x7610, R84 ;  /* 0x00007610ff547816 */ /* 0x000fe40000000054 */
[----:B----4-:R-:W-:Y:S01]  /*7fc40*/  PRMT R85, RZ, 0x7610, R85 ;  /* 0x00007610ff557816 */ /* 0x010fe20000000055 */
[----:B------:R-:W4:Y:S01]  /*7fc50*/  LDL.LU R55, [R1+0x25fc] ;  /* 0x0025fc0001377983 */ /* 0x000f220000300800 */
[----:B------:R-:W-:Y:S02]  /*7fc60*/  PRMT R86, RZ, 0x7610, R86 ;  /* 0x00007610ff567816 */ /* 0x000fe40000000056 */
[----:B------:R-:W-:Y:S01]  /*7fc70*/  PRMT R87, RZ, 0x7610, R87 ;  /* 0x00007610ff577816 */ /* 0x000fe20000000057 */
[----:B------:R-:W3:Y:S01]  /*7fc80*/  LDL.LU R27, [R1+0x2600] ;  /* 0x00260000011b7983 */ /* 0x000ee20000300800 */
[----:B------:R-:W-:-:S02]  /*7fc90*/  PRMT R88, RZ, 0x7610, R88 ;  /* 0x00007610ff587816 */ /* 0x000fc40000000058 */
[----:B------:R-:W-:Y:S02]  /*7fca0*/  PRMT R89, RZ, 0x7610, R89 ;  /* 0x00007610ff597816 */ /* 0x000fe40000000059 */
[----:B------:R-:W-:Y:S01]  /*7fcb0*/  PRMT R91, RZ, 0x7610, R91 ;  /* 0x00007610ff5b7816 */ /* 0x000fe2000000005b */
[----:B------:R-:W-:Y:S01]  /*7fcc0*/  STL.64 [R1+0x40c0], R2 ;  /* 0x0040c00201007387 */ /* 0x000fe20000100a00 */
[----:B------:R-:W-:Y:S02]  /*7fcd0*/  PRMT R90, RZ, 0x7610, R90 ;  /* 0x00007610ff5a7816 */ /* 0x000fe4000000005a */
[----:B------:R-:W-:Y:S01]  /*7fce0*/  PRMT R4, RZ, 0x7610, R4 ;  /* 0x00007610ff047816 */ /* 0x000fe20000000004 */
[----:B------:R-:W-:Y:S01]  /*7fcf0*/  STL.64 [R1+0x40c8], R82 ;  /* 0x0040c85201007387 */ /* 0x000fe20000100a00 */
[----:B------:R-:W-:-:S03]  /*7fd00*/  PRMT R5, RZ, 0x7610, R5 ;  /* 0x00007610ff057816 */ /* 0x000fc60000000005 */
[----:B------:R-:W-:Y:S01]  /*7fd10*/  STL.64 [R1+0x40b8], R84 ;  /* 0x0040b85401007387 */ /* 0x000fe20000100a00 */
[----:B------:R-:W-:-:S03]  /*7fd20*/  PRMT R92, RZ, 0x7610, R92 ;  /* 0x00007610ff5c7816 */ /* 0x000fc6000000005c */
[----:B------:R-:W-:Y:S01]  /*7fd30*/  STL.64 [R1+0x40b0], R86 ;  /* 0x0040b05601007387 */ /* 0x000fe20000100a00 */
[----:B------:R-:W-:-:S03]  /*7fd40*/  IMAD.MOV.U32 R7, RZ, RZ, R38 ;  /* 0x000000ffff077224 */ /* 0x000fc600078e0026 */
[----:B------:R-:W-:Y:S04]  /*7fd50*/  STL.64 [R1+0x40a8], R88 ;  /* 0x0040a85801007387 */ /* 0x000fe80000100a00 */
[----:B------:R-:W-:Y:S04]  /*7fd60*/  STL.64 [R1+0x40d0], R90 ;  /* 0x0040d05a01007387 */ /* 0x000fe80000100a00 */
[----:B------:R-:W-:Y:S01]  /*7fd70*/  STL.64 [R1+0x40d8], R4 ;  /* 0x0040d80401007387 */ /* 0x000fe20000100a00 */
[----:B--2---:R-:W-:-:S05]  /*7fd80*/  PRMT R93, RZ, 0x7610, R93 ;  /* 0x00007610ff5d7816 */ /* 0x004fca000000005d */
[----:B------:R-:W-:Y:S01]  /*7fd90*/  STL.64 [R1+0x40a0], R92 ;  /* 0x0040a05c01007387 */ /* 0x000fe20000100a00 */
[----:B0-----:R-:W-:Y:S02]  /*7fda0*/  IMAD.MOV.U32 R6, RZ, RZ, R31 ;  /* 0x000000ffff067224 */ /* 0x001fe400078e001f */
[----:B------:R-:W-:-:S03]  /*7fdb0*/  IMAD.MOV.U32 R38, RZ, RZ, R59 ;  /* 0x000000ffff267224 */ /* 0x000fc600078e003b */
[----:B------:R0:W-:Y:S04]  /*7fdc0*/  STL.64 [R1+0x4098], R6 ;  /* 0x0040980601007387 */ /* 0x0001e80000100a00 */
[----:B------:R-:W2:Y:S01]  /*7fdd0*/  LDL.LU R59, [R1+0x2604] ;  /* 0x00260400013b7983 */ /* 0x000ea20000300800 */
[----:B------:R-:W-:Y:S02]  /*7fde0*/  LOP3.LUT R11, R11, R10, RZ, 0x3c, !PT ;  /* 0x0000000a0b0b7212 */ /* 0x000fe400078e3cff */
[----:B------:R-:W-:Y:S02]  /*7fdf0*/  LOP3.LUT R43, R43, R42, RZ, 0x3c, !PT ;  /* 0x0000002a2b2b7212 */ /* 0x000fe400078e3cff */
[----:B------:R-:W-:Y:S02]  /*7fe00*/  LOP3.LUT R15, R15, R14, RZ, 0x3c, !PT ;  /* 0x0000000e0f0f7212 */ /* 0x000fe400078e3cff */
[----:B------:R-:W-:-:S02]  /*7fe10*/  LOP3.LUT R10, R11, R10, RZ, 0x3c, !PT ;  /* 0x0000000a0b0a7212 */ /* 0x000fc400078e3cff */
[----:B------:R-:W-:Y:S02]  /*7fe20*/  LOP3.LUT R42, R43, R42, RZ, 0x3c, !PT ;  /* 0x0000002a2b2a7212 */ /* 0x000fe400078e3cff */
[----:B------:R-:W-:Y:S02]  /*7fe30*/  LOP3.LUT R14, R15, R14, RZ, 0x3c, !PT ;  /* 0x0000000e0f0e7212 */ /* 0x000fe400078e3cff */
[----:B------:R-:W-:Y:S01]  /*7fe40*/  LOP3.LUT R11, R11, R10, RZ, 0x3c, !PT ;  /* 0x0000000a0b0b7212 */ /* 0x000fe200078e3cff */
[----:B------:R-:W-:Y:S04]  /*7fe50*/  STL.64 [R1+0x40e0], R38 ;  /* 0x0040e02601007387 */ /* 0x000fe80000100a00 */
[----:B------:R-:W2:Y:S01]  /*7fe60*/  LDL.LU R31, [R1+0x2678] ;  /* 0x00267800011f7983 */ /* 0x000ea20000300800 */
[----:B------:R-:W-:-:S02]  /*7fe70*/  LOP3.LUT R43, R43, R42, RZ, 0x3c, !PT ;  /* 0x0000002a2b2b7212 */ /* 0x000fc400078e3cff */
[----:B------:R-:W-:Y:S01]  /*7fe80*/  LOP3.LUT R15, R15, R14, RZ, 0x3c, !PT ;  /* 0x0000000e0f0f7212 */ /* 0x000fe200078e3cff */
[----:B------:R-:W-:Y:S04]  /*7fe90*/  STL.64 [R1+0x40e8], R10 ;  /* 0x0040e80a01007387 */ /* 0x000fe80000100a00 */
[----:B------:R-:W2:Y:S04]  /*7fea0*/  LDL.LU R63, [R1+0x267c] ;  /* 0x00267c00013f7983 */ /* 0x000ea80000300800 */
[----:B------:R-:W2:Y:S04]  /*7feb0*/  LDL.LU R35, [R1+0x2680] ;  /* 0x0026800001237983 */ /* 0x000ea80000300800 */
[----:B------:R-:W-:Y:S04]  /*7fec0*/  STL.64 [R1+0x40f0], R42 ;  /* 0x0040f02a01007387 */ /* 0x000fe80000100a00 */
[----:B------:R-:W-:Y:S04]  /*7fed0*/  STL.64 [R1+0x4110], R14 ;  /* 0x0041100e01007387 */ /* 0x000fe80000100a00 */
[----:B------:R-:W2:Y:S01]  /*7fee0*/  LDL.LU R67, [R1+0x2684] ;  /* 0x0026840001437983 */ /* 0x000ea20000300800 */
[----:B------:R-:W-:-:S02]  /*7fef0*/  LOP3.LUT R47, R47, R46, RZ, 0x3c, !PT ;  /* 0x0000002e2f2f7212 */ /* 0x000fc400078e3cff */
[----:B------:R-:W-:Y:S02]  /*7ff00*/  LOP3.LUT R19, R19, R18, RZ, 0x3c, !PT ;  /* 0x0000001213137212 */ /* 0x000fe400078e3cff */
[----:B------:R-:W-:Y:S02]  /*7ff10*/  LOP3.LUT R51, R51, R50, RZ, 0x3c, !PT ;  /* 0x0000003233337212 */ /* 0x000fe400078e3cff */
[----:B------:R-:W-:Y:S02]  /*7ff20*/  LOP3.LUT R46, R47, R46, RZ, 0x3c, !PT ;  /* 0x0000002e2f2e7212 */ /* 0x000fe400078e3cff */
[----:B------:R-:W-:Y:S02]  /*7ff30*/  LOP3.LUT R18, R19, R18, RZ, 0x3c, !PT ;  /* 0x0000001213127212 */ /* 0x000fe400078e3cff */
[----:B---3--:R-:W-:Y:S02]  /*7ff40*/  LOP3.LUT R23, R23, R22, RZ, 0x3c, !PT ;  /* 0x0000001617177212 */ /* 0x008fe400078e3cff */
[----:B------:R-:W-:-:S02]  /*7ff50*/  LOP3.LUT R50, R51, R50, RZ, 0x3c, !PT ;  /* 0x0000003233327212 */ /* 0x000fc400078e3cff */
[----:B------:R-:W-:Y:S02]  /*7ff60*/  LOP3.LUT R47, R47, R46, RZ, 0x3c, !PT ;  /* 0x0000002e2f2f7212 */ /* 0x000fe400078e3cff */
[----:B----4-:R-:W-:Y:S02]  /*7ff70*/  LOP3.LUT R55, R55, R54, RZ, 0x3c, !PT ;  /* 0x0000003637377212 */ /* 0x010fe400078e3cff */
[----:B------:R-:W-:Y:S02]  /*7ff80*/  LOP3.LUT R19, R19, R18, RZ, 0x3c, !PT ;  /* 0x0000001213137212 */ /* 0x000fe400078e3cff */
[----:B------:R-:W-:Y:S02]  /*7ff90*/  LOP3.LUT R22, R23, R22, RZ, 0x3c, !PT ;  /* 0x0000001617167212 */ /* 0x000fe400078e3cff */
[----:B------:R-:W-:Y:S01]  /*7ffa0*/  LOP3.LUT R51, R51, R50, RZ, 0x3c, !PT ;  /* 0x0000003233337212 */ /* 0x000fe200078e3cff */
[----:B------:R-:W-:Y:S01]  /*7ffb0*/  STL.64 [R1+0x4118], R46 ;  /* 0x0041182e01007387 */ /* 0x000fe20000100a00 */
[----:B------:R-:W-:-:S02]  /*7ffc0*/  LOP3.LUT R54, R55, R54, RZ, 0x3c, !PT ;  /* 0x0000003637367212 */ /* 0x000fc400078e3cff */
[----:B------:R-:W-:Y:S01]  /*7ffd0*/  LOP3.LUT R27, R27, R26, RZ, 0x3c, !PT ;  /* 0x0000001a1b1b7212 */ /* 0x000fe200078e3cff */
[----:B------:R-:W3:Y:S01]  /*7ffe0*/  LDL.LU R9, [R1+0x26f8] ;  /* 0x0026f80001097983 */ /* 0x000ee20000300800 */
[----:B------:R-:W-:-:S03]  /*7fff0*/  LOP3.LUT R23, R23, R22, RZ, 0x3c, !PT ;  /* 0x0000001617177212 */ /* 0x000fc600078e3cff */
[----:B------:R-:W-:Y:S04]  /*80000*/  STL.64 [R1+0x4168], R18 ;  /* 0x0041681201007387 */ /* 0x000fe80000100a00 */
[----:B------:R-:W4:Y:S04]  /*80010*/  LDL.LU R41, [R1+0x26fc] ;  /* 0x0026fc0001297983 */ /* 0x000f280000300800 */
[----:B------:R-:W-:Y:S01]  /*80020*/  STL.64 [R1+0x4170], R50 ;  /* 0x0041703201007387 */ /* 0x000fe20000100a00 */
[----:B------:R-:W-:Y:S02]  /*80030*/  LOP3.LUT R55, R55, R54, RZ, 0x3c, !PT ;  /* 0x0000003637377212 */ /* 0x000fe400078e3cff */
[C---:B------:R-:W-:Y:S01]  /*80040*/  LOP3.LUT R26, R27.reuse, R26, RZ, 0x3c, !PT ;  /* 0x0000001a1b1a7212 */ /* 0x040fe200078e3cff */
[----:B------:R-:W3:Y:S04]  /*80050*/  LDL.LU R13, [R1+0x2700] ;  /* 0x00270000010d7983 */ /* 0x000ee80000300800 */
[----:B------:R-:W-:Y:S04]  /*80060*/  STL.64 [R1+0x41c0], R22 ;  /* 0x0041c01601007387 */ /* 0x000fe80000100a00 */
[----:B------:R-:W4:Y:S04]  /*80070*/  LDL.LU R45, [R1+0x2704] ;  /* 0x00270400012d7983 */ /* 0x000f280000300800 */
[----:B------:R-:W4:Y:S01]  /*80080*/  LDL.LU R17, [R1+0x2778] ;  /* 0x0027780001117983 */ /* 0x000f220000300800 */
[----:B------:R-:W-:-:S03]  /*80090*/  LOP3.LUT R27, R27, R26, RZ, 0x3c, !PT ;  /* 0x0000001a1b1b7212 */ /* 0x000fc600078e3cff */
[----:B------:R1:W-:Y:S04]  /*800a0*/  STL.64 [R1+0x41c8], R54 ;  /* 0x0041c83601007387 */ /* 0x0003e80000100a00 */
[----:B------:R-:W4:Y:S04]  /*800b0*/  LDL.LU R49, [R1+0x277c] ;  /* 0x00277c0001317983 */ /* 0x000f280000300800 */
[----:B------:R-:W4:Y:S04]  /*800c0*/  LDL.LU R21, [R1+0x2780] ;  /* 0x0027800001157983 */ /* 0x000f280000300800 */
[----:B------:R-:W-:Y:S04]  /*800d0*/  STL.64 [R1+0x4228], R26 ;  /* 0x0042281a01007387 */ /* 0x000fe80000100a00 */
[----:B------:R-:W4:Y:S01]  /*800e0*/  LDL.LU R53, [R1+0x2784] ;  /* 0x0027840001357983 */ /* 0x000f220000300800 */
[----:B--2---:R-:W-:-:S04]  /*800f0*/  LOP3.LUT R59, R59, R58, RZ, 0x3c, !PT ;  /* 0x0000003a3b3b7212 */ /* 0x004fc800078e3cff */
[----:B------:R-:W-:-:S04]  /*80100*/  LOP3.LUT R58, R59, R58, RZ, 0x3c, !PT ;  /* 0x0000003a3b3a7212 */ /* 0x000fc800078e3cff */
[----:B------:R-:W-:-:S05]  /*80110*/  LOP3.LUT R59, R59, R58, RZ, 0x3c, !PT ;  /* 0x0000003a3b3b7212 */ /* 0x000fca00078e3cff */
[----:B------:R-:W-:Y:S04]  /*80120*/  STL.64 [R1+0x4230], R58 ;  /* 0x0042303a01007387 */ /* 0x000fe80000100a00 */
[----:B------:R-:W2:Y:S01]  /*80130*/  LDL.LU R25, [R1+0x27f8] ;  /* 0x0027f80001197983 */ /* 0x000ea20000300800 */
[----:B------:R-:W-:Y:S02]  /*80140*/  LOP3.LUT R31, R31, R30, RZ, 0x3c, !PT ;  /* 0x0000001e1f1f7212 */ /* 0x000fe400078e3cff */
        /* <DEDUP_REMOVED lines=10> */
[----:B------:R-:W-:Y:S04]  /*801f0*/  STL.64 [R1+0x4280], R30 ;  /* 0x0042801e01007387 */ /* 0x000fe80000100a00 */
[----:B------:R-:W-:Y:S04]  /*80200*/  STL.64 [R1+0x4288], R62 ;  /* 0x0042883e01007387 */ /* 0x000fe80000100a00 */
[----:B------:R-:W2:Y:S01]  /*80210*/  LDL.LU R57, [R1+0x27fc] ;  /* 0x0027fc0001397983 */ /* 0x000ea20000300800 */
[----:B------:R-:W-:-:S03]  /*80220*/  LOP3.LUT R67, R67, R66, RZ, 0x3c, !PT ;  /* 0x0000004243437212 */ /* 0x000fc600078e3cff */
[----:B------:R-:W-:Y:S04]  /*80230*/  STL [R1+0x430c], R34 ;  /* 0x00430c2201007387 */ /* 0x000fe80000100800 */
[----:B------:R-:W-:Y:S04]  /*80240*/  STL [R1+0x4308], R35 ;  /* 0x0043082301007387 */ /* 0x000fe80000100800 */
[----:B------:R-:W2:Y:S04]  /*80250*/  LDL.LU R29, [R1+0x2800] ;  /* 0x00280000011d7983 */ /* 0x000ea80000300800 */
[----:B------:R-:W-:Y:S04]  /*80260*/  STL [R1+0x4320], R66 ;  /* 0x0043204201007387 */ /* 0x000fe80000100800 */
[----:B------:R-:W-:Y:S04]  /*80270*/  STL [R1+0x4310], R67 ;  /* 0x0043104301007387 */ /* 0x000fe80000100800 */
[----:B------:R-:W2:Y:S01]  /*80280*/  LDL.LU R61, [R1+0x2804] ;  /* 0x00280400013d7983 */ /* 0x000ea20000300800 */
[----:B---3--:R-:W-:-:S02]  /*80290*/  LOP3.LUT R9, R9, R8, RZ, 0x3c, !PT ;  /* 0x0000000809097212 */ /* 0x008fc400078e3cff */
[----:B----4-:R-:W-:Y:S02]  /*802a0*/  LOP3.LUT R41, R41, R40, RZ, 0x3c, !PT ;  /* 0x0000002829297212 */ /* 0x010fe400078e3cff */
[----:B------:R-:W-:Y:S02]  /*802b0*/  LOP3.LUT R8, R9, R8, RZ, 0x3c, !PT ;  /* 0x0000000809087212 */ /* 0x000fe400078e3cff */
        /* <DEDUP_REMOVED lines=15> */
[----:B------:R-:W-:Y:S01]  /*803b0*/  LOP3.LUT R45, R45, R44, RZ, 0x3c, !PT ;  /* 0x0000002c2d2d7212 */ /* 0x000fe200078e3cff */
[----:B------:R-:W-:Y:S01]  /*803c0*/  STL.64 [R1+0x40f8], R8 ;  /* 0x0040f80801007387 */ /* 0x000fe20000100a00 */
[----:B------:R-:W-:-:S03]  /*803d0*/  LOP3.LUT R17, R17, R16, RZ, 0x3c, !PT ;  /* 0x0000001011117212 */ /* 0x000fc600078e3cff */
[----:B------:R-:W3:Y:S01]  /*803e0*/  LDL.LU R33, [R1+0x2878] ;  /* 0x0028780001217983 */ /* 0x000ee20000300800 */
[----:B------:R-:W-:Y:S02]  /*803f0*/  LOP3.LUT R49, R49, R48, RZ, 0x3c, !PT ;  /* 0x0000003031317212 */ /* 0x000fe400078e3cff */
[----:B------:R-:W-:Y:S01]  /*80400*/  LOP3.LUT R52, R53, R52, RZ, 0x3c, !PT ;  /* 0x0000003435347212 */ /* 0x000fe200078e3cff */
[----:B------:R-:W-:Y:S01]  /*80410*/  STL.64 [R1+0x4100], R40 ;  /* 0x0041002801007387 */ /* 0x000fe20000100a00 */
[----:B------:R-:W-:-:S03]  /*80420*/  LOP3.LUT R21, R21, R20, RZ, 0x3c, !PT ;  /* 0x0000001415157212 */ /* 0x000fc600078e3cff */
[----:B------:R-:W-:Y:S04]  /*80430*/  STL.64 [R1+0x4108], R12 ;  /* 0x0041080c01007387 */ /* 0x000fe80000100a00 */
[----:B------:R-:W-:Y:S04]  /*80440*/  STL.64 [R1+0x4120], R44 ;  /* 0x0041202c01007387 */ /* 0x000fe80000100a00 */
[----:B------:R-:W-:Y:S01]  /*80450*/  STL.64 [R1+0x4128], R16 ;  /* 0x0041281001007387 */ /* 0x000fe20000100a00 */
[----:B------:R-:W-:-:S03]  /*80460*/  LOP3.LUT R53, R53, R52, RZ, 0x3c, !PT ;  /* 0x0000003435357212 */ /* 0x000fc600078e3cff */
[----:B------:R-:W-:Y:S04]  /*80470*/  STL.64 [R1+0x4130], R48 ;  /* 0x0041303001007387 */ /* 0x000fe80000100a00 */
[----:B------:R-:W-:Y:S04]  /*80480*/  STL.64 [R1+0x4178], R20 ;  /* 0x0041781401007387 */ /* 0x000fe80000100a00 */
[----:B------:R-:W4:Y:S04]  /*80490*/  LDL.LU R65, [R1+0x287c] ;  /* 0x00287c0001417983 */ /* 0x000f280000300800 */
[----:B------:R-:W4:Y:S04]  /*804a0*/  LDL.LU R37, [R1+0x2880] ;  /* 0x0028800001257983 */ /* 0x000f280000300800 */
[----:B------:R-:W-:Y:S04]  /*804b0*/  STL.64 [R1+0x4188], R52 ;  /* 0x0041883401007387 */ /* 0x000fe80000100a00 */
[----:B------:R-:W4:Y:S04]  /*804c0*/  LDL.LU R69, [R1+0x2884] ;  /* 0x0028840001457983 */ /* 0x000f280000300800 */
[----:B------:R-:W4:Y:S01]  /*804d0*/  LDL.LU R71, [R1+0x28f8] ;  /* 0x0028f80001477983 */ /* 0x000f220000300800 */
[----:B--2---:R-:W-:-:S04]  /*804e0*/  LOP3.LUT R25, R25, R24, RZ, 0x3c, !PT ;  /* 0x0000001819197212 */ /* 0x004fc800078e3cff */
[----:B------:R-:W-:-:S04]  /*804f0*/  LOP3.LUT R24, R25, R24, RZ, 0x3c, !PT ;  /* 0x0000001819187212 */ /* 0x000fc800078e3cff */
[----:B------:R-:W-:-:S05]  /*80500*/  LOP3.LUT R25, R25, R24, RZ, 0x3c, !PT ;  /* 0x0000001819197212 */ /* 0x000fca00078e3cff */
[----:B------:R-:W-:Y:S04]  /*80510*/  STL.64 [R1+0x41d8], R24 ;  /* 0x0041d81801007387 */ /* 0x000fe80000100a00 */
[----:B------:R-:W2:Y:S04]  /*80520*/  LDL.LU R73, [R1+0x28fc] ;  /* 0x0028fc0001497983 */ /* 0x000ea80000300800 */
[----:B------:R-:W2:Y:S04]  /*80530*/  LDL.LU R75, [R1+0x2900] ;  /* 0x00290000014b7983 */ /* 0x000ea80000300800 */
[----:B------:R-:W2:Y:S01]  /*80540*/  LDL.LU R77, [R1+0x2904] ;  /* 0x00290400014d7983 */ /* 0x000ea20000300800 */
        /* <DEDUP_REMOVED lines=8> */
[----:B------:R-:W-:Y:S01]  /*805d0*/  STL [R1+0x42b0], R56 ;  /* 0x0042b03801007387 */ /* 0x000fe20000100800 */
[----:B------:R-:W-:-:S03]  /*805e0*/  LOP3.LUT R61, R61, R60, RZ, 0x3c, !PT ;  /* 0x0000003c3d3d7212 */ /* 0x000fc600078e3cff */
[----:B------:R-:W-:Y:S04]  /*805f0*/  STL [R1+0x41e0], R57 ;  /* 0x0041e03901007387 */ /* 0x000fe80000100800 */
[----:B------:R-:W2:Y:S04]  /*80600*/  LDL.LU R79, [R1+0x2968] ;  /* 0x00296800014f7983 */ /* 0x000ea80000300800 */
[----:B------:R-:W-:Y:S04]  /*80610*/  STL.64 [R1+0x4238], R28 ;  /* 0x0042381c01007387 */ /* 0x000fe80000100a00 */
[----:B------:R-:W-:Y:S04]  /*80620*/  STL.64 [R1+0x4240], R60 ;  /* 0x0042403c01007387 */ /* 0x000fe80000100a00 */
[----:B------:R-:W2:Y:S04]  /*80630*/  LDL.LU R81, [R1+0x296c] ;  /* 0x00296c0001517983 */ /* 0x000ea80000300800 */
[----:B0-----:R-:W2:Y:S04]  /*80640*/  LDL.LU R7, [R1] ;  /* 0x0000000001077983 */ /* 0x001ea80000300800 */
[----:B------:R-:W2:Y:S04]  /*80650*/  LDL.LU R92, [R1+0x2970] ;  /* 0x00297000015c7983 */ /* 0x000ea80000300800 */
[----:B------:R-:W2:Y:S04]  /*80660*/  LDL.LU R93, [R1+0x8] ;  /* 0x00000800015d7983 */ /* 0x000ea80000300800 */
[----:B------:R-:W2:Y:S04]  /*80670*/  LDL.LU R86, [R1+0x2974] ;  /* 0x0029740001567983 */ /* 0x000ea80000300800 */
[----:B------:R-:W2:Y:S04]  /*80680*/  LDL.LU R87, [R1+0x10] ;  /* 0x0000100001577983 */ /* 0x000ea80000300800 */
[----:B------:R-:W2:Y:S04]  /*80690*/  LDL.LU R82, [R1+0x2978] ;  /* 0x0029780001527983 */ /* 0x000ea80000300800 */
[----:B------:R-:W2:Y:S04]  /*806a0*/  LDL.LU R83, [R1+0x18] ;  /* 0x0000180001537983 */ /* 0x000ea80000300800 */
[----:B------:R-:W1:Y:S04]  /*806b0*/  LDL.LU R2, [R1+0x297c] ;  /* 0x00297c0001027983 */ /* 0x000e680000300800 */
[----:B------:R-:W2:Y:S04]  /*806c0*/  LDL.LU R3, [R1+0x20] ;  /* 0x0000200001037983 */ /* 0x000ea80000300800 */
[----:B------:R-:W2:Y:S01]  /*806d0*/  LDL.LU R0, [R1+0x2980] ;  /* 0x0029800001007983 */ /* 0x000ea20000300800 */
[----:B---3--:R-:W-:-:S04]  /*806e0*/  LOP3.LUT R33, R33, R32, RZ, 0x3c, !PT ;  /* 0x0000002021217212 */ /* 0x008fc800078e3cff */
[----:B------:R-:W-:Y:S02]  /*806f0*/  LOP3.LUT R32, R33, R32, RZ, 0x3c, !PT ;  /* 0x0000002021207212 */ /* 0x000fe400078e3cff */
[----:B----4-:R-:W-:Y:S02]  /*80700*/  LOP3.LUT R65, R65, R64, RZ, 0x3c, !PT ;  /* 0x0000004041417212 */ /* 0x010fe400078e3cff */
        /* <DEDUP_REMOVED lines=11> */
[----:B------:R-:W-:Y:S01]  /*807c0*/  LOP3.LUT R71, R71, R70, RZ, 0x3c, !PT ;  /* 0x0000004647477212 */ /* 0x000fe200078e3cff */
[----:B------:R-:W-:Y:S04]  /*807d0*/  STL.64 [R1+0x4290], R32 ;  /* 0x0042902001007387 */ /* 0x000fe80000100a00 */
[----:B------:R-:W-:Y:S04]  /*807e0*/  STL.64 [R1+0x4298], R64 ;  /* 0x0042984001007387 */ /* 0x000fe80000100a00 */
[----:B------:R-:W-:Y:S04]  /*807f0*/  STL.64 [R1+0x4318], R36 ;  /* 0x0043182401007387 */ /* 0x000fe80000100a00 */
[----:B------:R-:W-:Y:S04]  /*80800*/  STL.64 [R1+0x4328], R68 ;  /* 0x0043284401007387 */ /* 0x000fe80000100a00 */
[----:B------:R-:W-:Y:S01]  /*80810*/  STL.64 [R1+0x4138], R70 ;  /* 0x0041384601007387 */ /* 0x000fe20000100a00 */
[----:B--2---:R-:W-:-:S02]  /*80820*/  LOP3.LUT R73, R73, R72, RZ, 0x3c, !PT ;  /* 0x0000004849497212 */ /* 0x004fc400078e3cff */
        /* <DEDUP_REMOVED lines=11> */
[----:B------:R-:W2:Y:S04]  /*808e0*/  LDL.LU R4, [R1+0x28] ;  /* 0x0000280001047983 */ /* 0x000ea80000300800 */
[----:B------:R-:W3:Y:S04]  /*808f0*/  LDL.LU R5, [R1+0x2984] ;  /* 0x0029840001057983 */ /* 0x000ee80000300800 */
[----:B------:R-:W4:Y:S04]  /*80900*/  LDL.LU R90, [R1+0x30] ;  /* 0x00003000015a7983 */ /* 0x000f280000300800 */
[----:B------:R-:W4:Y:S04]  /*80910*/  LDL.LU R91, [R1+0x29e8] ;  /* 0x0029e800015b7983 */ /* 0x000f280000300800 */
[----:B------:R-:W4:Y:S04]  /*80920*/  LDL.LU R88, [R1+0x38] ;  /* 0x0000380001587983 */ /* 0x000f280000300800 */
[----:B------:R-:W4:Y:S04]  /*80930*/  LDL.LU R89, [R1+0x29ec] ;  /* 0x0029ec0001597983 */ /* 0x000f280000300800 */
[----:B------:R-:W4:Y:S04]  /*80940*/  LDL.LU R84, [R1+0x40] ;  /* 0x0000400001547983 */ /* 0x000f280000300800 */
[----:B------:R-:W4:Y:S01]  /*80950*/  LDL.LU R85, [R1+0x29f0] ;  /* 0x0029f00001557983 */ /* 0x000f220000300800 */
[----:B------:R-:W-:-:S02]  /*80960*/  LOP3.LUT R79, R79, R78, RZ, 0x3c, !PT ;  /* 0x0000004e4f4f7212 */ /* 0x000fc400078e3cff */
[----:B------:R-:W-:Y:S02]  /*80970*/  LOP3.LUT R81, R81, R80, RZ, 0x3c, !PT ;  /* 0x0000005051517212 */ /* 0x000fe400078e3cff */
[----:B------:R-:W-:Y:S02]  /*80980*/  LOP3.LUT R78, R79, R78, RZ, 0x3c, !PT ;  /* 0x0000004e4f4e7212 */ /* 0x000fe400078e3cff */
[----:B------:R-:W-:Y:S02]  /*80990*/  LOP3.LUT R80, R81, R80, RZ, 0x3c, !PT ;  /* 0x0000005051507212 */ /* 0x000fe400078e3cff */
[----:B------:R-:W-:Y:S02]  /*809a0*/  MOV R6, R92 ;  /* 0x0000005c00067202 */ /* 0x000fe40000000f00 */
[----:B------:R-:W-:Y:S02]  /*809b0*/  LOP3.LUT R79, R79, R78, RZ, 0x3c, !PT ;  /* 0x0000004e4f4f7212 */ /* 0x000fe400078e3cff */
[----:B------:R-:W-:Y:S01]  /*809c0*/  LOP3.LUT R81, R81, R80, RZ, 0x3c, !PT ;  /* 0x0000005051517212 */ /* 0x000fe200078e3cff */
[----:B-1----:R-:W-:-:S02]  /*809d0*/  IMAD.MOV.U32 R54, RZ, RZ, R2 ;  /* 0x000000ffff367224 */ /* 0x002fc400078e0002 */
[----:B------:R-:W-:Y:S01]  /*809e0*/  IMAD.MOV.U32 R2, RZ, RZ, R0 ;  /* 0x000000ffff027224 */ /* 0x000fe200078e0000 */
[----:B------:R-:W-:Y:S04]  /*809f0*/  STL.64 [R1+0x4158], R78 ;  /* 0x0041584e01007387 */ /* 0x000fe80000100a00 */
[----:B------:R-:W-:Y:S04]  /*80a00*/  STL.64 [R1+0x4180], R80 ;  /* 0x0041805001007387 */ /* 0x000fe80000100a00 */
[----:B------:R0:W-:Y:S04]  /*80a10*/  STL.64 [R1], R6 ;  /* 0x0000000601007387 */ /* 0x0001e80000100a00 */
[----:B------:R-:W4:Y:S04]  /*80a20*/  LDL.LU R11, [R1+0x48] ;  /* 0x00004800010b7983 */ /* 0x000f280000300800 */
[----:B------:R-:W4:Y:S04]  /*80a30*/  LDL.LU R38, [R1+0x29f4] ;  /* 0x0029f40001267983 */ /* 0x000f280000300800 */
[----:B------:R1:W-:Y:S04]  /*80a40*/  STL.64 [R1+0x20], R2 ;  /* 0x0000200201007387 */ /* 0x0003e80000100a00 */
[----:B------:R-:W4:Y:S01]  /*80a50*/  LDL.LU R39, [R1+0x50] ;  /* 0x0000500001277983 */ /* 0x000f220000300800 */
[----:B------:R-:W-:-:S02]  /*80a60*/  IMAD.MOV.U32 R22, RZ, RZ, R82 ;  /* 0x000000ffff167224 */ /* 0x000fc400078e0052 */
[----:B------:R-:W-:Y:S01]  /*80a70*/  IMAD.MOV.U32 R55, RZ, RZ, R83 ;  /* 0x000000ffff377224 */ /* 0x000fe200078e0053 */
[----:B0-----:R-:W4:Y:S04]  /*80a80*/  LDL.LU R6, [R1+0x29f8] ;  /* 0x0029f80001067983 */ /* 0x001f280000300800 */
[----:B------:R-:W4:Y:S04]  /*80a90*/  LDL.LU R7, [R1+0x58] ;  /* 0x0000580001077983 */ /* 0x000f280000300800 */
[----:B------:R-:W4:Y:S04]  /*80aa0*/  LDL.LU R92, [R1+0x29fc] ;  /* 0x0029fc00015c7983 */ /* 0x000f280000300800 */
[----:B-1----:R-:W4:Y:S04]  /*80ab0*/  LDL.LU R2, [R1+0x60] ;  /* 0x0000600001027983 */ /* 0x002f280000300800 */
[----:B------:R-:W4:Y:S04]  /*80ac0*/  LDL.LU R3, [R1+0x2a00] ;  /* 0x002a000001037983 */ /* 0x000f280000300800 */
[----:B------:R-:W4:Y:S01]  /*80ad0*/  LDL.LU R82, [R1+0x68] ;  /* 0x0000680001527983 */ /* 0x000f220000300800 */
[----:B------:R-:W-:-:S02]  /*80ae0*/  IMAD.MOV.U32 R18, RZ, RZ, R86 ;  /* 0x000000ffff127224 */ /* 0x000fc400078e0056 */
[----:B------:R-:W-:Y:S01]  /*80af0*/  IMAD.MOV.U32 R19, RZ, RZ, R93 ;  /* 0x000000ffff137224 */ /* 0x000fe200078e005d */
        /* <DEDUP_REMOVED lines=12> */
[----:B--2---:R-:W-:-:S02]  /*80bc0*/  IMAD.MOV.U32 R27, RZ, RZ, R4 ;  /* 0x000000ffff1b7224 */ /* 0x004fc400078e0004 */
[----:B---3--:R-:W-:Y:S01]  /*80bd0*/  IMAD.MOV.U32 R26, RZ, RZ, R5 ;  /* 0x000000ffff1a7224 */ /* 0x008fe200078e0005 */
[----:B------:R-:W2:Y:S01]  /*80be0*/  LDL.LU R4, [R1+0x80] ;  /* 0x0000800001047983 */ /* 0x000ea20000300800 */
[----:B----4-:R-:W-:-:S03]  /*80bf0*/  IMAD.MOV.U32 R31, RZ, RZ, R90 ;  /* 0x000000ffff1f7224 */ /* 0x010fc600078e005a */
[----:B------:R-:W3:Y:S01]  /*80c00*/  LDL.LU R5, [R1+0x2a70] ;  /* 0x002a700001057983 */ /* 0x000ee20000300800 */
[----:B------:R-:W-:-:S03]  /*80c10*/  IMAD.MOV.U32 R30, RZ, RZ, R91 ;  /* 0x000000ffff1e7224 */ /* 0x000fc600078e005b */
[----:B------:R-:W4:Y:S01]  /*80c20*/  LDL.LU R90, [R1+0x88] ;  /* 0x00008800015a7983 */ /* 0x000f220000300800 */
[----:B------:R-:W-:-:S03]  /*80c30*/  IMAD.MOV.U32 R63, RZ, RZ, R88 ;  /* 0x000000ffff3f7224 */ /* 0x000fc600078e0058 */
[----:B------:R-:W2:Y:S01]  /*80c40*/  LDL.LU R91, [R1+0x2a74] ;  /* 0x002a7400015b7983 */ /* 0x000ea20000300800 */
[----:B------:R-:W-:-:S03]  /*80c50*/  IMAD.MOV.U32 R62, RZ, RZ, R89 ;  /* 0x000000ffff3e7224 */ /* 0x000fc600078e0059 */
[----:B------:R-:W2:Y:S04]  /*80c60*/  LDL.LU R88, [R1+0x90] ;  /* 0x0000900001587983 */ /* 0x000ea80000300800 */
[----:B------:R-:W3:Y:S01]  /*80c70*/  LDL.LU R89, [R1+0x2a78] ;  /* 0x002a780001597983 */ /* 0x000ee20000300800 */
[----:B------:R-:W-:Y:S01]  /*80c80*/  IMAD.MOV.U32 R37, RZ, RZ, R84 ;  /* 0x000000ffff257224 */ /* 0x000fe200078e0054 */
[----:B------:R-:W-:Y:S02]  /*80c90*/  MOV R36, R85 ;  /* 0x0000005500247202 */ /* 0x000fe40000000f00 */
[----:B------:R-:W4:Y:S04]  /*80ca0*/  LDL.LU R84, [R1+0x98] ;  /* 0x0000980001547983 */ /* 0x000f280000300800 */
[----:B------:R-:W4:Y:S04]  /*80cb0*/  LDL.LU R85, [R1+0x2a7c] ;  /* 0x002a7c0001557983 */ /* 0x000f280000300800 */
[----:B------:R-:W-:Y:S04]  /*80cc0*/  STL.64 [R1+0x28], R26 ;  /* 0x0000281a01007387 */ /* 0x000fe80000100a00 */
[----:B------:R-:W-:Y:S04]  /*80cd0*/  STL.64 [R1+0x30], R30 ;  /* 0x0000301e01007387 */ /* 0x000fe80000100a00 */
[----:B------:R-:W-:Y:S04]  /*80ce0*/  STL.64 [R1+0x42a0], R30 ;  /* 0x0042a01e01007387 */ /* 0x000fe80000100a00 */
[----:B------:R-:W-:Y:S04]  /*80cf0*/  STL.64 [R1+0x40], R36 ;  /* 0x0000402401007387 */ /* 0x000fe80000100a00 */
[----:B------:R-:W-:Y:S04]  /*80d00*/  STL [R1+0x4358], R36 ;  /* 0x0043582401007387 */ /* 0x000fe80000100800 */
[----:B------:R-:W-:Y:S01]  /*80d10*/  STL [R1+0x4330], R37 ;  /* 0x0043302501007387 */ /* 0x000fe20000100800 */
[----:B------:R-:W-:-:S03]  /*80d20*/  IMAD.MOV.U32 R69, RZ, RZ, R11 ;  /* 0x000000ffff457224 */ /* 0x000fc600078e000b */
[----:B------:R-:W-:Y:S01]  /*80d30*/  STL.64 [R1+0x38], R62 ;  /* 0x0000383e01007387 */ /* 0x000fe20000100a00 */
[----:B------:R-:W-:Y:S02]  /*80d40*/  IMAD.MOV.U32 R68, RZ, RZ, R38 ;  /* 0x000000ffff447224 */ /* 0x000fe400078e0026 */
[----:B------:R-:W-:Y:S01]  /*80d50*/  IMAD.MOV.U32 R9, RZ, RZ, R39 ;  /* 0x000000ffff097224 */ /* 0x000fe200078e0027 */
[----:B------:R-:W-:Y:S04]  /*80d60*/  STL.64 [R1+0x42a8], R62 ;  /* 0x0042a83e01007387 */ /* 0x000fe80000100a00 */
[----:B------:R-:W-:Y:S01]  /*80d70*/  STL.64 [R1+0x4248], R26 ;  /* 0x0042481a01007387 */ /* 0x000fe20000100a00 */
[----:B------:R-:W-:Y:S02]  /*80d80*/  IMAD.MOV.U32 R8, RZ, RZ, R6 ;  /* 0x000000ffff087224 */ /* 0x000fe400078e0006 */
[----:B------:R-:W-:Y:S01]  /*80d90*/  IMAD.MOV.U32 R6, RZ, RZ, R92 ;  /* 0x000000ffff067224 */ /* 0x000fe200078e005c */
[----:B------:R-:W-:-:S02]  /*80da0*/  LOP3.LUT R3, R3, R2, RZ, 0x3c, !PT ;  /* 0x0000000203037212 */ /* 0x000fc400078e3cff */
[----:B------:R-:W-:Y:S04]  /*80db0*/  STL.64 [R1+0x50], R8 ;  /* 0x0000500801007387 */ /* 0x000fe80000100a00 */
[----:B------:R-:W-:Y:S04]  /*80dc0*/  STL.64 [R1+0x48], R68 ;  /* 0x0000484401007387 */ /* 0x000fe80000100a00 */
[----:B------:R0:W-:Y:S01]  /*80dd0*/  STL.64 [R1+0x58], R6 ;  /* 0x0000580601007387 */ /* 0x0001e20000100a00 */
[----:B------:R-:W-:Y:S02]  /*80de0*/  LOP3.LUT R83, R83, R82, RZ, 0x3c, !PT ;  /* 0x0000005253537212 */ /* 0x000fe400078e3cff */
[----:B------:R-:W-:Y:S01]  /*80df0*/  LOP3.LUT R2, R3, R2, RZ, 0x3c, !PT ;  /* 0x0000000203027212 */ /* 0x000fe200078e3cff */
[----:B------:R-:W-:Y:S04]  /*80e00*/  STL.64 [R1+0x4338], R68 ;  /* 0x0043384401007387 */ /* 0x000fe80000100a00 */
[----:B------:R-:W4:Y:S01]  /*80e10*/  LDL.LU R11, [R1+0xa0] ;  /* 0x0000a000010b7983 */ /* 0x000f220000300800 */
[----:B------:R-:W-:-:S03]  /*80e20*/  LOP3.LUT R82, R83, R82, RZ, 0x3c, !PT ;  /* 0x0000005253527212 */ /* 0x000fc600078e3cff */
[----:B------:R-:W4:Y:S04]  /*80e30*/  LDL.LU R38, [R1+0x2a80] ;  /* 0x002a800001267983 */ /* 0x000f280000300800 */
[----:B------:R-:W4:Y:S01]  /*80e40*/  LDL.LU R39, [R1+0xa8] ;  /* 0x0000a80001277983 */ /* 0x000f220000300800 */
[----:B------:R-:W-:Y:S01]  /*80e50*/  LOP3.LUT R3, R3, R2, RZ, 0x3c, !PT ;  /* 0x0000000203037212 */ /* 0x000fe200078e3cff */
[----:B------:R-:W-:Y:S01]  /*80e60*/  IMAD.MOV.U32 R14, RZ, RZ, R86 ;  /* 0x000000ffff0e7224 */ /* 0x000fe200078e0056 */
[----:B------:R-:W-:Y:S01]  /*80e70*/  LOP3.LUT R83, R83, R82, RZ, 0x3c, !PT ;  /* 0x0000005253537212 */ /* 0x000fe200078e3cff */
[----:B0-----:R-:W4:Y:S04]  /*80e80*/  LDL.LU R6, [R1+0x2a84] ;  /* 0x002a840001067983 */ /* 0x001f280000300800 */
[----:B------:R-:W4:Y:S01]  /*80e90*/  LDL.LU R7, [R1+0xb0] ;  /* 0x0000b00001077983 */ /* 0x000f220000300800 */
[----:B------:R-:W-:-:S03]  /*80ea0*/  IMAD.MOV.U32 R47, RZ, RZ, R87 ;  /* 0x000000ffff2f7224 */ /* 0x000fc600078e0057 */
[----:B------:R-:W4:Y:S01]  /*80eb0*/  LDL.LU R86, [R1+0x2ae8] ;  /* 0x002ae80001567983 */ /* 0x000f220000300800 */
[----:B------:R-:W-:-:S03]  /*80ec0*/  IMAD.MOV.U32 R46, RZ, RZ, R0 ;  /* 0x000000ffff2e7224 */ /* 0x000fc600078e0000 */
[----:B------:R-:W4:Y:S01]  /*80ed0*/  LDL.LU R87, [R1+0xb8] ;  /* 0x0000b80001577983 */ /* 0x000f220000300800 */
[----:B------:R-:W-:-:S03]  /*80ee0*/  IMAD.MOV.U32 R15, RZ, RZ, R93 ;  /* 0x000000ffff0f7224 */ /* 0x000fc600078e005d */
        /* <DEDUP_REMOVED lines=9> */
[----:B------:R-:W4:Y:S01]  /*80f80*/  LDL.LU R66, [R1+0xc0] ;  /* 0x0000c00001427983 */ /* 0x000f220000300800 */
[----:B--2---:R-:W-:-:S02]  /*80f90*/  IMAD.MOV.U32 R3, RZ, RZ, R88 ;  /* 0x000000ffff037224 */ /* 0x004fc400078e0058 */
[----:B---3--:R-:W-:-:S05]  /*80fa0*/  IMAD.MOV.U32 R2, RZ, RZ, R89 ;  /* 0x000000ffff027224 */ /* 0x008fca00078e0059 */
[----:B------:R0:W-:Y:S04]  /*80fb0*/  STL.64 [R1+0x90], R2 ;  /* 0x0000900201007387 */ /* 0x0001e80000100a00 */
[----:B------:R-:W2:Y:S04]  /*80fc0*/  LDL.LU R35, [R1+0x2af0] ;  /* 0x002af00001237983 */ /* 0x000ea80000300800 */
[----:B------:R-:W3:Y:S04]  /*80fd0*/  LDL.LU R34, [R1+0xc8] ;  /* 0x0000c80001227983 */ /* 0x000ee80000300800 */
[----:B------:R-:W3:Y:S04]  /*80fe0*/  LDL.LU R42, [R1+0x2af4] ;  /* 0x002af400012a7983 */ /* 0x000ee80000300800 */
[----:B------:R-:W3:Y:S04]  /*80ff0*/  LDL.LU R43, [R1+0xd0] ;  /* 0x0000d000012b7983 */ /* 0x000ee80000300800 */
[----:B------:R-:W3:Y:S04]  /*81000*/  LDL.LU R10, [R1+0x2af8] ;  /* 0x002af800010a7983 */ /* 0x000ee80000300800 */
[----:B------:R-:W0:Y:S04]  /*81010*/  LDL.LU R92, [R1+0xd8] ;  /* 0x0000d800015c7983 */ /* 0x000e280000300800 */
[----:B------:R-:W3:Y:S01]  /*81020*/  LDL.LU R93, [R1+0x2afc] ;  /* 0x002afc00015d7983 */ /* 0x000ee20000300800 */
[----:B----4-:R-:W-:Y:S01]  /*81030*/  MOV R21, R90 ;  /* 0x0000005a00157202 */ /* 0x010fe20000000f00 */
[----:B------:R-:W-:-:S02]  /*81040*/  IMAD.MOV.U32 R20, RZ, RZ, R91 ;  /* 0x000000ffff147224 */ /* 0x000fc400078e005b */
        /* <DEDUP_REMOVED lines=18> */
[----:B------:R-:W-:-:S03]  /*81170*/  IMAD.MOV.U32 R59, RZ, RZ, R11 ;  /* 0x000000ffff3b7224 */ /* 0x000fc600078e000b */
[----:B------:R-:W4:Y:S01]  /*81180*/  LDL.LU R11, [R1+0x100] ;  /* 0x00010000010b7983 */ /* 0x000f220000300800 */
[----:B------:R-:W-:Y:S02]  /*81190*/  IMAD.MOV.U32 R58, RZ, RZ, R38 ;  /* 0x000000ffff3a7224 */ /* 0x000fe400078e0026 */
        /* <DEDUP_REMOVED lines=19> */
[----:B------:R-:W-:-:S03]  /*812d0*/  MOV R69, R66 ;  /* 0x0000004200457202 */ /* 0x000fc60000000f00 */
[----:B------:R-:W-:Y:S04]  /*812e0*/  STL.64 [R1+0xa8], R28 ;  /* 0x0000a81c01007387 */ /* 0x000fe80000100a00 */
[----:B------:R-:W-:Y:S01]  /*812f0*/  STL.64 [R1+0x4258], R28 ;  /* 0x0042581c01007387 */ /* 0x000fe20000100a00 */
[----:B--2---:R-:W-:Y:S02]  /*81300*/  IMAD.MOV.U32 R68, RZ, RZ, R35 ;  /* 0x000000ffff447224 */ /* 0x004fe400078e0023 */
[----:B---3--:R-:W-:Y:S02]  /*81310*/  IMAD.MOV.U32 R13, RZ, RZ, R34 ;  /* 0x000000ffff0d7224 */ /* 0x008fe400078e0022 */
[----:B------:R-:W-:Y:S02]  /*81320*/  IMAD.MOV.U32 R12, RZ, RZ, R42 ;  /* 0x000000ffff0c7224 */ /* 0x000fe400078e002a */
[----:B------:R-:W-:-:S02]  /*81330*/  IMAD.MOV.U32 R9, RZ, RZ, R43 ;  /* 0x000000ffff097224 */ /* 0x000fc400078e002b */
[----:B------:R-:W-:Y:S02]  /*81340*/  IMAD.MOV.U32 R8, RZ, RZ, R10 ;  /* 0x000000ffff087224 */ /* 0x000fe400078e000a */
[----:B0-----:R-:W-:Y:S02]  /*81350*/  IMAD.MOV.U32 R3, RZ, RZ, R92 ;  /* 0x000000ffff037224 */ /* 0x001fe400078e005c */
[----:B------:R-:W-:Y:S01]  /*81360*/  IMAD.MOV.U32 R2, RZ, RZ, R93 ;  /* 0x000000ffff027224 */ /* 0x000fe200078e005d */
[----:B------:R-:W-:Y:S04]  /*81370*/  STL.64 [R1+0xc8], R12 ;  /* 0x0000c80c01007387 */ /* 0x000fe80000100a00 */
[----:B------:R-:W-:Y:S04]  /*81380*/  STL.64 [R1+0xc0], R68 ;  /* 0x0000c04401007387 */ /* 0x000fe80000100a00 */
[----:B------:R0:W-:Y:S04]  /*81390*/  STL.64 [R1+0xd0], R8 ;  /* 0x0000d00801007387 */ /* 0x0001e80000100a00 */
[----:B------:R-:W-:Y:S04]  /*813a0*/  STL.64 [R1+0x4340], R68 ;  /* 0x0043404401007387 */ /* 0x000fe80000100a00 */
[----:B------:R-:W-:Y:S04]  /*813b0*/  STL.64 [R1+0xd8], R2 ;  /* 0x0000d80201007387 */ /* 0x000fe80000100a00 */
[----:B------:R-:W2:Y:S04]  /*813c0*/  LDL.LU R42, [R1+0x120] ;  /* 0x00012000012a7983 */ /* 0x000ea80000300800 */
[----:B------:R-:W3:Y:S04]  /*813d0*/  LDL.LU R43, [R1+0x2b80] ;  /* 0x002b8000012b7983 */ /* 0x000ee80000300800 */
        /* <DEDUP_REMOVED lines=10> */
[----:B------:R-:W-:Y:S02]  /*81480*/  LOP3.LUT R91, R91, R90, RZ, 0x3c, !PT ;  /* 0x0000005a5b5b7212 */ /* 0x000fe400078e3cff */
[----:B------:R-:W-:Y:S02]  /*81490*/  LOP3.LUT R5, R5, R4, RZ, 0x3c, !PT ;  /* 0x0000000405057212 */ /* 0x000fe400078e3cff */
[----:B------:R-:W-:Y:S02]  /*814a0*/  LOP3.LUT R90, R91, R90, RZ, 0x3c, !PT ;  /* 0x0000005a5b5a7212 */ /* 0x000fe400078e3cff */
[----:B------:R-:W-:-:S02]  /*814b0*/  LOP3.LUT R4, R5, R4, RZ, 0x3c, !PT ;  /* 0x0000000405047212 */ /* 0x000fc400078e3cff */
[----:B------:R-:W-:Y:S02]  /*814c0*/  LOP3.LUT R91, R91, R90, RZ, 0x3c, !PT ;  /* 0x0000005a5b5b7212 */ /* 0x000fe400078e3cff */
[----:B------:R-:W-:-:S03]  /*814d0*/  LOP3.LUT R5, R5, R4, RZ, 0x3c, !PT ;  /* 0x0000000405057212 */ /* 0x000fc600078e3cff */
        /* <DEDUP_REMOVED lines=8> */
[----:B0-----:R-:W4:Y:S04]  /*81560*/  LDL.LU R9, [R1+0x140] ;  /* 0x0001400001097983 */ /* 0x001f280000300800 */
        /* <DEDUP_REMOVED lines=32> */
[----:B------:R-:W-:-:S03]  /*81770*/  IMAD.MOV.U32 R27, RZ, RZ, R92 ;  /* 0x000000ffff1b7224 */ /* 0x000fc600078e005c */
[----:B------:R-:W3:Y:S01]  /*81780*/  LDL.LU R43, [R1+0x2c6c] ;  /* 0x002c6c00012b7983 */ /* 0x000ee20000300800 */
[----:B----4-:R-:W-:-:S03]  /*81790*/  IMAD.MOV.U32 R26, RZ, RZ, R93 ;  /* 0x000000ffff1a7224 */ /* 0x010fc600078e005d */
[----:B------:R-:W4:Y:S01]  /*817a0*/  LDL.LU R92, [R1+0x180] ;  /* 0x00018000015c7983 */ /* 0x000f220000300800 */
        /* <DEDUP_REMOVED lines=8> */
[----:B------:R-:W3:Y:S04]  /*81830*/  LDL.LU R85, [R1+0x2c78] ;  /* 0x002c780001557983 */ /* 0x000ee80000300800 */
[----:B------:R-:W-:Y:S04]  /*81840*/  STL.64 [R1+0x120], R60 ;  /* 0x0001203c01007387 */ /* 0x000fe80000100a00 */
[----:B------:R-:W-:Y:S04]  /*81850*/  STL [R1+0x42d8], R60 ;  /* 0x0042d83c01007387 */ /* 0x000fe80000100800 */
[----:B------:R0:W-:Y:S04]  /*81860*/  STL [R1+0x42c8], R61 ;  /* 0x0042c83d01007387 */ /* 0x0001e80000100800 */
[----:B------:R-:W-:Y:S04]  /*81870*/  STL.64 [R1+0x128], R26 ;  /* 0x0001281a01007387 */ /* 0x000fe80000100a00 */
[----:B------:R-:W-:Y:S04]  /*81880*/  STL.64 [R1+0x42d0], R26 ;  /* 0x0042d01a01007387 */ /* 0x000fe80000100a00 */
[----:B------:R-:W-:Y:S04]  /*81890*/  STL.64 [R1+0x130], R30 ;  /* 0x0001301e01007387 */ /* 0x000fe80000100a00 */
[----:B------:R-:W-:Y:S04]  /*818a0*/  STL.64 [R1+0x42e0], R30 ;  /* 0x0042e01e01007387 */ /* 0x000fe80000100a00 */
[----:B------:R-:W-:Y:S04]  /*818b0*/  STL.64 [R1+0x138], R62 ;  /* 0x0001383e01007387 */ /* 0x000fe80000100a00 */
[----:B------:R-:W-:Y:S04]  /*818c0*/  STL [R1+0x42f8], R62 ;  /* 0x0042f83e01007387 */ /* 0x000fe80000100800 */
[----:B------:R-:W-:Y:S01]  /*818d0*/  STL [R1+0x42e8], R63 ;  /* 0x0042e83f01007387 */ /* 0x000fe20000100800 */
[----:B0-----:R-:W-:Y:S01]  /*818e0*/  MOV R61, R9 ;  /* 0x00000009003d7202 */ /* 0x001fe20000000f00 */
[----:B------:R-:W-:-:S02]  /*818f0*/  IMAD.MOV.U32 R60, RZ, RZ, R67 ;  /* 0x000000ffff3c7224 */ /* 0x000fc400078e0043 */
[----:B------:R-:W-:Y:S02]  /*81900*/  IMAD.MOV.U32 R5, RZ, RZ, R66 ;  /* 0x000000ffff057224 */ /* 0x000fe400078e0042 */
[----:B------:R-:W-:Y:S02]  /*81910*/  IMAD.MOV.U32 R4, RZ, RZ, R35 ;  /* 0x000000ffff047224 */ /* 0x000fe400078e0023 */
[----:B------:R-:W-:Y:S02]  /*81920*/  IMAD.MOV.U32 R3, RZ, RZ, R34 ;  /* 0x000000ffff037224 */ /* 0x000fe400078e0022 */
[----:B------:R-:W-:Y:S01]  /*81930*/  IMAD.MOV.U32 R2, RZ, RZ, R10 ;  /* 0x000000ffff027224 */ /* 0x000fe200078e000a */
[----:B------:R-:W-:Y:S01]  /*81940*/  STL.64 [R1+0x148], R4 ;  /* 0x0001480401007387 */ /* 0x000fe20000100a00 */
[----:B------:R-:W-:-:S03]  /*81950*/  LOP3.LUT R7, R7, R6, RZ, 0x3c, !PT ;  /* 0x0000000607077212 */ /* 0x000fc600078e3cff */
        /* <DEDUP_REMOVED lines=9> */
[----:B------:R-:W-:-:S03]  /*819f0*/  LOP3.LUT R7, R7, R6, RZ, 0x3c, !PT ;  /* 0x0000000607077212 */ /* 0x000fc600078e3cff */
[----:B------:R-:W4:Y:S01]  /*81a00*/  LDL.LU R66, [R1+0x2c80] ;  /* 0x002c800001427983 */ /* 0x000f220000300800 */
[----:B------:R-:W-:-:S03]  /*81a10*/  IMAD.MOV.U32 R10, RZ, RZ, R86 ;  /* 0x000000ffff0a7224 */ /* 0x000fc600078e0056 */
[----:B------:R-:W4:Y:S01]  /*81a20*/  LDL.LU R34, [R1+0x1a8] ;  /* 0x0001a80001227983 */ /* 0x000f220000300800 */
[----:B------:R-:W-:Y:S01]  /*81a30*/  LOP3.LUT R39, R39, R38, RZ, 0x3c, !PT ;  /* 0x0000002627277212 */ /* 0x000fe200078e3cff */
[----:B------:R-:W-:Y:S02]  /*81a40*/  IMAD.MOV.U32 R49, RZ, RZ, R87 ;  /* 0x000000ffff317224 */ /* 0x000fe400078e0057 */
        /* <DEDUP_REMOVED lines=14> */
[----:B------:R-:W0:Y:S04]  /*81b30*/  LDL.LU R41, [R1+0x1c0] ;  /* 0x0001c00001297983 */ /* 0x000e280000300800 */
[----:B------:R-:W4:Y:S01]  /*81b40*/  LDL.LU R8, [R1+0x2cf0] ;  /* 0x002cf00001087983 */ /* 0x000f220000300800 */
[----:B--2---:R-:W-:Y:S01]  /*81b50*/  IMAD.MOV.U32 R21, RZ, RZ, R84 ;  /* 0x000000ffff157224 */ /* 0x004fe200078e0054 */
[----:B---3--:R-:W-:-:S02]  /*81b60*/  MOV R20, R85 ;  /* 0x0000005500147202 */ /* 0x008fc40000000f00 */
[----:B------:R-:W1:Y:S04]  /*81b70*/  LDL.LU R84, [R1+0x1c8] ;  /* 0x0001c80001547983 */ /* 0x000e680000300800 */
[----:B------:R-:W2:Y:S01]  /*81b80*/  LDL.LU R85, [R1+0x2cf4] ;  /* 0x002cf40001557983 */ /* 0x000ea20000300800 */
[----:B----4-:R-:W-:Y:S02]  /*81b90*/  IMAD.MOV.U32 R3, RZ, RZ, R92 ;  /* 0x000000ffff037224 */ /* 0x010fe400078e005c */
[----:B------:R-:W-:Y:S01]  /*81ba0*/  IMAD.MOV.U32 R2, RZ, RZ, R93 ;  /* 0x000000ffff027224 */ /* 0x000fe200078e005d */
[----:B------:R-:W3:Y:S01]  /*81bb0*/  LDL.LU R92, [R1+0x1d0] ;  /* 0x0001d000015c7983 */ /* 0x000ee20000300800 */
[----:B------:R-:W-:-:S03]  /*81bc0*/  IMAD.MOV.U32 R19, RZ, RZ, R88 ;  /* 0x000000ffff137224 */ /* 0x000fc600078e0058 */
[----:B------:R-:W3:Y:S01]  /*81bd0*/  LDL.LU R93, [R1+0x2cf8] ;  /* 0x002cf800015d7983 */ /* 0x000ee20000300800 */
        /* <DEDUP_REMOVED lines=12> */
[----:B------:R-:W-:Y:S04]  /*81ca0*/  STL [R1+0x4370], R3 ;  /* 0x0043700301007387 */ /* 0x000fe80000100800 */
[----:B------:R-:W-:Y:S04]  /*81cb0*/  STL.64 [R1+0x188], R18 ;  /* 0x0001881201007387 */ /* 0x000fe80000100a00 */
[----:B------:R0:W-:Y:S04]  /*81cc0*/  STL.64 [R1+0x4378], R18 ;  /* 0x0043781201007387 */ /* 0x0001e80000100a00 */
[----:B------:R-:W-:Y:S04]  /*81cd0*/  STL.64 [R1+0x190], R20 ;  /* 0x0001901401007387 */ /* 0x000fe80000100a00 */
[----:B------:R0:W-:Y:S01]  /*81ce0*/  STL.64 [R1+0x4380], R20 ;  /* 0x0043801401007387 */ /* 0x0001e20000100a00 */
[----:B------:R-:W-:-:S02]  /*81cf0*/  IMAD.MOV.U32 R25, RZ, RZ, R56 ;  /* 0x000000ffff197224 */ /* 0x000fc400078e0038 */
[----:B------:R-:W-:Y:S02]  /*81d00*/  IMAD.MOV.U32 R59, RZ, RZ, R67 ;  /* 0x000000ffff3b7224 */ /* 0x000fe400078e0043 */
        /* <DEDUP_REMOVED lines=16> */
[----:B------:R-:W-:-:S02]  /*81e10*/  IMAD.MOV.U32 R65, RZ, RZ, R13 ;  /* 0x000000ffff417224 */ /* 0x000fc400078e000d */
[----:B------:R-:W-:Y:S02]  /*81e20*/  IMAD.MOV.U32 R64, RZ, RZ, R40 ;  /* 0x000000ffff407224 */ /* 0x000fe400078e0028 */
[----:B0-----:R-:W-:Y:S02]  /*81e30*/  IMAD.MOV.U32 R11, RZ, RZ, R41 ;  /* 0x000000ffff0b7224 */ /* 0x001fe400078e0029 */
[----:B------:R-:W-:Y:S02]  /*81e40*/  IMAD.MOV.U32 R10, RZ, RZ, R8 ;  /* 0x000000ffff0a7224 */ /* 0x000fe400078e0008 */
[----:B-1----:R-:W-:Y:S01]  /*81e50*/  IMAD.MOV.U32 R49, RZ, RZ, R84 ;  /* 0x000000ffff317224 */ /* 0x002fe200078e0054 */
[----:B--2---:R-:W-:Y:S01]  /*81e60*/  MOV R48, R85 ;  /* 0x0000005500307202 */ /* 0x004fe20000000f00 */
[----:B------:R-:W2:Y:S04]  /*81e70*/  LDL.LU R84, [R1+0x208] ;  /* 0x0002080001547983 */ /* 0x000ea80000300800 */
[----:B------:R-:W2:Y:S04]  /*81e80*/  LDL.LU R85, [R1+0x2d74] ;  /* 0x002d740001557983 */ /* 0x000ea80000300800 */
[----:B------:R-:W-:Y:S04]  /*81e90*/  STL.64 [R1+0x1b8], R64 ;  /* 0x0001b84001007387 */ /* 0x000fe80000100a00 */
[----:B------:R-:W-:Y:S01]  /*81ea0*/  STL.64 [R1+0x1c0], R10 ;  /* 0x0001c00a01007387 */ /* 0x000fe20000100a00 */
[----:B---3--:R-:W-:-:S03]  /*81eb0*/  LOP3.LUT R93, R93, R92, RZ, 0x3c, !PT ;  /* 0x0000005c5d5d7212 */ /* 0x008fc600078e3cff */
[----:B------:R-:W-:Y:S04]  /*81ec0*/  STL.64 [R1+0x1c8], R48 ;  /* 0x0001c83001007387 */ /* 0x000fe80000100a00 */
[----:B------:R-:W3:Y:S04]  /*81ed0*/  LDL.LU R51, [R1+0x210] ;  /* 0x0002100001337983 */ /* 0x000ee80000300800 */
[----:B------:R-:W3:Y:S01]  /*81ee0*/  LDL.LU R46, [R1+0x2d78] ;  /* 0x002d7800012e7983 */ /* 0x000ee20000300800 */
[----:B----4-:R-:W-:Y:S02]  /*81ef0*/  LOP3.LUT R89, R89, R88, RZ, 0x3c, !PT ;  /* 0x0000005859597212 */ /* 0x010fe400078e3cff */
[----:B------:R-:W-:Y:S01]  /*81f00*/  LOP3.LUT R92, R93, R92, RZ, 0x3c, !PT ;  /* 0x0000005c5d5c7212 */ /* 0x000fe200078e3cff */
[----:B------:R-:W4:Y:S01]  /*81f10*/  LDL.LU R36, [R1+0x218] ;  /* 0x0002180001247983 */ /* 0x000f220000300800 */
[----:B------:R-:W-:-:S02]  /*81f20*/  LOP3.LUT R43, R43, R42, RZ, 0x3c, !PT ;  /* 0x0000002a2b2b7212 */ /* 0x000fc400078e3cff */
[----:B------:R-:W-:Y:S01]  /*81f30*/  LOP3.LUT R88, R89, R88, RZ, 0x3c, !PT ;  /* 0x0000005859587212 */ /* 0x000fe200078e3cff */
[----:B------:R-:W3:Y:S04]  /*81f40*/  LDL.LU R78, [R1+0x2d7c] ;  /* 0x002d7c00014e7983 */ /* 0x000ee80000300800 */
[----:B------:R-:W3:Y:S01]  /*81f50*/  LDL.LU R79, [R1+0x220] ;  /* 0x00022000014f7983 */ /* 0x000ee20000300800 */
[----:B------:R-:W-:-:S03]  /*81f60*/  LOP3.LUT R42, R43, R42, RZ, 0x3c, !PT ;  /* 0x0000002a2b2a7212 */ /* 0x000fc600078e3cff */
[----:B------:R-:W3:Y:S01]  /*81f70*/  LDL.LU R76, [R1+0x2d80] ;  /* 0x002d8000014c7983 */ /* 0x000ee20000300800 */
[----:B------:R-:W-:-:S03]  /*81f80*/  LOP3.LUT R93, R93, R92, RZ, 0x3c, !PT ;  /* 0x0000005c5d5d7212 */ /* 0x000fc600078e3cff */
[----:B------:R-:W4:Y:S01]  /*81f90*/  LDL.LU R77, [R1+0x228] ;  /* 0x00022800014d7983 */ /* 0x000f220000300800 */
[----:B------:R-:W-:Y:S02]  /*81fa0*/  LOP3.LUT R89, R89, R88, RZ, 0x3c, !PT ;  /* 0x0000005859597212 */ /* 0x000fe400078e3cff */
[----:B------:R-:W-:Y:S01]  /*81fb0*/  LOP3.LUT R43, R43, R42, RZ, 0x3c, !PT ;  /* 0x0000002a2b2b7212 */ /* 0x000fe200078e3cff */
[----:B------:R-:W-:Y:S02]  /*81fc0*/  IMAD.MOV.U32 R8, RZ, RZ, R35 ;  /* 0x000000ffff087224 */ /* 0x000fe400078e0023 */
[----:B------:R-:W4:Y:S04]  /*81fd0*/  LDL.LU R35, [R1+0x2d84] ;  /* 0x002d840001237983 */ /* 0x000f280000300800 */
        /* <DEDUP_REMOVED lines=12> */
[----:B------:R-:W-:Y:S02]  /*820a0*/  IMAD.MOV.U32 R82, RZ, RZ, R0 ;  /* 0x000000ffff527224 */ /* 0x000fe400078e0000 */
[----:B------:R-:W-:Y:S01]  /*820b0*/  IMAD.MOV.U32 R83, RZ, RZ, R87 ;  /* 0x000000ffff537224 */ /* 0x000fe200078e0057 */
[----:B------:R-:W4:Y:S04]  /*820c0*/  LDL.LU R0, [R1+0x2df4] ;  /* 0x002df40001007983 */ /* 0x000f280000300800 */
[----:B------:R-:W4:Y:S04]  /*820d0*/  LDL.LU R86, [R1+0x250] ;  /* 0x0002500001567983 */ /* 0x000f280000300800 */
[----:B------:R-:W4:Y:S01]  /*820e0*/  LDL.LU R87, [R1+0x2df8] ;  /* 0x002df80001577983 */ /* 0x000f220000300800 */
[----:B------:R-:W-:-:S02]  /*820f0*/  IMAD.MOV.U32 R73, RZ, RZ, R67 ;  /* 0x000000ffff497224 */ /* 0x000fc400078e0043 */
        /* <DEDUP_REMOVED lines=14> */
[----:B---3--:R-:W-:-:S02]  /*821e0*/  IMAD.MOV.U32 R4, RZ, RZ, R78 ;  /* 0x000000ffff047224 */ /* 0x008fc400078e004e */
[----:B------:R-:W-:Y:S02]  /*821f0*/  IMAD.MOV.U32 R80, RZ, RZ, R76 ;  /* 0x000000ffff507224 */ /* 0x000fe400078e004c */
[----:B----4-:R-:W-:Y:S01]  /*82200*/  IMAD.MOV.U32 R53, RZ, RZ, R77 ;  /* 0x000000ffff357224 */ /* 0x010fe200078e004d */
[----:B------:R-:W3:Y:S04]  /*82210*/  LDL.LU R76, [R1+0x270] ;  /* 0x00027000014c7983 */ /* 0x000ee80000300800 */
[----:B------:R-:W3:Y:S01]  /*82220*/  LDL.LU R77, [R1+0x2e68] ;  /* 0x002e6800014d7983 */ /* 0x000ee20000300800 */
[----:B------:R-:W-:-:S03]  /*82230*/  IMAD.MOV.U32 R81, RZ, RZ, R79 ;  /* 0x000000ffff517224 */ /* 0x000fc600078e004f */
[----:B------:R-:W4:Y:S01]  /*82240*/  LDL.LU R78, [R1+0x278] ;  /* 0x00027800014e7983 */ /* 0x000f220000300800 */
[----:B------:R-:W-:Y:S02]  /*82250*/  IMAD.MOV.U32 R90, RZ, RZ, R46 ;  /* 0x000000ffff5a7224 */ /* 0x000fe400078e002e */
[----:B------:R-:W-:Y:S01]  /*82260*/  IMAD.MOV.U32 R91, RZ, RZ, R51 ;  /* 0x000000ffff5b7224 */ /* 0x000fe200078e0033 */
[----:B------:R-:W-:Y:S01]  /*82270*/  MOV R5, R36 ;  /* 0x0000002400057202 */ /* 0x000fe20000000f00 */
[----:B------:R-:W4:Y:S01]  /*82280*/  LDL.LU R79, [R1+0x2e70] ;  /* 0x002e7000014f7983 */ /* 0x000f220000300800 */
[----:B------:R-:W-:-:S03]  /*82290*/  IMAD.MOV.U32 R52, RZ, RZ, R35 ;  /* 0x000000ffff347224 */ /* 0x000fc600078e0023 */
[----:B------:R-:W3:Y:S04]  /*822a0*/  LDL.LU R36, [R1+0x280] ;  /* 0x0002800001247983 */ /* 0x000ee80000300800 */
[----:B------:R-:W3:Y:S04]  /*822b0*/  LDL.LU R35, [R1+0x2e74] ;  /* 0x002e740001237983 */ /* 0x000ee80000300800 */
[----:B------:R-:W-:Y:S04]  /*822c0*/  STL.64 [R1+0x210], R90 ;  /* 0x0002105a01007387 */ /* 0x000fe80000100a00 */
[----:B------:R-:W-:Y:S04]  /*822d0*/  STL.64 [R1+0x218], R4 ;  /* 0x0002180401007387 */ /* 0x000fe80000100a00 */
[----:B------:R-:W-:Y:S04]  /*822e0*/  STL.64 [R1+0x220], R80 ;  /* 0x0002205001007387 */ /* 0x000fe80000100a00 */
[----:B------:R-:W-:Y:S01]  /*822f0*/  STL.64 [R1+0x228], R52 ;  /* 0x0002283401007387 */ /* 0x000fe20000100a00 */
[----:B------:R-:W-:-:S03]  /*82300*/  IMAD.MOV.U32 R31, RZ, RZ, R57 ;  /* 0x000000ffff1f7224 */ /* 0x000fc600078e0039 */
[----:B------:R-:W4:Y:S01]  /*82310*/  LDL.LU R57, [R1+0x288] ;  /* 0x0002880001397983 */ /* 0x000f220000300800 */
[----:B------:R-:W-:Y:S02]  /*82320*/  IMAD.MOV.U32 R26, RZ, RZ, R37 ;  /* 0x000000ffff1a7224 */ /* 0x000fe400078e0025 */
[----:B------:R-:W-:Y:S02]  /*82330*/  IMAD.MOV.U32 R27, RZ, RZ, R47 ;  /* 0x000000ffff1b7224 */ /* 0x000fe400078e002f */
[----:B------:R-:W-:Y:S02]  /*82340*/  IMAD.MOV.U32 R30, RZ, RZ, R56 ;  /* 0x000000ffff1e7224 */ /* 0x000fe400078e0038 */
[----:B------:R-:W-:Y:S02]  /*82350*/  IMAD.MOV.U32 R70, RZ, RZ, R13 ;  /* 0x000000ffff467224 */ /* 0x000fe400078e000d */
[----:B------:R-:W-:Y:S02]  /*82360*/  IMAD.MOV.U32 R71, RZ, RZ, R12 ;  /* 0x000000ffff477224 */ /* 0x000fe400078e000c */
[----:B------:R-:W-:Y:S01]  /*82370*/  IMAD.MOV.U32 R19, RZ, RZ, R40 ;  /* 0x000000ffff137224 */ /* 0x000fe200078e0028 */
[----:B------:R-:W-:Y:S01]  /*82380*/  LOP3.LUT R87, R87, R86, RZ, 0x3c, !PT ;  /* 0x0000005657577212 */ /* 0x000fe200078e3cff */
[----:B------:R-:W-:-:S02]  /*82390*/  IMAD.MOV.U32 R18, RZ, RZ, R0 ;  /* 0x000000ffff127224 */ /* 0x000fc400078e0000 */
[----:B------:R-:W4:Y:S01]  /*823a0*/  LDL.LU R0, [R1+0x2e78] ;  /* 0x002e780001007983 */ /* 0x000f220000300800 */
[----:B------:R-:W-:-:S03]  /*823b0*/  LOP3.LUT R86, R87, R86, RZ, 0x3c, !PT ;  /* 0x0000005657567212 */ /* 0x000fc600078e3cff */
[----:B------:R-:W-:Y:S04]  /*823c0*/  STL.64 [R1+0x230], R26 ;  /* 0x0002301a01007387 */ /* 0x000fe80000100a00 */
[----:B------:R-:W-:Y:S04]  /*823d0*/  STL.64 [R1+0x238], R30 ;  /* 0x0002381e01007387 */ /* 0x000fe80000100a00 */
[----:B------:R-:W-:Y:S04]  /*823e0*/  STL.64 [R1+0x240], R70 ;  /* 0x0002404601007387 */ /* 0x000fe80000100a00 */
[----:B------:R-:W-:Y:S01]  /*823f0*/  STL.64 [R1+0x248], R18 ;  /* 0x0002481201007387 */ /* 0x000fe20000100a00 */
[----:B------:R-:W-:-:S03]  /*82400*/  LOP3.LUT R87, R87, R86, RZ, 0x3c, !PT ;  /* 0x0000005657577212 */ /* 0x000fc600078e3cff */
[----:B------:R-:W4:Y:S01]  /*82410*/  LDL.LU R56, [R1+0x290] ;  /* 0x0002900001387983 */ /* 0x000f220000300800 */
[----:B--2---:R-:W-:-:S04]  /*82420*/  LOP3.LUT R85, R85, R84, RZ, 0x3c, !PT ;  /* 0x0000005455557212 */ /* 0x004fc800078e3cff */
[C---:B------:R-:W-:Y:S01]  /*82430*/  LOP3.LUT R84, R85.reuse, R84, RZ, 0x3c, !PT ;  /* 0x0000005455547212 */ /* 0x040fe200078e3cff */
[----:B------:R-:W-:Y:S02]  /*82440*/  IMAD.MOV.U32 R40, RZ, RZ, R67 ;  /* 0x000000ffff287224 */ /* 0x000fe400078e0043 */
[----:B------:R-:W-:Y:S01]  /*82450*/  IMAD.MOV.U32 R13, RZ, RZ, R66 ;  /* 0x000000ffff0d7224 */ /* 0x000fe200078e0042 */
[----:B------:R-:W2:Y:S01]  /*82460*/  LDL.LU R67, [R1+0x2e7c] ;  /* 0x002e7c0001437983 */ /* 0x000ea20000300800 */
[----:B------:R-:W-:Y:S02]  /*82470*/  LOP3.LUT R85, R85, R84, RZ, 0x3c, !PT ;  /* 0x0000005455557212 */ /* 0x000fe400078e3cff */
[----:B------:R-:W-:Y:S01]  /*82480*/  MOV R12, R34 ;  /* 0x00000022000c7202 */ /* 0x000fe20000000f00 */
        /* <DEDUP_REMOVED lines=8> */
[----:B------:R-:W2:Y:S04]  /*82510*/  LDL.LU R54, [R1+0x2a8] ;  /* 0x0002a80001367983 */ /* 0x000ea80000300800 */
[----:B------:R-:W2:Y:S04]  /*82520*/  LDL.LU R55, [R1+0x2e88] ;  /* 0x002e880001377983 */ /* 0x000ea80000300800 */
[----:B------:R-:W2:Y:S04]  /*82530*/  LDL.LU R6, [R1+0x2b0] ;  /* 0x0002b00001067983 */ /* 0x000ea80000300800 */
[----:B------:R-:W2:Y:S04]  /*82540*/  LDL.LU R7, [R1+0x2eec] ;  /* 0x002eec0001077983 */ /* 0x000ea80000300800 */
[----:B------:R-:W2:Y:S04]  /*82550*/  LDL.LU R20, [R1+0x2b8] ;  /* 0x0002b80001147983 */ /* 0x000ea80000300800 */
[----:B------:R-:W2:Y:S01]  /*82560*/  LDL.LU R21, [R1+0x2c8] ;  /* 0x0002c80001157983 */ /* 0x000ea20000300800 */
[----:B---3--:R-:W-:-:S03]  /*82570*/  IMAD.MOV.U32 R46, RZ, RZ, R35 ;  /* 0x000000ffff2e7224 */ /* 0x008fc600078e0023 */
[----:B------:R-:W3:Y:S04]  /*82580*/  LDL R35, [R1+0x24d0] ;  /* 0x0024d00001237983 */ /* 0x000ee80000100800 */
[----:B------:R-:W3:Y:S04]  /*82590*/  LDL.LU R38, [R1+0x2bc] ;  /* 0x0002bc0001267983 */ /* 0x000ee80000300800 */
[----:B------:R-:W3:Y:S04]  /*825a0*/  LDL.LU R39, [R1+0x2ef0] ;  /* 0x002ef00001277983 */ /* 0x000ee80000300800 */
[----:B------:R-:W3:Y:S01]  /*825b0*/  LDL R3, [R1+0x2494] ;  /* 0x0024940001037983 */ /* 0x000ee20000100800 */
[----:B----4-:R-:W-:-:S02]  /*825c0*/  IMAD.MOV.U32 R51, RZ, RZ, R57 ;  /* 0x000000ffff337224 */ /* 0x010fc400078e0039 */
[----:B------:R-:W-:Y:S01]  /*825d0*/  IMAD.MOV.U32 R47, RZ, RZ, R36 ;  /* 0x000000ffff2f7224 */ /* 0x000fe200078e0024 */
[----:B------:R-:W4:Y:S04]  /*825e0*/  LDL R57, [R1+0x2490] ;  /* 0x0024900001397983 */ /* 0x000f280000100800 */
[----:B------:R-:W4:Y:S04]  /*825f0*/  LDL R36, [R1+0x2454] ;  /* 0x0024540001247983 */ /* 0x000f280000100800 */
[----:B------:R-:W4:Y:S04]  /*82600*/  LDL R63, [R1+0x2450] ;  /* 0x00245000013f7983 */ /* 0x000f280000100800 */
[----:B------:R-:W4:Y:S04]  /*82610*/  LDL.64 R60, [R1+0x148] ;  /* 0x00014800013c7983 */ /* 0x000f280000100a00 */
[----:B------:R-:W4:Y:S01]  /*82620*/  LDL R62, [R1+0x2414] ;  /* 0x00241400013e7983 */ /* 0x000f220000100800 */
[----:B--2---:R-:W-:-:S04]  /*82630*/  LOP3.LUT R21, R21, R20, RZ, 0x3c, !PT ;  /* 0x0000001415157212 */ /* 0x004fc800078e3cff */
[----:B------:R-:W-:-:S04]  /*82640*/  LOP3.LUT R20, R21, R20, RZ, 0x3c, !PT ;  /* 0x0000001415147212 */ /* 0x000fc800078e3cff */
[----:B------:R-:W-:Y:S01]  /*82650*/  LOP3.LUT R21, R21, R20, RZ, 0x3c, !PT ;  /* 0x0000001415157212 */ /* 0x000fe200078e3cff */
[----:B---3--:R-:W2:Y:S04]  /*82660*/  @!P3 LDG.E.U16 R3, desc[UR6][R18.64] ;  /* 0x000000061203b981 */ /* 0x008ea8000c1e1500 */
[----:B----4-:R-:W3:Y:S04]  /*82670*/  @!P5 LDG.E.U16 R57, desc[UR6][R70.64] ;  /* 0x000000064639d981 */ /* 0x010ee8000c1e1500 */
[----:B------:R-:W4:Y:S04]  /*82680*/  @!P3 LDG.E.U16 R35, desc[UR6][R20.64] ;  /* 0x000000061423b981 */ /* 0x000f28000c1e1500 */
[----:B------:R-:W2:Y:S01]  /*82690*/  @!P3 LDG.E.U16 R36, desc[UR6][R48.64] ;  /* 0x000000063024b981 */ /* 0x000ea2000c1e1500 */
[----:B------:R-:W-:-:S02]  /*826a0*/  LOP3.LUT R77, R77, R76, RZ, 0x3c, !PT ;  /* 0x0000004c4d4d7212 */ /* 0x000fc400078e3cff */
[----:B------:R-:W-:Y:S02]  /*826b0*/  LOP3.LUT R79, R79, R78, RZ, 0x3c, !PT ;  /* 0x0000004e4f4f7212 */ /* 0x000fe400078e3cff */
[----:B------:R-:W-:Y:S02]  /*826c0*/  LOP3.LUT R23, R23, R22, RZ, 0x3c, !PT ;  /* 0x0000001617177212 */ /* 0x000fe400078e3cff */
[----:B------:R-:W-:Y:S02]  /*826d0*/  LOP3.LUT R55, R55, R54, RZ, 0x3c, !PT ;  /* 0x0000003637377212 */ /* 0x000fe400078e3cff */
[----:B------:R-:W-:Y:S02]  /*826e0*/  LOP3.LUT R76, R77, R76, RZ, 0x3c, !PT ;  /* 0x0000004c4d4c7212 */ /* 0x000fe400078e3cff */
[----:B------:R-:W-:Y:S01]  /*826f0*/  LOP3.LUT R78, R79, R78, RZ, 0x3c, !PT ;  /* 0x0000004e4f4e7212 */ /* 0x000fe200078e3cff */
[----:B------:R-:W-:Y:S02]  /*82700*/  IMAD.MOV.U32 R50, RZ, RZ, R0 ;  /* 0x000000ffff327224 */ /* 0x000fe400078e0000 */
[----:B------:R-:W-:Y:S01]  /*82710*/  IMAD.MOV.U32 R44, RZ, RZ, R67 ;  /* 0x000000ffff2c7224 */ /* 0x000fe200078e0043 */
[----:B------:R-:W-:-:S02]  /*82720*/  LOP3.LUT R77, R77, R76, RZ, 0x3c, !PT ;  /* 0x0000004c4d4d7212 */ /* 0x000fc400078e3cff */
[----:B------:R-:W-:Y:S02]  /*82730*/  LOP3.LUT R79, R79, R78, RZ, 0x3c, !PT ;  /* 0x0000004e4f4f7212 */ /* 0x000fe400078e3cff */
[----:B------:R-:W-:Y:S01]  /*82740*/  LOP3.LUT R22, R23, R22, RZ, 0x3c, !PT ;  /* 0x0000001617167212 */ /* 0x000fe200078e3cff */
[----:B------:R-:W3:Y:S01]  /*82750*/  LDL R0, [R1+0x2410] ;  /* 0x0024100001007983 */ /* 0x000ee20000100800 */
[----:B------:R-:W-:-:S03]  /*82760*/  LOP3.LUT R54, R55, R54, RZ, 0x3c, !PT ;  /* 0x0000003637367212 */ /* 0x000fc600078e3cff */
[----:B------:R-:W-:Y:S01]  /*82770*/  STL.64 [R1+0x270], R76 ;  /* 0x0002704c01007387 */ /* 0x000fe20000100a00 */
[----:B------:R-:W-:Y:S01]  /*82780*/  IMAD.MOV.U32 R45, RZ, RZ, R56 ;  /* 0x000000ffff2d7224 */ /* 0x000fe200078e0038 */
[----:B------:R-:W-:Y:S02]  /*82790*/  LOP3.LUT R7, R7, R6, RZ, 0x3c, !PT ;  /* 0x0000000607077212 */ /* 0x000fe400078e3cff */
[----:B------:R-:W-:Y:S01]  /*827a0*/  STL.64 [R1+0x278], R78 ;  /* 0x0002784e01007387 */ /* 0x000fe20000100a00 */
[----:B------:R-:W-:Y:S02]  /*827b0*/  IMAD.MOV.U32 R16, RZ, RZ, R34 ;  /* 0x000000ffff107224 */ /* 0x000fe400078e0022 */
[----:B------:R-:W-:Y:S01]  /*827c0*/  IMAD.MOV.U32 R17, RZ, RZ, R66 ;  /* 0x000000ffff117224 */ /* 0x000fe200078e0042 */
[----:B------:R-:W-:Y:S01]  /*827d0*/  STL.64 [R1+0x280], R46 ;  /* 0x0002802e01007387 */ /* 0x000fe20000100a00 */
[----:B------:R-:W-:-:S03]  /*827e0*/  LOP3.LUT R23, R23, R22, RZ, 0x3c, !PT ;  /* 0x0000001617177212 */ /* 0x000fc600078e3cff */
[----:B------:R-:W-:Y:S01]  /*827f0*/  STL.64 [R1+0x288], R50 ;  /* 0x0002883201007387 */ /* 0x000fe20000100a00 */
[----:B------:R-:W-:-:S03]  /*82800*/  LOP3.LUT R55, R55, R54, RZ, 0x3c, !PT ;  /* 0x0000003637377212 */ /* 0x000fc600078e3cff */
[----:B------:R-:W3:Y:S04]  /*82810*/  LDL.64 R68, [R1+0xc8] ;  /* 0x0000c80001447983 */ /* 0x000ee80000100a00 */
[----:B------:R-:W3:Y:S04]  /*82820*/  LDL R56, [R1+0x23d4] ;  /* 0x0023d40001387983 */ /* 0x000ee80000100800 */
[----:B------:R-:W3:Y:S04]  /*82830*/  LDL R37, [R1+0x23d0] ;  /* 0x0023d00001257983 */ /* 0x000ee80000100800 */
[----:B------:R-:W3:Y:S04]  /*82840*/  LDL R66, [R1+0x2394] ;  /* 0x0023940001427983 */ /* 0x000ee80000100800 */
[----:B------:R-:W3:Y:S04]  /*82850*/  LDL R67, [R1+0x2390] ;  /* 0x0023900001437983 */ /* 0x000ee80000100800 */
[----:B------:R-:W3:Y:S01]  /*82860*/  LDL R34, [R1+0x2354] ;  /* 0x0023540001227983 */ /* 0x000ee20000100800 */
[----:B------:R-:W-:-:S03]  /*82870*/  LOP3.LUT R6, R7, R6, RZ, 0x3c, !PT ;  /* 0x0000000607067212 */ /* 0x000fc600078e3cff */
[----:B------:R-:W-:Y:S04]  /*82880*/  STL.64 [R1+0x290], R44 ;  /* 0x0002902c01007387 */ /* 0x000fe80000100a00 */
[----:B------:R-:W-:Y:S04]  /*82890*/  STL.64 [R1+0x298], R16 ;  /* 0x0002981001007387 */ /* 0x000fe80000100a00 */
[----:B------:R-:W-:Y:S01]  /*828a0*/  STL.64 [R1+0x2a0], R22 ;  /* 0x0002a01601007387 */ /* 0x000fe20000100a00 */
[----:B------:R-:W-:-:S03]  /*828b0*/  LOP3.LUT R39, R39, R38, RZ, 0x3c, !PT ;  /* 0x0000002627277212 */ /* 0x000fc600078e3cff */
[----:B------:R-:W-:Y:S01]  /*828c0*/  STL.64 [R1+0x2a8], R54 ;  /* 0x0002a83601007387 */ /* 0x000fe20000100a00 */
[----:B------:R-:W-:-:S03]  /*828d0*/  LOP3.LUT R7, R7, R6, RZ, 0x3c, !PT ;  /* 0x0000000607077212 */ /* 0x000fc600078e3cff */
[----:B------:R0:W-:Y:S01]  /*828e0*/  STL.64 [R1+0x2c8], R20 ;  /* 0x0002c81401007387 */ /* 0x0001e20000100a00 */
[----:B------:R-:W-:-:S03]  /*828f0*/  LOP3.LUT R38, R39, R38, RZ, 0x3c, !PT ;  /* 0x0000002627267212 */ /* 0x000fc600078e3cff */
[----:B------:R-:W3:Y:S04]  /*82900*/  @!P5 LDG.E.U16 R63, desc[UR6][R10.64] ;  /* 0x000000060a3fd981 */ /* 0x000ee8000c1e1500 */
[----:B------:R-:W3:Y:S01]  /*82910*/  @!P3 LDG.E.U16 R62, desc[UR6][R60.64] ;  /* 0x000000063c3eb981 */ /* 0x000ee2000c1e1500 */
[----:B------:R-:W-:-:S03]  /*82920*/  LOP3.LUT R39, R39, R38, RZ, 0x3c, !PT ;  /* 0x0000002627277212 */ /* 0x000fc600078e3cff */
[----:B0-----:R-:W3:Y:S04]  /*82930*/  LDL.LU.64 R20, [R1+0x4380] ;  /* 0x0043800001147983 */ /* 0x001ee80000300a00 */
[----:B----4-:R0:W-:Y:S04]  /*82940*/  @!P3 STL [R1+0x24d0], R35 ;  /* 0x0024d0230100b387 */ /* 0x0101e80000100800 */
[----:B0-----:R-:W4:Y:S04]  /*82950*/  LDL R35, [R1+0x2314] ;  /* 0x0023140001237983 */ /* 0x001f280000100800 */
[----:B------:R-:W-:Y:S04]  /*82960*/  STL.64 [R1+0x2b0], R6 ;  /* 0x0002b00601007387 */ /* 0x000fe80000100a00 */
[----:B------:R-:W4:Y:S04]  /*82970*/  LDL.LU.64 R18, [R1+0x4378] ;  /* 0x0043780001127983 */ /* 0x000f280000300a00 */
[----:B--2---:R0:W-:Y:S04]  /*82980*/  @!P3 STL [R1+0x2494], R3 ;  /* 0x002494030100b387 */ /* 0x0041e80000100800 */
[----:B0-----:R-:W2:Y:S04]  /*82990*/  LDL.LU R3, [R1+0x4370] ;  /* 0x0043700001037983 */ /* 0x001ea80000300800 */
[----:B------:R-:W2:Y:S04]  /*829a0*/  LDL.LU.64 R70, [R1+0x4368] ;  /* 0x0043680001467983 */ /* 0x000ea80000300a00 */
[----:B---3--:R0:W-:Y:S04]  /*829b0*/  @!P5 STL [R1+0x2490], R57 ;  /* 0x002490390100d387 */ /* 0x0081e80000100800 */
[----:B------:R-:W3:Y:S04]  /*829c0*/  @!P3 LDG.E.U16 R56, desc[UR6][R68.64] ;  /* 0x000000064438b981 */ /* 0x000ee8000c1e1500 */
[----:B0-----:R-:W2:Y:S04]  /*829d0*/  LDL R57, [R1+0x2310] ;  /* 0x0023100001397983 */ /* 0x001ea80000100800 */
[----:B------:R-:W-:Y:S04]  /*829e0*/  STL.64 [R1+0x2b8], R38 ;  /* 0x0002b82601007387 */ /* 0x000fe80000100a00 */
[----:B------:R-:W2:Y:S04]  /*829f0*/  LDL.LU.64 R48, [R1+0x4360] ;  /* 0x0043600001307983 */ /* 0x000ea80000300a00 */
[----:B------:R0:W-:Y:S04]  /*82a00*/  @!P3 STL [R1+0x2454], R36 ;  /* 0x002454240100b387 */ /* 0x0001e80000100800 */
[----:B0-----:R-:W2:Y:S04]  /*82a10*/  LDL.LU R36, [R1+0x4358] ;  /* 0x0043580001247983 */ /* 0x001ea80000300800 */
[----:B------:R-:W2:Y:S04]  /*82a20*/  LDL.LU.64 R10, [R1+0x4350] ;  /* 0x00435000010a7983 */ /* 0x000ea80000300a00 */
[----:B------:R-:W2:Y:S04]  /*82a30*/  LDL.LU.64 R60, [R1+0x4348] ;  /* 0x00434800013c7983 */ /* 0x000ea80000300a00 */
[----:B------:R0:W-:Y:S04]  /*82a40*/  @!P3 STL [R1+0x2414], R62 ;  /* 0x0024143e0100b387 */ /* 0x0001e80000100800 */
[----:B0-----:R-:W3:Y:S04]  /*82a50*/  LDL R62, [R1+0x24cc] ;  /* 0x0024cc00013e7983 */ /* 0x001ee80000100800 */
[----:B--2---:R-:W2:Y:S04]  /*82a60*/  @!P5 LDG.E.U16 R0, desc[UR6][R60.64] ;  /* 0x000000063c00d981 */ /* 0x004ea8000c1e1500 */
[----:B------:R0:W-:Y:S04]  /*82a70*/  @!P5 STL [R1+0x2450], R63 ;  /* 0x0024503f0100d387 */ /* 0x0001e80000100800 */
[----:B------:R-:W4:Y:S04]  /*82a80*/  LDL R60, [R1+0x248c] ;  /* 0x00248c00013c7983 */ /* 0x000f280000100800 */
[----:B0-----:R-:W4:Y:S04]  /*82a90*/  LDL R63, [R1+0x24c8] ;  /* 0x0024c800013f7983 */ /* 0x001f280000100800 */
[----:B------:R-:W4:Y:S04]  /*82aa0*/  LDL R61, [R1+0x2488] ;  /* 0x00248800013d7983 */ /* 0x000f280000100800 */
[----:B---3--:R-:W3:Y:S04]  /*82ab0*/  @!P3 LDG.E.U16 R62, desc[UR6][R38.64] ;  /* 0x00000006263eb981 */ /* 0x008ee8000c1e1500 */
[----:B--2---:R0:W-:Y:S04]  /*82ac0*/  @!P5 STL [R1+0x2410], R0 ;  /* 0x002410000100d387 */ /* 0x0041e80000100800 */
[----:B0-----:R-:W2:Y:S04]  /*82ad0*/  LDL R0, [R1+0x244c] ;  /* 0x00244c0001007983 */ /* 0x001ea80000100800 */
[----:B------:R-:W3:Y:S04]  /*82ae0*/  LDL.LU.64 R68, [R1+0x4340] ;  /* 0x0043400001447983 */ /* 0x000ee80000300a00 */
[----:B------:R0:W-:Y:S04]  /*82af0*/  @!P3 STL [R1+0x23d4], R56 ;  /* 0x0023d4380100b387 */ /* 0x0001e80000100800 */
[----:B----4-:R-:W4:Y:S04]  /*82b00*/  @!P6 LDG.E.U16 R63, desc[UR6][R6.64] ;  /* 0x00000006063fe981 */ /* 0x010f28000c1e1500 */
[----:B------:R-:W4:Y:S04]  /*82b10*/  @!P3 LDG.E.U16 R60, desc[UR6][R30.64] ;  /* 0x000000061e3cb981 */ /* 0x000f28000c1e1500 */
[----:B------:R-:W4:Y:S04]  /*82b20*/  @!P5 LDG.E.U16 R61, desc[UR6][R26.64] ;  /* 0x000000061a3dd981 */ /* 0x000f28000c1e1500 */
[----:B0-----:R-:W4:Y:S04]  /*82b30*/  LDL R56, [R1+0x2448] ;  /* 0x0024480001387983 */ /* 0x001f280000100800 */
[----:B--2---:R-:W2:Y:S04]  /*82b40*/  @!P3 LDG.E.U16 R0, desc[UR6][R64.64] ;  /* 0x000000064000b981 */ /* 0x004ea8000c1e1500 */
[----:B---3--:R-:W3:Y:S04]  /*82b50*/  @!P5 LDG.E.U16 R37, desc[UR6][R68.64] ;  /* 0x000000064425d981 */ /* 0x008ee8000c1e1500 */
[----:B------:R-:W2:Y:S04]  /*82b60*/  LDL.LU.64 R68, [R1+0x4338] ;  /* 0x0043380001447983 */ /* 0x000ea80000300a00 */
[----:B----4-:R-:W4:Y:S04]  /*82b70*/  @!P5 LDG.E.U16 R56, desc[UR6][R32.64] ;  /* 0x000000062038d981 */ /* 0x010f28000c1e1500 */
[----:B---3--:R0:W-:Y:S04]  /*82b80*/  @!P5 STL [R1+0x23d0], R37 ;  /* 0x0023d0250100d387 */ /* 0x0081e80000100800 */
[----:B0-----:R-:W3:Y:S04]  /*82b90*/  LDL.LU R37, [R1+0x4330] ;  /* 0x0043300001257983 */ /* 0x001ee80000300800 */
[----:B--2---:R-:W2:Y:S04]  /*82ba0*/  @!P3 LDG.E.U16 R66, desc[UR6][R68.64] ;  /* 0x000000064442b981 */ /* 0x004ea8000c1e1500 */
[----:B------:R-:W2:Y:S04]  /*82bb0*/  LDL.LU.64 R68, [R1+0x4328] ;  /* 0x0043280001447983 */ /* 0x000ea80000300a00 */
[----:B---3--:R-:W3:Y:S04]  /*82bc0*/  @!P5 LDG.E.U16 R67, desc[UR6][R36.64] ;  /* 0x000000062443d981 */ /* 0x008ee8000c1e1500 */
[----:B--2---:R-:W2:Y:S04]  /*82bd0*/  @!P3 LDG.E.U16 R34, desc[UR6][R68.64] ;  /* 0x000000064422b981 */ /* 0x004ea8000c1e1500 */
[----:B------:R0:W-:Y:S04]  /*82be0*/  @!P3 STL [R1+0x2394], R66 ;  /* 0x002394420100b387 */ /* 0x0001e80000100800 */
[----:B0-----:R-:W4:Y:S04]  /*82bf0*/  LDL.LU R66, [R1+0x4320] ;  /* 0x0043200001427983 */ /* 0x001f280000300800 */
[----:B------:R-:W4:Y:S04]  /*82c00*/  LDL.LU.64 R36, [R1+0x4318] ;  /* 0x0043180001247983 */ /* 0x000f280000300a00 */
[----:B---3--:R0:W-:Y:S04]  /*82c10*/  @!P5 STL [R1+0x2390], R67 ;  /* 0x002390430100d387 */ /* 0x0081e80000100800 */
[----:B0-----:R-:W4:Y:S04]  /*82c20*/  LDL.LU R67, [R1+0x4310] ;  /* 0x0043100001437983 */ /* 0x001f280000300800 */
[----:B--2---:R0:W-:Y:S04]  /*82c30*/  @!P3 STL [R1+0x2354], R34 ;  /* 0x002354220100b387 */ /* 0x0041e80000100800 */
[----:B0-----:R-:W2:Y:S04]  /*82c40*/  LDL.LU R34, [R1+0x430c] ;  /* 0x00430c0001227983 */ /* 0x001ea80000300800 */
[----:B------:R0:W-:Y:S04]  /*82c50*/  STL [R1+0x3f94], R68 ;  /* 0x003f944401007387 */ /* 0x0001e80000100800 */
[----:B0-----:R-:W3:Y:S04]  /*82c60*/  LDL R68, [R1+0x2350] ;  /* 0x0023500001447983 */ /* 0x001ee80000100800 */
[----:B----4-:R-:W4:Y:S04]  /*82c70*/  @!P3 LDG.E.U16 R35, desc[UR6][R66.64] ;  /* 0x000000064223b981 */ /* 0x010f28000c1e1500 */
[----:B---3--:R-:W3:Y:S04]  /*82c80*/  @!P5 LDG.E.U16 R68, desc[UR6][R36.64] ;  /* 0x000000062444d981 */ /* 0x008ee8000c1e1500 */
[----:B------:R0:W-:Y:S04]  /*82c90*/  STL [R1+0x3f90], R69 ;  /* 0x003f904501007387 */ /* 0x0001e80000100800 */
[----:B0-----:R-:W2:Y:S04]  /*82ca0*/  LDL R69, [R1+0x234c] ;  /* 0x00234c0001457983 */ /* 0x001ea80000100800 */
[----:B---3--:R0:W-:Y:S04]  /*82cb0*/  @!P5 STL [R1+0x2350], R68 ;  /* 0x002350440100d387 */ /* 0x0081e80000100800 */
[----:B0-----:R-:W3:Y:S04]  /*82cc0*/  LDL R68, [R1+0x2348] ;  /* 0x0023480001447983 */ /* 0x001ee80000100800 */
[----:B------:R0:W-:Y:S04]  /*82cd0*/  STL [R1+0x3f9c], R36 ;  /* 0x003f9c2401007387 */ /* 0x0001e80000100800 */
[----:B0-----:R-:W2:Y:S04]  /*82ce0*/  LDL R36, [R1+0x2388] ;  /* 0x0023880001247983 */ /* 0x001ea80000100800 */
[----:B------:R0:W-:Y:S04]  /*82cf0*/  STL [R1+0x3f98], R37 ;  /* 0x003f982501007387 */ /* 0x0001e80000100800 */
[----:B0-----:R-:W2:Y:S04]  /*82d00*/  LDL R37, [R1+0x238c] ;  /* 0x00238c0001257983 */ /* 0x001ea80000100800 */
[----:B----4-:R0:W-:Y:S04]  /*82d10*/  @!P3 STL [R1+0x2314], R35 ;  /* 0x002314230100b387 */ /* 0x0101e80000100800 */
[----:B0-----:R-:W2:Y:S04]  /*82d20*/  LDL.LU R35, [R1+0x4308] ;  /* 0x0043080001237983 */ /* 0x001ea80000300800 */
[----:B------:R0:W-:Y:S04]  /*82d30*/  STL [R1+0x3fa4], R66 ;  /* 0x003fa44201007387 */ /* 0x0001e80000100800 */
[----:B0-----:R-:W4:Y:S04]  /*82d40*/  LDL R66, [R1+0x23c8] ;  /* 0x0023c80001427983 */ /* 0x001f280000100800 */
[----:B--2---:R-:W2:Y:S04]  /*82d50*/  @!P5 LDG.E.U16 R57, desc[UR6][R34.64] ;  /* 0x000000062239d981 */ /* 0x004ea8000c1e1500 */
[----:B------:R0:W-:Y:S04]  /*82d60*/  STL [R1+0x3fa0], R67 ;  /* 0x003fa04301007387 */ /* 0x0001e80000100800 */
[----:B0-----:R-:W3:Y:S04]  /*82d70*/  LDL R67, [R1+0x23cc] ;  /* 0x0023cc0001437983 */ /* 0x001ee80000100800 */
[----:B--2---:R0:W-:Y:S04]  /*82d80*/  @!P5 STL [R1+0x2310], R57 ;  /* 0x002310390100d387 */ /* 0x0041e80000100800 */
[----:B0-----:R-:W2:Y:S04]  /*82d90*/  LDL R57, [R1+0x230c] ;  /* 0x00230c0001397983 */ /* 0x001ea80000100800 */
[----:B------:R0:W-:Y:S04]  /*82da0*/  STL [R1+0x3fac], R34 ;  /* 0x003fac2201007387 */ /* 0x0001e80000100800 */
[----:B0-----:R-:W2:Y:S04]  /*82db0*/  LDL R34, [R1+0x2408] ;  /* 0x0024080001227983 */ /* 0x001ea80000100800 */
[----:B------:R0:W-:Y:S04]  /*82dc0*/  STL [R1+0x3fa8], R35 ;  /* 0x003fa82301007387 */ /* 0x0001e80000100800 */
[----:B0-----:R-:W2:Y:S04]  /*82dd0*/  LDL R35, [R1+0x240c] ;  /* 0x00240c0001237983 */ /* 0x001ea80000100800 */
[----:B------:R-:W2:Y:S04]  /*82de0*/  LDL.LU.64 R38, [R1+0x4300] ;  /* 0x0043000001267983 */ /* 0x000ea80000300a00 */
[----:B------:R0:W-:Y:S04]  /*82df0*/  @!P3 STL [R1+0x24cc], R62 ;  /* 0x0024cc3e0100b387 */ /* 0x0001e80000100800 */
[----:B0-----:R-:W2:Y:S04]  /*82e00*/  LDL.LU R62, [R1+0x42f8] ;  /* 0x0042f800013e7983 */ /* 0x001ea80000300800 */
[----:B------:R-:W2:Y:S04]  /*82e10*/  LDL.LU.64 R6, [R1+0x42f0] ;  /* 0x0042f00001067983 */ /* 0x000ea80000300a00 */
[----:B------:R0:W-:Y:S04]  /*82e20*/  @!P6 STL [R1+0x24c8], R63 ;  /* 0x0024c83f0100e387 */ /* 0x0001e80000100800 */
[----:B0-----:R-:W2:Y:S04]  /*82e30*/  LDL.LU R63, [R1+0x42e8] ;  /* 0x0042e800013f7983 */ /* 0x001ea80000300800 */
[----:B------:R-:W3:Y:S04]  /*82e40*/  LDL.LU.64 R30, [R1+0x42e0] ;  /* 0x0042e000011e7983 */ /* 0x000ee80000300a00 */
[----:B------:R0:W-:Y:S04]  /*82e50*/  @!P3 STL [R1+0x248c], R60 ;  /* 0x00248c3c0100b387 */ /* 0x0001e80000100800 */
[----:B0-----:R-:W4:Y:S04]  /*82e60*/  LDL.LU R60, [R1+0x42d8] ;  /* 0x0042d800013c7983 */ /* 0x001f280000300800 */
[----:B------:R-:W4:Y:S04]  /*82e70*/  LDL.LU.64 R26, [R1+0x42d0] ;  /* 0x0042d000011a7983 */ /* 0x000f280000300a00 */
[----:B------:R0:W-:Y:S04]  /*82e80*/  @!P5 STL [R1+0x2488], R61 ;  /* 0x0024883d0100d387 */ /* 0x0001e80000100800 */
[----:B0-----:R-:W4:Y:S04]  /*82e90*/  LDL.LU R61, [R1+0x42c8] ;  /* 0x0042c800013d7983 */ /* 0x001f280000300800 */
[----:B------:R-:W4:Y:S04]  /*82ea0*/  LDL.LU.64 R64, [R1+0x42c0] ;  /* 0x0042c00001407983 */ /* 0x000f280000300a00 */
[----:B------:R0:W-:Y:S04]  /*82eb0*/  @!P3 STL [R1+0x244c], R0 ;  /* 0x00244c000100b387 */ /* 0x0001e80000100800 */
[----:B0-----:R-:W4:Y:S04]  /*82ec0*/  LDL R0, [R1+0x2308] ;  /* 0x0023080001007983 */ /* 0x001f280000100800 */
[----:B------:R-:W4:Y:S04]  /*82ed0*/  LDL.LU.64 R32, [R1+0x42b8] ;  /* 0x0042b80001207983 */ /* 0x000f280000300a00 */
[----:B------:R0:W-:Y:S04]  /*82ee0*/  @!P5 STL [R1+0x2448], R56 ;  /* 0x002448380100d387 */ /* 0x0001e80000100800 */
[----:B0-----:R-:W4:Y:S04]  /*82ef0*/  LDL.LU R56, [R1+0x42b0] ;  /* 0x0042b00001387983 */ /* 0x001f280000300800 */
[----:B--2---:R-:W2:Y:S04]  /*82f00*/  @!P3 LDG.E.U16 R35, desc[UR6][R62.64] ;  /* 0x000000063e23b981 */ /* 0x004ea8000c1e1500 */
[----:B---3--:R-:W3:Y:S04]  /*82f10*/  @!P5 LDG.E.U16 R34, desc[UR6][R30.64] ;  /* 0x000000061e22d981 */ /* 0x008ee8000c1e1500 */
[----:B------:R-:W3:Y:S04]  /*82f20*/  LDL.LU.64 R62, [R1+0x42a8] ;  /* 0x0042a800013e7983 */ /* 0x000ee80000300a00 */
[----:B------:R-:W3:Y:S04]  /*82f30*/  LDL.LU.64 R30, [R1+0x42a0] ;  /* 0x0042a000011e7983 */ /* 0x000ee80000300a00 */
[----:B----4-:R-:W4:Y:S04]  /*82f40*/  @!P3 LDG.E.U16 R67, desc[UR6][R64.64] ;  /* 0x000000064043b981 */ /* 0x010f28000c1e1500 */
[----:B------:R-:W4:Y:S04]  /*82f50*/  LDL.LU.64 R64, [R1+0x4298] ;  /* 0x0042980001407983 */ /* 0x000f280000300a00 */
[----:B------:R-:W4:Y:S04]  /*82f60*/  @!P5 LDG.E.U16 R66, desc[UR6][R32.64] ;  /* 0x000000062042d981 */ /* 0x000f28000c1e1500 */
[----:B------:R-:W4:Y:S04]  /*82f70*/  LDL.LU.64 R32, [R1+0x4290] ;  /* 0x0042900001207983 */ /* 0x000f280000300a00 */
[----:B--2---:R0:W-:Y:S04]  /*82f80*/  @!P3 STL [R1+0x240c], R35 ;  /* 0x00240c230100b387 */ /* 0x0041e80000100800 */
[----:B0-----:R-:W2:Y:S04]  /*82f90*/  LDL R35, [R1+0x2480] ;  /* 0x0024800001237983 */ /* 0x001ea80000100800 */
[----:B---3--:R0:W-:Y:S04]  /*82fa0*/  @!P5 STL [R1+0x2408], R34 ;  /* 0x002408220100d387 */ /* 0x0081e80000100800 */
[----:B------:R-:W3:Y:S04]  /*82fb0*/  @!P3 LDG.E.U16 R37, desc[UR6][R62.64] ;  /* 0x000000063e25b981 */ /* 0x000ee8000c1e1500 */
[----:B------:R-:W3:Y:S04]  /*82fc0*/  @!P5 LDG.E.U16 R36, desc[UR6][R30.64] ;  /* 0x000000061e24d981 */ /* 0x000ee8000c1e1500 */
[----:B0-----:R-:W3:Y:S04]  /*82fd0*/  LDL R34, [R1+0x2444] ;  /* 0x0024440001227983 */ /* 0x001ee80000100800 */
[----:B----4-:R0:W-:Y:S04]  /*82fe0*/  @!P3 STL [R1+0x23cc], R67 ;  /* 0x0023cc430100b387 */ /* 0x0101e80000100800 */
[----:B0-----:R-:W4:Y:S04]  /*82ff0*/  LDL R67, [R1+0x2440] ;  /* 0x0024400001437983 */ /* 0x001f280000100800 */
[----:B------:R0:W-:Y:S04]  /*83000*/  @!P5 STL [R1+0x23c8], R66 ;  /* 0x0023c8420100d387 */ /* 0x0001e80000100800 */
[----:B------:R-:W4:Y:S04]  /*83010*/  @!P3 LDG.E.U16 R69, desc[UR6][R64.64] ;  /* 0x000000064045b981 */ /* 0x000f28000c1e1500 */
[----:B0-----:R-:W4:Y:S04]  /*83020*/  LDL R66, [R1+0x2404] ;  /* 0x0024040001427983 */ /* 0x001f280000100800 */
[----:B------:R-:W4:Y:S04]  /*83030*/  LDL.LU.64 R62, [R1+0x4288] ;  /* 0x00428800013e7983 */ /* 0x000f280000300a00 */
[----:B------:R-:W4:Y:S04]  /*83040*/  LDL.LU.64 R30, [R1+0x4280] ;  /* 0x00428000011e7983 */ /* 0x000f280000300a00 */
[----:B------:R-:W4:Y:S04]  /*83050*/  @!P5 LDG.E.U16 R68, desc[UR6][R32.64] ;  /* 0x000000062044d981 */ /* 0x000f28000c1e1500 */
[----:B--2---:R-:W2:Y:S04]  /*83060*/  @!P5 LDG.E.U16 R35, desc[UR6][R80.64] ;  /* 0x000000065023d981 */ /* 0x004ea8000c1e1500 */
[----:B---3--:R-:W3:Y:S04]  /*83070*/  @!P3 LDG.E.U16 R34, desc[UR6][R28.64] ;  /* 0x000000061c22b981 */ /* 0x008ee8000c1e1500 */
[----:B----4-:R-:W4:Y:S04]  /*83080*/  @!P5 LDG.E.U16 R67, desc[UR6][R58.64] ;  /* 0x000000063a43d981 */ /* 0x010f28000c1e1500 */
[----:B------:R-:W2:Y:S04]  /*83090*/  @!P3 LDG.E.U16 R66, desc[UR6][R26.64] ;  /* 0x000000061a42b981 */ /* 0x000ea8000c1e1500 */
[----:B------:R-:W2:Y:S04]  /*830a0*/  @!P3 LDG.E.U16 R57, desc[UR6][R62.64] ;  /* 0x000000063e39b981 */ /* 0x000ea8000c1e1500 */
[----:B------:R-:W3:Y:S04]  /*830b0*/  @!P5 LDG.E.U16 R0, desc[UR6][R30.64] ;  /* 0x000000061e00d981 */ /* 0x000ee8000c1e1500 */
[----:B------:R0:W-:Y:S04]  /*830c0*/  @!P3 STL [R1+0x238c], R37 ;  /* 0x00238c250100b387 */ /* 0x0001e80000100800 */
[----:B0-----:R-:W3:Y:S04]  /*830d0*/  LDL R37, [R1+0x2400] ;  /* 0x0024000001257983 */ /* 0x001ee80000100800 */
[----:B------:R0:W-:Y:S04]  /*830e0*/  @!P5 STL [R1+0x2388], R36 ;  /* 0x002388240100d387 */ /* 0x0001e80000100800 */
[----:B0-----:R-:W4:Y:S04]  /*830f0*/  LDL R36, [R1+0x23c4] ;  /* 0x0023c40001247983 */ /* 0x001f280000100800 */
[----:B------:R0:W-:Y:S04]  /*83100*/  STL [R1+0x3fb4], R64 ;  /* 0x003fb44001007387 */ /* 0x0001e80000100800 */
[----:B------:R-:W-:Y:S04]  /*83110*/  STL [R1+0x3fb0], R65 ;  /* 0x003fb04101007387 */ /* 0x000fe80000100800 */
[----:B------:R1:W-:Y:S04]  /*83120*/  @!P3 STL [R1+0x234c], R69 ;  /* 0x00234c450100b387 */ /* 0x0003e80000100800 */
[----:B0-----:R-:W4:Y:S04]  /*83130*/  LDL R64, [R1+0x2344] ;  /* 0x0023440001407983 */ /* 0x001f280000100800 */
[----:B-1----:R-:W4:Y:S04]  /*83140*/  LDL R69, [R1+0x23c0] ;  /* 0x0023c00001457983 */ /* 0x002f280000100800 */
[----:B------:R-:W4:Y:S04]  /*83150*/  LDL R65, [R1+0x2380] ;  /* 0x0023800001417983 */ /* 0x000f280000100800 */
[----:B------:R0:W-:Y:S04]  /*83160*/  @!P5 STL [R1+0x2348], R68 ;  /* 0x002348440100d387 */ /* 0x0001e80000100800 */
[----:B0-----:R-:W4:Y:S04]  /*83170*/  LDL R68, [R1+0x2340] ;  /* 0x0023400001447983 */ /* 0x001f280000100800 */
[----:B------:R-:W-:Y:S04]  /*83180*/  STL [R1+0x3fbc], R32 ;  /* 0x003fbc2001007387 */ /* 0x000fe80000100800 */
[----:B------:R0:W-:Y:S04]  /*83190*/  STL [R1+0x3fb8], R33 ;  /* 0x003fb82101007387 */ /* 0x0001e80000100800 */
[----:B0-----:R-:W4:Y:S04]  /*831a0*/  LDL.64 R32, [R1+0x20] ;  /* 0x0000200001207983 */ /* 0x001f280000100a00 */
[----:B--2---:R0:W-:Y:S04]  /*831b0*/  @!P3 STL [R1+0x230c], R57 ;  /* 0x00230c390100b387 */ /* 0x0041e80000100800 */
[----:B0-----:R-:W2:Y:S04]  /*831c0*/  LDL R57, [R1+0x2304] ;  /* 0x0023040001397983 */ /* 0x001ea80000100800 */
[----:B------:R0:W-:Y:S04]  /*831d0*/  STL [R1+0x3fc4], R62 ;  /* 0x003fc43e01007387 */ /* 0x0001e80000100800 */
[----:B---3--:R-:W3:Y:S04]  /*831e0*/  @!P5 LDG.E.U16 R37, desc[UR6][R60.64] ;  /* 0x000000063c25d981 */ /* 0x008ee8000c1e1500 */
[----:B0-----:R-:W2:Y:S04]  /*831f0*/  LDL R62, [R1+0x2384] ;  /* 0x00238400013e7983 */ /* 0x001ea80000100800 */
[----:B------:R0:W-:Y:S04]  /*83200*/  STL [R1+0x3fc0], R63 ;  /* 0x003fc03f01007387 */ /* 0x0001e80000100800 */
[----:B0-----:R-:W2:Y:S04]  /*83210*/  LDL R63, [R1+0x2484] ;  /* 0x00248400013f7983 */ /* 0x001ea80000100800 */
[----:B------:R0:W-:Y:S04]  /*83220*/  @!P5 STL [R1+0x2308], R0 ;  /* 0x002308000100d387 */ /* 0x0001e80000100800 */
[----:B0-----:R-:W3:Y:S04]  /*83230*/  LDL R0, [R1+0x2300] ;  /* 0x0023000001007983 */ /* 0x001ee80000100800 */
[----:B------:R0:W-:Y:S04]  /*83240*/  STL [R1+0x3fcc], R30 ;  /* 0x003fcc1e01007387 */ /* 0x0001e80000100800 */
[----:B0-----:R-:W3:Y:S04]  /*83250*/  LDL R30, [R1+0x24c0] ;  /* 0x0024c000011e7983 */ /* 0x001ee80000100800 */
[----:B------:R0:W-:Y:S04]  /*83260*/  STL [R1+0x3fc8], R31 ;  /* 0x003fc81f01007387 */ /* 0x0001e80000100800 */
[----:B----4-:R-:W4:Y:S04]  /*83270*/  @!P5 LDG.E.U16 R65, desc[UR6][R32.64] ;  /* 0x000000062041d981 */ /* 0x010f28000c1e1500 */
[----:B0-----:R-:W4:Y:S04]  /*83280*/  LDL R31, [R1+0x24c4] ;  /* 0x0024c400011f7983 */ /* 0x001f280000100800 */
[----:B--2---:R-:W2:Y:S04]  /*83290*/  @!P3 LDG.E.U16 R63, desc[UR6][R52.64] ;  /* 0x00000006343fb981 */ /* 0x004ea8000c1e1500 */
[----:B---3--:R-:W3:Y:S04]  /*832a0*/  @!P5 LDG.E.U16 R30, desc[UR6][R22.64] ;  /* 0x00000006161ed981 */ /* 0x008ee8000c1e1500 */
[----:B----4-:R-:W4:Y:S04]  /*832b0*/  @!P3 LDG.E.U16 R31, desc[UR6][R54.64] ;  /* 0x00000006361fb981 */ /* 0x010f28000c1e1500 */
[----:B------:R-:W2:Y:S04]  /*832c0*/  LDL.LU.64 R54, [R1+0x4278] ;  /* 0x0042780001367983 */ /* 0x000ea80000300a00 */
[----:B------:R-:W2:Y:S04]  /*832d0*/  LDL.LU.64 R22, [R1+0x4270] ;  /* 0x0042700001167983 */ /* 0x000ea80000300a00 */
[----:B------:R-:W2:Y:S04]  /*832e0*/  LDL.LU.64 R52, [R1+0x4268] ;  /* 0x0042680001347983 */ /* 0x000ea80000300a00 */
[----:B------:R-:W2:Y:S04]  /*832f0*/  LDL.LU.64 R80, [R1+0x4260] ;  /* 0x0042600001507983 */ /* 0x000ea80000300a00 */
[----:B------:R-:W2:Y:S04]  /*83300*/  LDL.LU.64 R28, [R1+0x4258] ;  /* 0x00425800011c7983 */ /* 0x000ea80000300a00 */
[----:B------:R-:W3:Y:S04]  /*83310*/  LDL.LU.64 R58, [R1+0x4250] ;  /* 0x00425000013a7983 */ /* 0x000ee80000300a00 */
[----:B------:R-:W4:Y:S04]  /*83320*/  LDL.LU.64 R26, [R1+0x4248] ;  /* 0x00424800011a7983 */ /* 0x000f280000300a00 */
[----:B------:R0:W-:Y:S04]  /*83330*/  @!P5 STL [R1+0x2480], R35 ;  /* 0x002480230100d387 */ /* 0x0001e80000100800 */
[----:B0-----:R-:W4:Y:S04]  /*83340*/  LDL R35, [R1+0x24bc] ;  /* 0x0024bc0001237983 */ /* 0x001f280000100800 */
[----:B--2---:R-:W2:Y:S04]  /*83350*/  @!P3 LDG.E.U16 R36, desc[UR6][R28.64] ;  /* 0x000000061c24b981 */ /* 0x004ea8000c1e1500 */
[----:B---3--:R-:W3:Y:S04]  /*83360*/  @!P5 LDG.E.U16 R69, desc[UR6][R58.64] ;  /* 0x000000063a45d981 */ /* 0x008ee8000c1e1500 */
[----:B------:R0:W-:Y:S04]  /*83370*/  @!P3 STL [R1+0x2444], R34 ;  /* 0x002444220100b387 */ /* 0x0001e80000100800 */
[----:B----4-:R-:W4:Y:S04]  /*83380*/  @!P3 LDG.E.U16 R62, desc[UR6][R26.64] ;  /* 0x000000061a3eb981 */ /* 0x010f28000c1e1500 */
[----:B0-----:R-:W3:Y:S04]  /*83390*/  LDL R34, [R1+0x24b8] ;  /* 0x0024b80001227983 */ /* 0x001ee80000100800 */
[----:B------:R-:W4:Y:S04]  /*833a0*/  LDL.LU.64 R60, [R1+0x4240] ;  /* 0x00424000013c7983 */ /* 0x000f280000300a00 */
[----:B------:R0:W-:Y:S04]  /*833b0*/  @!P5 STL [R1+0x2440], R67 ;  /* 0x002440430100d387 */ /* 0x0001e80000100800 */
[----:B------:R-:W4:Y:S04]  /*833c0*/  @!P3 LDG.E.U16 R35, desc[UR6][R16.64] ;  /* 0x000000061023b981 */ /* 0x000f28000c1e1500 */
[----:B0-----:R-:W4:Y:S04]  /*833d0*/  LDL R67, [R1+0x247c] ;  /* 0x00247c0001437983 */ /* 0x001f280000100800 */
[----:B------:R0:W-:Y:S04]  /*833e0*/  @!P3 STL [R1+0x2404], R66 ;  /* 0x002404420100b387 */ /* 0x0001e80000100800 */
[----:B0-----:R-:W4:Y:S04]  /*833f0*/  LDL R66, [R1+0x2478] ;  /* 0x0024780001427983 */ /* 0x001f280000100800 */
[----:B------:R-:W4:Y:S04]  /*83400*/  LDL.LU.64 R28, [R1+0x4238] ;  /* 0x00423800011c7983 */ /* 0x000f280000300a00 */
[----:B------:R0:W-:Y:S04]  /*83410*/  @!P5 STL [R1+0x2400], R37 ;  /* 0x002400250100d387 */ /* 0x0001e80000100800 */
[----:B0-----:R-:W4:Y:S04]  /*83420*/  LDL R37, [R1+0x243c] ;  /* 0x00243c0001257983 */ /* 0x001f280000100800 */
[----:B--2---:R0:W-:Y:S04]  /*83430*/  @!P3 STL [R1+0x23c4], R36 ;  /* 0x0023c4240100b387 */ /* 0x0041e80000100800 */
[----:B0-----:R-:W2:Y:S04]  /*83440*/  LDL R36, [R1+0x2438] ;  /* 0x0024380001247983 */ /* 0x001ea80000100800 */
[----:B------:R-:W2:Y:S04]  /*83450*/  LDL.LU.64 R58, [R1+0x4230] ;  /* 0x00423000013a7983 */ /* 0x000ea80000300a00 */
[----:B---3--:R0:W-:Y:S04]  /*83460*/  @!P5 STL [R1+0x23c0], R69 ;  /* 0x0023c0450100d387 */ /* 0x0081e80000100800 */
[----:B------:R-:W-:Y:S04]  /*83470*/  @!P3 STL [R1+0x24c4], R31 ;  /* 0x0024c41f0100b387 */ /* 0x000fe80000100800 */
[----:B----4-:R-:W3:Y:S04]  /*83480*/  @!P3 LDG.E.U16 R64, desc[UR6][R60.64] ;  /* 0x000000063c40b981 */ /* 0x010ee8000c1e1500 */
[----:B------:R-:W4:Y:S04]  /*83490*/  @!P5 LDG.E.U16 R34, desc[UR6][R44.64] ;  /* 0x000000062c22d981 */ /* 0x000f28000c1e1500 */
[----:B0-----:R-:W3:Y:S04]  /*834a0*/  LDL R69, [R1+0x23fc] ;  /* 0x0023fc0001457983 */ /* 0x001ee80000100800 */
[----:B------:R-:W-:Y:S04]  /*834b0*/  @!P5 STL [R1+0x24c0], R30 ;  /* 0x0024c01e0100d387 */ /* 0x000fe80000100800 */
[----:B------:R-:W4:Y:S04]  /*834c0*/  LDL.LU.64 R26, [R1+0x4228] ;  /* 0x00422800011a7983 */ /* 0x000f280000300a00 */
[----:B------:R-:W4:Y:S04]  /*834d0*/  @!P3 LDG.E.U16 R67, desc[UR6][R4.64] ;  /* 0x000000060443b981 */ /* 0x000f28000c1e1500 */
[----:B------:R-:W4:Y:S04]  /*834e0*/  @!P5 LDG.E.U16 R66, desc[UR6][R90.64] ;  /* 0x000000065a42d981 */ /* 0x000f28000c1e1500 */
[----:B------:R-:W4:Y:S04]  /*834f0*/  @!P5 LDG.E.U16 R68, desc[UR6][R28.64] ;  /* 0x000000061c44d981 */ /* 0x000f28000c1e1500 */
[----:B------:R-:W4:Y:S04]  /*83500*/  @!P3 LDG.E.U16 R37, desc[UR6][R24.64] ;  /* 0x000000061825b981 */ /* 0x000f28000c1e1500 */
[----:B--2---:R-:W2:Y:S04]  /*83510*/  @!P5 LDG.E.U16 R36, desc[UR6][R20.64] ;  /* 0x000000061424d981 */ /* 0x004ea8000c1e1500 */
[----:B------:R-:W2:Y:S04]  /*83520*/  @!P3 LDG.E.U16 R57, desc[UR6][R58.64] ;  /* 0x000000063a39b981 */ /* 0x000ea8000c1e1500 */
[----:B------:R-:W-:Y:S04]  /*83530*/  @!P3 STL [R1+0x2484], R63 ;  /* 0x0024843f0100b387 */ /* 0x000fe80000100800 */
[----:B------:R-:W-:Y:S04]  /*83540*/  STL [R1+0x3fd4], R60 ;  /* 0x003fd43c01007387 */ /* 0x000fe80000100800 */
[----:B------:R-:W-:Y:S04]  /*83550*/  STL [R1+0x3fd0], R61 ;  /* 0x003fd03d01007387 */ /* 0x000fe80000100800 */
[----:B------:R-:W-:Y:S04]  /*83560*/  STL [R1+0x3fdc], R28 ;  /* 0x003fdc1c01007387 */ /* 0x000fe80000100800 */
[----:B------:R-:W-:Y:S04]  /*83570*/  STL [R1+0x3fd8], R29 ;  /* 0x003fd81d01007387 */ /* 0x000fe80000100800 */
[----:B---3--:R-:W3:Y:S04]  /*83580*/  @!P3 LDG.E.U16 R69, desc[UR6][R54.64] ;  /* 0x000000063645b981 */ /* 0x008ee8000c1e1500 */
[----:B----4-:R-:W4:Y:S04]  /*83590*/  @!P5 LDG.E.U16 R0, desc[UR6][R26.64] ;  /* 0x000000061a00d981 */ /* 0x010f28000c1e1500 */
[----:B------:R-:W-:Y:S04]  /*835a0*/  STL [R1+0x3fe4], R58 ;  /* 0x003fe43a01007387 */ /* 0x000fe80000100800 */
[----:B------:R-:W-:Y:S04]  /*835b0*/  STL [R1+0x3fe0], R59 ;  /* 0x003fe03b01007387 */ /* 0x000fe80000100800 */
[----:B--2---:R0:W-:Y:S04]  /*835c0*/  @!P3 STL [R1+0x2304], R57 ;  /* 0x002304390100b387 */ /* 0x0041e80000100800 */
[----:B0-----:R-:W2:Y:S04]  /*835d0*/  LDL R57, [R1+0x23f8] ;  /* 0x0023f80001397983 */ /* 0x001ea80000100800 */
[----:B----4-:R0:W-:Y:S04]  /*835e0*/  @!P5 STL [R1+0x2300], R0 ;  /* 0x002300000100d387 */ /* 0x0101e80000100800 */
[----:B------:R-:W4:Y:S04]  /*835f0*/  LDL R59, [R1+0x23b8] ;  /* 0x0023b800013b7983 */ /* 0x000f280000100800 */
[----:B------:R-:W3:Y:S04]  /*83600*/  LDL R58, [R1+0x237c] ;  /* 0x00237c00013a7983 */ /* 0x000ee80000100800 */
[----:B------:R-:W3:Y:S04]  /*83610*/  LDL R29, [R1+0x2378] ;  /* 0x00237800011d7983 */ /* 0x000ee80000100800 */
[----:B0-----:R-:W3:Y:S04]  /*83620*/  LDL R0, [R1+0x23bc] ;  /* 0x0023bc0001007983 */ /* 0x001ee80000100800 */
[----:B------:R0:W-:Y:S04]  /*83630*/  @!P5 STL [R1+0x2340], R68 ;  /* 0x002340440100d387 */ /* 0x0001e80000100800 */
[----:B0-----:R-:W3:Y:S04]  /*83640*/  LDL R68, [R1+0x233c] ;  /* 0x00233c0001447983 */ /* 0x001ee80000100800 */
[----:B------:R-:W-:Y:S04]  /*83650*/  STL [R1+0x3fec], R26 ;  /* 0x003fec1a01007387 */ /* 0x000fe80000100800 */
[----:B------:R0:W-:Y:S04]  /*83660*/  STL [R1+0x3fe8], R27 ;  /* 0x003fe81b01007387 */ /* 0x0001e80000100800 */
[----:B0-----:R-:W4:Y:S04]  /*83670*/  LDL.64 R26, [R1+0x90] ;  /* 0x00009000011a7983 */ /* 0x001f280000100a00 */
[----:B------:R-:W3:Y:S04]  /*83680*/  LDL.LU.64 R16, [R1+0x4220] ;  /* 0x0042200001107983 */ /* 0x000ee80000300a00 */
[----:B------:R-:W3:Y:S04]  /*83690*/  LDL.LU.64 R44, [R1+0x4218] ;  /* 0x00421800012c7983 */ /* 0x000ee80000300a00 */
[----:B------:R-:W3:Y:S04]  /*836a0*/  LDL R61, [R1+0x2338] ;  /* 0x00233800013d7983 */ /* 0x000ee80000100800 */
[----:B------:R-:W3:Y:S04]  /*836b0*/  LDL.LU.64 R4, [R1+0x4210] ;  /* 0x0042100001047983 */ /* 0x000ee80000300a00 */
[----:B------:R0:W-:Y:S04]  /*836c0*/  @!P3 STL [R1+0x2384], R62 ;  /* 0x0023843e0100b387 */ /* 0x0001e80000100800 */
[----:B------:R-:W3:Y:S04]  /*836d0*/  LDL.LU.64 R90, [R1+0x4208] ;  /* 0x00420800015a7983 */ /* 0x000ee80000300a00 */
[----:B------:R1:W-:Y:S04]  /*836e0*/  @!P5 STL [R1+0x2380], R65 ;  /* 0x002380410100d387 */ /* 0x0003e80000100800 */
[----:B------:R-:W3:Y:S04]  /*836f0*/  LDL R60, [R1+0x22fc] ;  /* 0x0022fc00013c7983 */ /* 0x000ee80000100800 */
[----:B------:R0:W-:Y:S04]  /*83700*/  @!P3 STL [R1+0x2344], R64 ;  /* 0x002344400100b387 */ /* 0x0001e80000100800 */
[----:B------:R-:W3:Y:S04]  /*83710*/  LDL.LU.64 R24, [R1+0x4200] ;  /* 0x0042000001187983 */ /* 0x000ee80000300a00 */
[----:B------:R-:W3:Y:S04]  /*83720*/  LDL.LU.64 R20, [R1+0x41f8] ;  /* 0x0041f80001147983 */ /* 0x000ee80000300a00 */
[----:B------:R-:W3:Y:S04]  /*83730*/  LDL R31, [R1+0x22f8] ;  /* 0x0022f800011f7983 */ /* 0x000ee80000100800 */
[----:B------:R-:W3:Y:S04]  /*83740*/  LDL.LU.64 R54, [R1+0x41f0] ;  /* 0x0041f00001367983 */ /* 0x000ee80000300a00 */
[----:B------:R-:W3:Y:S04]  /*83750*/  LDL R30, [R1+0x24b4] ;  /* 0x0024b400011e7983 */ /* 0x000ee80000100800 */
[----:B------:R-:W3:Y:S04]  /*83760*/  LDL R63, [R1+0x24b0] ;  /* 0x0024b000013f7983 */ /* 0x000ee80000100800 */
[----:B0-----:R-:W3:Y:S04]  /*83770*/  LDL R62, [R1+0x2474] ;  /* 0x00247400013e7983 */ /* 0x001ee80000100800 */
[----:B------:R-:W3:Y:S04]  /*83780*/  LDL R33, [R1+0x2470] ;  /* 0x0024700001217983 */ /* 0x000ee80000100800 */
[----:B------:R-:W3:Y:S04]  /*83790*/  LDL R32, [R1+0x2434] ;  /* 0x0024340001207983 */ /* 0x000ee80000100800 */
[----:B-1----:R-:W3:Y:S04]  /*837a0*/  LDL R65, [R1+0x2430] ;  /* 0x0024300001417983 */ /* 0x002ee80000100800 */
[----:B------:R-:W3:Y:S04]  /*837b0*/  LDL R64, [R1+0x23f4] ;  /* 0x0023f40001407983 */ /* 0x000ee80000100800 */
[----:B--2---:R-:W2:Y:S04]  /*837c0*/  @!P5 LDG.E.U16 R57, desc[UR6][R22.64] ;  /* 0x000000061639d981 */ /* 0x004ea8000c1e1500 */
[----:B------:R0:W-:Y:S04]  /*837d0*/  @!P3 STL [R1+0x24bc], R35 ;  /* 0x0024bc230100b387 */ /* 0x0001e80000100800 */
[----:B0-----:R-:W2:Y:S04]  /*837e0*/  LDL R35, [R1+0x23f0] ;  /* 0x0023f00001237983 */ /* 0x001ea80000100800 */
[----:B------:R0:W-:Y:S04]  /*837f0*/  @!P5 STL [R1+0x24b8], R34 ;  /* 0x0024b8220100d387 */ /* 0x0001e80000100800 */
[----:B0-----:R-:W2:Y:S04]  /*83800*/  LDL R34, [R1+0x23b4] ;  /* 0x0023b40001227983 */ /* 0x001ea80000100800 */
[----:B------:R0:W-:Y:S04]  /*83810*/  @!P3 STL [R1+0x247c], R67 ;  /* 0x00247c430100b387 */ /* 0x0001e80000100800 */
[----:B0-----:R-:W2:Y:S04]  /*83820*/  LDL R67, [R1+0x23b0] ;  /* 0x0023b00001437983 */ /* 0x001ea80000100800 */
[----:B------:R0:W-:Y:S04]  /*83830*/  @!P5 STL [R1+0x2478], R66 ;  /* 0x002478420100d387 */ /* 0x0001e80000100800 */
[----:B----4-:R-:W4:Y:S04]  /*83840*/  @!P5 LDG.E.U16 R59, desc[UR6][R26.64] ;  /* 0x000000061a3bd981 */ /* 0x010f28000c1e1500 */
[----:B0-----:R-:W4:Y:S04]  /*83850*/  LDL R66, [R1+0x2374] ;  /* 0x0023740001427983 */ /* 0x001f280000100800 */
[----:B------:R-:W-:Y:S04]  /*83860*/  @!P5 STL [R1+0x2438], R36 ;  /* 0x002438240100d387 */ /* 0x000fe80000100800 */
[----:B------:R0:W-:Y:S04]  /*83870*/  @!P3 STL [R1+0x243c], R37 ;  /* 0x00243c250100b387 */ /* 0x0001e80000100800 */
[----:B---3--:R-:W3:Y:S04]  /*83880*/  @!P3 LDG.E.U16 R0, desc[UR6][R24.64] ;  /* 0x000000061800b981 */ /* 0x008ee8000c1e1500 */
[----:B------:R-:W4:Y:S04]  /*83890*/  @!P3 LDG.E.U16 R58, desc[UR6][R54.64] ;  /* 0x00000006363ab981 */ /* 0x000f28000c1e1500 */
[----:B------:R-:W4:Y:S04]  /*838a0*/  @!P3 LDG.E.U16 R30, desc[UR6][R50.64] ;  /* 0x00000006321eb981 */ /* 0x000f28000c1e1500 */
[----:B------:R-:W4:Y:S04]  /*838b0*/  @!P5 LDG.E.U16 R63, desc[UR6][R46.64] ;  /* 0x000000062e3fd981 */ /* 0x000f28000c1e1500 */
[----:B------:R-:W4:Y:S04]  /*838c0*/  @!P3 LDG.E.U16 R62, desc[UR6][R14.64] ;  /* 0x000000060e3eb981 */ /* 0x000f28000c1e1500 */
[----:B------:R-:W4:Y:S04]  /*838d0*/  @!P5 LDG.E.U16 R33, desc[UR6][R82.64] ;  /* 0x000000065221d981 */ /* 0x000f28000c1e1500 */
[----:B------:R-:W4:Y:S04]  /*838e0*/  @!P3 LDG.E.U16 R32, desc[UR6][R18.64] ;  /* 0x000000061220b981 */ /* 0x000f28000c1e1500 */
[----:B0-----:R-:W4:Y:S04]  /*838f0*/  LDL.64 R36, [R1] ;  /* 0x0000000001247983 */ /* 0x001f280000100a00 */
[----:B------:R0:W-:Y:S04]  /*83900*/  @!P3 STL [R1+0x23fc], R69 ;  /* 0x0023fc450100b387 */ /* 0x0001e80000100800 */
[----:B------:R-:W4:Y:S04]  /*83910*/  @!P5 LDG.E.U16 R65, desc[UR6][R2.64] ;  /* 0x000000060241d981 */ /* 0x000f28000c1e1500 */
[----:B------:R-:W4:Y:S04]  /*83920*/  @!P3 LDG.E.U16 R64, desc[UR6][R52.64] ;  /* 0x000000063440b981 */ /* 0x000f28000c1e1500 */
[----:B0-----:R-:W4:Y:S04]  /*83930*/  LDL R69, [R1+0x2370] ;  /* 0x0023700001457983 */ /* 0x001f280000100800 */
[----:B------:R-:W4:Y:S04]  /*83940*/  LDL.LU R28, [R1+0x2334] ;  /* 0x00233400011c7983 */ /* 0x000f280000300800 */
[----:B------:R-:W4:Y:S04]  /*83950*/  LDL.LU.64 R22, [R1+0x41e8] ;  /* 0x0041e80001167983 */ /* 0x000f280000300a00 */
[----:B--2---:R0:W-:Y:S04]  /*83960*/  @!P5 STL [R1+0x23f8], R57 ;  /* 0x0023f8390100d387 */ /* 0x0041e80000100800 */
[----:B0-----:R-:W2:Y:S04]  /*83970*/  LDL.LU R57, [R1+0x41e0] ;  /* 0x0041e00001397983 */ /* 0x001ea80000300800 */
[----:B------:R-:W2:Y:S04]  /*83980*/  LDL.LU.64 R24, [R1+0x41d8] ;  /* 0x0041d80001187983 */ /* 0x000ea80000300a00 */
[----:B------:R-:W2:Y:S04]  /*83990*/  @!P5 LDG.E.U16 R35, desc[UR6][R80.64] ;  /* 0x000000065023d981 */ /* 0x000ea8000c1e1500 */
[----:B------:R-:W2:Y:S04]  /*839a0*/  @!P3 LDG.E.U16 R34, desc[UR6][R20.64] ;  /* 0x000000061422b981 */ /* 0x000ea8000c1e1500 */
[----:B---3--:R0:W-:Y:S04]  /*839b0*/  @!P3 STL [R1+0x23bc], R0 ;  /* 0x0023bc000100b387 */ /* 0x0081e80000100800 */
[----:B0-----:R-:W3:Y:S04]  /*839c0*/  LDL.LU R0, [R1+0x41d0] ;  /* 0x0041d00001007983 */ /* 0x001ee80000300800 */
[----:B------:R-:W3:Y:S04]  /*839d0*/  LDL.LU.64 R54, [R1+0x41c8] ;  /* 0x0041c80001367983 */ /* 0x000ee80000300a00 */
[----:B----4-:R-:W4:Y:S04]  /*839e0*/  @!P5 LDG.E.U16 R69, desc[UR6][R36.64] ;  /* 0x000000062445d981 */ /* 0x010f28000c1e1500 */
[----:B------:R-:W4:Y:S04]  /*839f0*/  @!P5 LDG.E.U16 R29, desc[UR6][R22.64] ;  /* 0x00000006161dd981 */ /* 0x000f28000c1e1500 */
[----:B------:R-:W4:Y:S04]  /*83a00*/  LDL.LU.64 R22, [R1+0x41c0] ;  /* 0x0041c00001167983 */ /* 0x000f280000300a00 */
[----:B--2---:R-:W2:Y:S04]  /*83a10*/  @!P3 LDG.E.U16 R68, desc[UR6][R56.64] ;  /* 0x000000063844b981 */ /* 0x004ea8000c1e1500 */
[----:B------:R-:W2:Y:S04]  /*83a20*/  @!P5 LDG.E.U16 R61, desc[UR6][R24.64] ;  /* 0x00000006183dd981 */ /* 0x000ea8000c1e1500 */
[----:B---3--:R-:W3:Y:S04]  /*83a30*/  @!P3 LDG.E.U16 R60, desc[UR6][R54.64] ;  /* 0x00000006363cb981 */ /* 0x008ee8000c1e1500 */
[----:B----4-:R-:W4:Y:S04]  /*83a40*/  @!P5 LDG.E.U16 R31, desc[UR6][R22.64] ;  /* 0x00000006161fd981 */ /* 0x010f28000c1e1500 */
[----:B--2---:R0:W-:Y:S04]  /*83a50*/  @!P3 STL [R1+0x233c], R68 ;  /* 0x00233c440100b387 */ /* 0x0041e80000100800 */
[----:B0-----:R-:W2:Y:S04]  /*83a60*/  LDL R68, [R1+0x2330] ;  /* 0x0023300001447983 */ /* 0x001ea80000100800 */
        /* <DEDUP_REMOVED lines=8> */
[----:B------:R-:W2:Y:S04]  /*83af0*/  LDL.LU.64 R50, [R1+0x41b8] ;  /* 0x0041b80001327983 */ /* 0x000ea80000300a00 */
[----:B------:R-:W3:Y:S04]  /*83b00*/  LDL.LU.64 R46, [R1+0x41b0] ;  /* 0x0041b000012e7983 */ /* 0x000ee80000300a00 */
[----:B------:R-:W3:Y:S04]  /*83b10*/  LDL.LU.64 R14, [R1+0x41a8] ;  /* 0x0041a800010e7983 */ /* 0x000ee80000300a00 */
[----:B------:R-:W3:Y:S04]  /*83b20*/  LDL.LU.64 R82, [R1+0x41a0] ;  /* 0x0041a00001527983 */ /* 0x000ee80000300a00 */
[----:B------:R-:W3:Y:S04]  /*83b30*/  LDL.LU.64 R18, [R1+0x4198] ;  /* 0x0041980001127983 */ /* 0x000ee80000300a00 */
[----:B------:R-:W4:Y:S04]  /*83b40*/  LDL.LU.64 R2, [R1+0x4190] ;  /* 0x0041900001027983 */ /* 0x000f280000300a00 */
[----:B------:R-:W-:Y:S04]  /*83b50*/  @!P5 STL [R1+0x23b8], R59 ;  /* 0x0023b83b0100d387 */ /* 0x000fe80000100800 */
[----:B------:R-:W4:Y:S04]  /*83b60*/  LDL.LU.64 R52, [R1+0x4188] ;  /* 0x0041880001347983 */ /* 0x000f280000300a00 */
[----:B------:R-:W-:Y:S04]  /*83b70*/  @!P3 STL [R1+0x237c], R58 ;  /* 0x00237c3a0100b387 */ /* 0x000fe80000100800 */
[----:B------:R-:W4:Y:S04]  /*83b80*/  LDL.LU.64 R80, [R1+0x4180] ;  /* 0x0041800001507983 */ /* 0x000f280000300a00 */
[----:B------:R-:W-:Y:S04]  /*83b90*/  @!P5 STL [R1+0x2378], R29 ;  /* 0x0023781d0100d387 */ /* 0x000fe80000100800 */
[----:B------:R-:W4:Y:S04]  /*83ba0*/  LDL.LU.64 R20, [R1+0x4178] ;  /* 0x0041780001147983 */ /* 0x000f280000300a00 */
[----:B--2---:R-:W2:Y:S04]  /*83bb0*/  @!P5 LDG.E.U16 R67, desc[UR6][R50.64] ;  /* 0x000000063243d981 */ /* 0x004ea8000c1e1500 */
[----:B---3--:R-:W3:Y:S04]  /*83bc0*/  @!P3 LDG.E.U16 R66, desc[UR6][R18.64] ;  /* 0x000000061242b981 */ /* 0x008ee8000c1e1500 */
[----:B----4-:R-:W4:Y:S04]  /*83bd0*/  @!P3 LDG.E.U16 R28, desc[UR6][R52.64] ;  /* 0x00000006341cb981 */ /* 0x010f28000c1e1500 */
[----:B------:R-:W2:Y:S04]  /*83be0*/  LDL.LU.64 R50, [R1+0x4170] ;  /* 0x0041700001327983 */ /* 0x000ea80000300a00 */
[----:B------:R-:W3:Y:S04]  /*83bf0*/  @!P5 LDG.E.U16 R68, desc[UR6][R20.64] ;  /* 0x000000061444d981 */ /* 0x000ee8000c1e1500 */
[----:B------:R-:W3:Y:S04]  /*83c00*/  LDL.LU.64 R18, [R1+0x4168] ;  /* 0x0041680001127983 */ /* 0x000ee80000300a00 */
[----:B------:R-:W-:Y:S04]  /*83c10*/  @!P5 STL [R1+0x2338], R61 ;  /* 0x0023383d0100d387 */ /* 0x000fe80000100800 */
[----:B0-----:R-:W3:Y:S04]  /*83c20*/  LDL.LU R22, [R1+0x246c] ;  /* 0x00246c0001167983 */ /* 0x001ee80000300800 */
[----:B----4-:R-:W-:Y:S04]  /*83c30*/  STL [R1+0x4028], R28 ;  /* 0x0040281c01007387 */ /* 0x010fe80000100800 */
[----:B------:R-:W-:Y:S04]  /*83c40*/  @!P3 STL [R1+0x22fc], R60 ;  /* 0x0022fc3c0100b387 */ /* 0x000fe80000100800 */
[----:B------:R0:W-:Y:S04]  /*83c50*/  STL [R1+0x4014], R52 ;  /* 0x0040143401007387 */ /* 0x0001e80000100800 */
[----:B--2---:R-:W2:Y:S04]  /*83c60*/  @!P3 LDG.E.U16 R0, desc[UR6][R50.64] ;  /* 0x000000063200b981 */ /* 0x004ea8000c1e1500 */
[----:B---3--:R-:W3:Y:S04]  /*83c70*/  @!P3 LDG.E.U16 R22, desc[UR6][R74.64] ;  /* 0x000000064a16b981 */ /* 0x008ee8000c1e1500 */
[----:B0-----:R-:W4:Y:S04]  /*83c80*/  LDL.LU R52, [R1+0x24ac] ;  /* 0x0024ac0001347983 */ /* 0x001f280000300800 */
[----:B------:R0:W-:Y:S04]  /*83c90*/  STL [R1+0x4010], R53 ;  /* 0x0040103501007387 */ /* 0x0001e80000100800 */
[----:B------:R-:W-:Y:S04]  /*83ca0*/  @!P5 STL [R1+0x22f8], R31 ;  /* 0x0022f81f0100d387 */ /* 0x000fe80000100800 */
[----:B0-----:R-:W2:Y:S04]  /*83cb0*/  LDL.LU R53, [R1+0x24a8] ;  /* 0x0024a80001357983 */ /* 0x001ea80000300800 */
[----:B------:R-:W-:Y:S04]  /*83cc0*/  STL [R1+0x401c], R20 ;  /* 0x00401c1401007387 */ /* 0x000fe80000100800 */
[----:B------:R0:W-:Y:S04]  /*83cd0*/  STL [R1+0x4018], R21 ;  /* 0x0040181501007387 */ /* 0x0001e80000100800 */
[----:B------:R-:W-:Y:S04]  /*83ce0*/  @!P3 STL [R1+0x24b4], R30 ;  /* 0x0024b41e0100b387 */ /* 0x000fe80000100800 */
[----:B0-----:R-:W3:Y:S04]  /*83cf0*/  LDL.LU R21, [R1+0x22f0] ;  /* 0x0022f00001157983 */ /* 0x001ee80000300800 */
[----:B----4-:R-:W4:Y:S04]  /*83d00*/  @!P3 LDG.E.U16 R52, desc[UR6][R78.64] ;  /* 0x000000064e34b981 */ /* 0x010f28000c1e1500 */
[----:B--2---:R-:W2:Y:S04]  /*83d10*/  @!P5 LDG.E.U16 R53, desc[UR6][R76.64] ;  /* 0x000000064c35d981 */ /* 0x004ea8000c1e1500 */
[----:B---3--:R-:W3:Y:S04]  /*83d20*/  @!P5 LDG.E.U16 R21, desc[UR6][R18.64] ;  /* 0x000000061215d981 */ /* 0x008ee8000c1e1500 */
[----:B------:R-:W-:Y:S04]  /*83d30*/  @!P5 STL [R1+0x24b0], R63 ;  /* 0x0024b03f0100d387 */ /* 0x000fe80000100800 */
[----:B------:R0:W-:Y:S04]  /*83d40*/  STL [R1+0x22f4], R0 ;  /* 0x0022f40001007387 */ /* 0x0001e80000100800 */
[----:B0-----:R-:W2:Y:S04]  /*83d50*/  LDL.LU R0, [R1+0x4160] ;  /* 0x0041600001007983 */ /* 0x001ea80000300800 */
[----:B------:R0:W-:Y:S04]  /*83d60*/  @!P3 STL [R1+0x2474], R62 ;  /* 0x0024743e0100b387 */ /* 0x0001e80000100800 */
[----:B------:R-:W-:Y:S04]  /*83d70*/  STL [R1+0x4024], R50 ;  /* 0x0040243201007387 */ /* 0x000fe80000100800 */
[----:B------:R-:W-:Y:S04]  /*83d80*/  STL [R1+0x4020], R51 ;  /* 0x0040203301007387 */ /* 0x000fe80000100800 */
[----:B------:R-:W-:Y:S04]  /*83d90*/  @!P5 STL [R1+0x2470], R33 ;  /* 0x002470210100d387 */ /* 0x000fe80000100800 */
[----:B---3--:R-:W-:Y:S04]  /*83da0*/  STL [R1+0x4034], R21 ;  /* 0x0040341501007387 */ /* 0x008fe80000100800 */
[----:B------:R1:W-:Y:S04]  /*83db0*/  @!P3 STL [R1+0x2434], R32 ;  /* 0x002434200100b387 */ /* 0x0003e80000100800 */
[----:B------:R-:W-:Y:S04]  /*83dc0*/  STL [R1+0x4030], R18 ;  /* 0x0040301201007387 */ /* 0x000fe80000100800 */
[----:B------:R-:W-:Y:S04]  /*83dd0*/  STL [R1+0x402c], R19 ;  /* 0x00402c1301007387 */ /* 0x000fe80000100800 */
[----:B------:R-:W-:Y:S04]  /*83de0*/  @!P5 STL [R1+0x2430], R65 ;  /* 0x002430410100d387 */ /* 0x000fe80000100800 */
[----:B------:R-:W3:Y:S04]  /*83df0*/  LDL.LU.64 R78, [R1+0x4158] ;  /* 0x00415800014e7983 */ /* 0x000ee80000300a00 */
[----:B------:R0:W-:Y:S04]  /*83e00*/  @!P3 STL [R1+0x23f4], R64 ;  /* 0x0023f4400100b387 */ /* 0x0001e80000100800 */
[----:B----4-:R-:W-:Y:S04]  /*83e10*/  STL [R1+0x4038], R52 ;  /* 0x0040383401007387 */ /* 0x010fe80000100800 */
[----:B------:R-:W-:Y:S04]  /*83e20*/  @!P5 STL [R1+0x23f0], R35 ;  /* 0x0023f0230100d387 */ /* 0x000fe80000100800 */
[----:B------:R-:W4:Y:S04]  /*83e30*/  LDL.LU.64 R76, [R1+0x4150] ;  /* 0x00415000014c7983 */ /* 0x000f280000300a00 */
[----:B--2---:R-:W-:Y:S04]  /*83e40*/  STL [R1+0x403c], R53 ;  /* 0x00403c3501007387 */ /* 0x004fe80000100800 */
[----:B------:R2:W-:Y:S04]  /*83e50*/  @!P3 STL [R1+0x23b4], R34 ;  /* 0x0023b4220100b387 */ /* 0x0005e80000100800 */
[----:B------:R-:W3:Y:S04]  /*83e60*/  LDL.LU R23, [R1+0x2468] ;  /* 0x0024680001177983 */ /* 0x000ee80000300800 */
[----:B------:R-:W4:Y:S04]  /*83e70*/  LDL.LU R54, [R1+0x242c] ;  /* 0x00242c0001367983 */ /* 0x000f280000300800 */
[----:B------:R-:W-:Y:S04]  /*83e80*/  @!P5 STL [R1+0x23b0], R67 ;  /* 0x0023b0430100d387 */ /* 0x000fe80000100800 */
[----:B------:R-:W4:Y:S04]  /*83e90*/  LDL.LU R55, [R1+0x2428] ;  /* 0x0024280001377983 */ /* 0x000f280000300800 */
[----:B------:R-:W4:Y:S04]  /*83ea0*/  LDL.LU R24, [R1+0x23ec] ;  /* 0x0023ec0001187983 */ /* 0x000f280000300800 */
[----:B------:R0:W-:Y:S04]  /*83eb0*/  @!P3 STL [R1+0x2374], R66 ;  /* 0x002374420100b387 */ /* 0x0001e80000100800 */
[----:B------:R-:W4:Y:S04]  /*83ec0*/  LDL.LU R25, [R1+0x23e8] ;  /* 0x0023e80001197983 */ /* 0x000f280000300800 */
[----:B------:R-:W-:Y:S04]  /*83ed0*/  @!P5 STL [R1+0x2370], R69 ;  /* 0x002370450100d387 */ /* 0x000fe80000100800 */
        /* <DEDUP_REMOVED lines=8> */
[----:B------:R0:W-:Y:S04]  /*83f60*/  @!P5 STL [R1+0x2330], R68 ;  /* 0x002330440100d387 */ /* 0x0001e80000100800 */
[----:B------:R-:W4:Y:S04]  /*83f70*/  LDL.LU R60, [R1+0x24a4] ;  /* 0x0024a400013c7983 */ /* 0x000f280000300800 */
[----:B------:R-:W4:Y:S04]  /*83f80*/  LDL.LU R61, [R1+0x24a0] ;  /* 0x0024a000013d7983 */ /* 0x000f280000300800 */
[----:B------:R-:W4:Y:S04]  /*83f90*/  LDL.LU R30, [R1+0x2464] ;  /* 0x00246400011e7983 */ /* 0x000f280000300800 */
[----:B------:R-:W4:Y:S04]  /*83fa0*/  LDL.LU R31, [R1+0x2460] ;  /* 0x00246000011f7983 */ /* 0x000f280000300800 */
[----:B0-----:R-:W4:Y:S04]  /*83fb0*/  LDL.LU R62, [R1+0x2424] ;  /* 0x00242400013e7983 */ /* 0x001f280000300800 */
[----:B------:R-:W4:Y:S04]  /*83fc0*/  LDL.LU R63, [R1+0x2420] ;  /* 0x00242000013f7983 */ /* 0x000f280000300800 */
[----:B-1----:R-:W4:Y:S04]  /*83fd0*/  LDL.LU R32, [R1+0x23e4] ;  /* 0x0023e40001207983 */ /* 0x002f280000300800 */
[----:B------:R-:W4:Y:S04]  /*83fe0*/  LDL.LU R33, [R1+0x23e0] ;  /* 0x0023e00001217983 */ /* 0x000f280000300800 */
[----:B------:R-:W4:Y:S04]  /*83ff0*/  LDL.LU R64, [R1+0x23a4] ;  /* 0x0023a40001407983 */ /* 0x000f280000300800 */
[----:B------:R-:W4:Y:S04]  /*84000*/  LDL.LU R65, [R1+0x23a0] ;  /* 0x0023a00001417983 */ /* 0x000f280000300800 */
[----:B--2---:R-:W2:Y:S04]  /*84010*/  LDL.LU R34, [R1+0x2364] ;  /* 0x0023640001227983 */ /* 0x004ea80000300800 */
[----:B------:R-:W2:Y:S04]  /*84020*/  LDL.LU R35, [R1+0x2360] ;  /* 0x0023600001237983 */ /* 0x000ea80000300800 */
[----:B------:R-:W2:Y:S04]  /*84030*/  LDL.LU.64 R74, [R1+0x4148] ;  /* 0x00414800014a7983 */ /* 0x000ea80000300a00 */
[----:B---3--:R-:W3:Y:S04]  /*84040*/  @!P5 LDG.E.U16 R23, desc[UR6][R72.64] ;  /* 0x000000064817d981 */ /* 0x008ee8000c1e1500 */
[----:B----4-:R-:W4:Y:S04]  /*84050*/  @!P3 LDG.E.U16 R54, desc[UR6][R70.64] ;  /* 0x000000064636b981 */ /* 0x010f28000c1e1500 */
[----:B------:R-:W4:Y:S04]  /*84060*/  @!P5 LDG.E.U16 R55, desc[UR6][R48.64] ;  /* 0x000000063037d981 */ /* 0x000f28000c1e1500 */
[----:B------:R-:W-:Y:S04]  /*84070*/  STL [R1+0x4040], R22 ;  /* 0x0040401601007387 */ /* 0x000fe80000100800 */
[----:B------:R-:W4:Y:S04]  /*84080*/  LDL.LU R66, [R1+0x2320] ;  /* 0x0023200001427983 */ /* 0x000f280000300800 */
[----:B------:R-:W4:Y:S04]  /*84090*/  LDL.LU R67, [R1+0x22e4] ;  /* 0x0022e40001437983 */ /* 0x000f280000300800 */
[----:B------:R-:W4:Y:S04]  /*840a0*/  LDL.LU R37, [R1+0x22b4] ;  /* 0x0022b40001257983 */ /* 0x000f280000300800 */
[----:B------:R-:W4:Y:S04]  /*840b0*/  LDL.LU R68, [R1+0x249c] ;  /* 0x00249c0001447983 */ /* 0x000f280000300800 */
[----:B------:R-:W4:Y:S04]  /*840c0*/  LDL.LU R69, [R1+0x2498] ;  /* 0x0024980001457983 */ /* 0x000f280000300800 */
[----:B------:R-:W4:Y:S04]  /*840d0*/  @!P3 LDG.E.U16 R24, desc[UR6][R16.64] ;  /* 0x000000061018b981 */ /* 0x000f28000c1e1500 */
[----:B------:R-:W4:Y:S04]  /*840e0*/  LDL.LU.64 R72, [R1+0x4140] ;  /* 0x0041400001487983 */ /* 0x000f280000300a00 */
[----:B------:R-:W4:Y:S04]  /*840f0*/  @!P5 LDG.E.U16 R25, desc[UR6][R44.64] ;  /* 0x000000062c19d981 */ /* 0x000f28000c1e1500 */
        /* <DEDUP_REMOVED lines=14> */
[----:B--2---:R-:W2:Y:S04]  /*841e0*/  @!P3 LDG.E.U16 R34, desc[UR6][R76.64] ;  /* 0x000000064c22b981 */ /* 0x004ea8000c1e1500 */
[----:B------:R-:W2:Y:S04]  /*841f0*/  @!P5 LDG.E.U16 R35, desc[UR6][R74.64] ;  /* 0x000000064a23d981 */ /* 0x000ea8000c1e1500 */
[----:B---3--:R-:W-:Y:S04]  /*84200*/  STL [R1+0x4044], R23 ;  /* 0x0040441701007387 */ /* 0x008fe80000100800 */
[----:B------:R-:W3:Y:S04]  /*84210*/  LDL.LU.64 R70, [R1+0x4138] ;  /* 0x0041380001467983 */ /* 0x000ee80000300a00 */
[----:B----4-:R-:W-:Y:S04]  /*84220*/  STL [R1+0x4048], R54 ;  /* 0x0040483601007387 */ /* 0x010fe80000100800 */
[----:B------:R-:W4:Y:S04]  /*84230*/  LDL.LU.64 R48, [R1+0x4130] ;  /* 0x0041300001307983 */ /* 0x000f280000300a00 */
[----:B------:R-:W-:Y:S04]  /*84240*/  STL [R1+0x404c], R55 ;  /* 0x00404c3701007387 */ /* 0x000fe80000100800 */
[----:B------:R-:W2:Y:S04]  /*84250*/  LDL.LU.64 R16, [R1+0x4128] ;  /* 0x0041280001107983 */ /* 0x000ea80000300a00 */
[----:B------:R-:W3:Y:S04]  /*84260*/  @!P3 LDG.E.U16 R68, desc[UR6][R84.64] ;  /* 0x000000065444b981 */ /* 0x000ee8000c1e1500 */
[----:B------:R-:W-:Y:S04]  /*84270*/  STL [R1+0x4050], R24 ;  /* 0x0040501801007387 */ /* 0x000fe80000100800 */
[----:B------:R-:W3:Y:S04]  /*84280*/  LDL.LU.64 R44, [R1+0x4120] ;  /* 0x00412000012c7983 */ /* 0x000ee80000300a00 */
[----:B------:R-:W3:Y:S04]  /*84290*/  @!P5 LDG.E.U16 R69, desc[UR6][R86.64] ;  /* 0x000000065645d981 */ /* 0x000ee8000c1e1500 */
[----:B------:R-:W-:Y:S04]  /*842a0*/  STL [R1+0x4054], R25 ;  /* 0x0040541901007387 */ /* 0x000fe80000100800 */
[----:B------:R-:W3:Y:S04]  /*842b0*/  LDL.LU.64 R46, [R1+0x4118] ;  /* 0x00411800012e7983 */ /* 0x000ee80000300a00 */
[----:B------:R-:W-:Y:S04]  /*842c0*/  STL [R1+0x4058], R56 ;  /* 0x0040583801007387 */ /* 0x000fe80000100800 */
[----:B------:R-:W3:Y:S04]  /*842d0*/  LDL.LU.64 R14, [R1+0x4110] ;  /* 0x00411000010e7983 */ /* 0x000ee80000300a00 */
[----:B----4-:R-:W4:Y:S04]  /*842e0*/  @!P3 LDG.E.U16 R36, desc[UR6][R48.64] ;  /* 0x000000063024b981 */ /* 0x010f28000c1e1500 */
[----:B--2---:R-:W2:Y:S04]  /*842f0*/  @!P5 LDG.E.U16 R58, desc[UR6][R16.64] ;  /* 0x00000006103ad981 */ /* 0x004ea8000c1e1500 */
[----:B------:R0:W-:Y:S04]  /*84300*/  STL [R1+0x405c], R57 ;  /* 0x00405c3901007387 */ /* 0x0001e80000100800 */
[----:B------:R-:W-:Y:S04]  /*84310*/  STL [R1+0x4068], R26 ;  /* 0x0040681a01007387 */ /* 0x000fe80000100800 */
[----:B------:R-:W-:Y:S04]  /*84320*/  STL [R1+0x4064], R80 ;  /* 0x0040645001007387 */ /* 0x000fe80000100800 */
[----:B------:R-:W-:Y:S04]  /*84330*/  STL [R1+0x4060], R81 ;  /* 0x0040605101007387 */ /* 0x000fe80000100800 */
[----:B------:R-:W-:Y:S04]  /*84340*/  STL [R1+0x4074], R27 ;  /* 0x0040741b01007387 */ /* 0x000fe80000100800 */
[----:B------:R-:W-:Y:S04]  /*84350*/  STL [R1+0x4070], R78 ;  /* 0x0040704e01007387 */ /* 0x000fe80000100800 */
[----:B------:R-:W-:Y:S04]  /*84360*/  STL [R1+0x406c], R79 ;  /* 0x00406c4f01007387 */ /* 0x000fe80000100800 */
[----:B---3--:R-:W3:Y:S04]  /*84370*/  @!P3 LDG.E.U16 R59, desc[UR6][R46.64] ;  /* 0x000000062e3bb981 */ /* 0x008ee8000c1e1500 */
[----:B------:R-:W3:Y:S04]  /*84380*/  @!P5 LDG.E.U16 R29, desc[UR6][R14.64] ;  /* 0x000000060e1dd981 */ /* 0x000ee8000c1e1500 */
[----:B----4-:R-:W-:Y:S04]  /*84390*/  STL [R1+0x4080], R36 ;  /* 0x0040802401007387 */ /* 0x010fe80000100800 */
[----:B------:R-:W-:Y:S04]  /*843a0*/  STL [R1+0x407c], R48 ;  /* 0x00407c3001007387 */ /* 0x000fe80000100800 */
[----:B------:R-:W-:Y:S04]  /*843b0*/  STL [R1+0x4078], R49 ;  /* 0x0040783101007387 */ /* 0x000fe80000100800 */
[----:B--2---:R-:W-:Y:S04]  /*843c0*/  STL [R1+0x408c], R58 ;  /* 0x00408c3a01007387 */ /* 0x004fe80000100800 */
[----:B------:R-:W-:Y:S04]  /*843d0*/  STL [R1+0x4088], R16 ;  /* 0x0040881001007387 */ /* 0x000fe80000100800 */
[----:B------:R-:W-:Y:S04]  /*843e0*/  STL [R1+0x4084], R17 ;  /* 0x0040841101007387 */ /* 0x000fe80000100800 */
[----:B------:R-:W-:Y:S04]  /*843f0*/  STL [R1+0x4090], R47 ;  /* 0x0040902f01007387 */ /* 0x000fe80000100800 */
[----:B------:R-:W2:Y:S04]  /*84400*/  LDL.LU.64 R12, [R1+0x4108] ;  /* 0x00410800010c7983 */ /* 0x000ea80000300a00 */
[----:B------:R-:W4:Y:S04]  /*84410*/  LDL.LU.64 R40, [R1+0x4100] ;  /* 0x0041000001287983 */ /* 0x000f280000300a00 */
[----:B0-----:R-:W3:Y:S04]  /*84420*/  LDL.64 R56, [R1+0x150] ;  /* 0x0001500001387983 */ /* 0x001ee80000100a00 */
[----:B------:R-:W3:Y:S04]  /*84430*/  LDL.64 R24, [R1+0xd8] ;  /* 0x0000d80001187983 */ /* 0x000ee80000100a00 */
[----:B------:R-:W3:Y:S04]  /*84440*/  LDL.64 R54, [R1+0xd0] ;  /* 0x0000d00001367983 */ /* 0x000ee80000100a00 */
[----:B------:R-:W3:Y:S04]  /*84450*/  LDL.64 R22, [R1+0x58] ;  /* 0x0000580001167983 */ /* 0x000ee80000100a00 */
[----:B------:R-:W3:Y:S04]  /*84460*/  LDL.64 R52, [R1+0x50] ;  /* 0x0000500001347983 */ /* 0x000ee80000100a00 */
[----:B------:R-:W3:Y:S04]  /*84470*/  LDL.LU.64 R8, [R1+0x40f8] ;  /* 0x0040f80001087983 */ /* 0x000ee80000300a00 */
[----:B------:R-:W3:Y:S04]  /*84480*/  LDL.LU.64 R42, [R1+0x40f0] ;  /* 0x0040f000012a7983 */ /* 0x000ee80000300a00 */
[----:B------:R-:W4:Y:S04]  /*84490*/  LDL.LU.64 R10, [R1+0x40e8] ;  /* 0x0040e800010a7983 */ /* 0x000f280000300a00 */
[----:B------:R-:W4:Y:S04]  /*844a0*/  LDL.LU.64 R38, [R1+0x40e0] ;  /* 0x0040e00001267983 */ /* 0x000f280000300a00 */
[----:B------:R-:W4:Y:S04]  /*844b0*/  LDL.LU.64 R4, [R1+0x40d8] ;  /* 0x0040d80001047983 */ /* 0x000f280000300a00 */
[----:B------:R-:W4:Y:S04]  /*844c0*/  LDL.LU.64 R90, [R1+0x40d0] ;  /* 0x0040d000015a7983 */ /* 0x000f280000300a00 */
[----:B------:R-:W4:Y:S04]  /*844d0*/  LDL.LU R28, [R1+0x32e0] ;  /* 0x0032e000011c7983 */ /* 0x000f280000300800 */
[----:B------:R-:W4:Y:S04]  /*844e0*/  LDL.LU.64 R82, [R1+0x40c8] ;  /* 0x0040c80001527983 */ /* 0x000f280000300a00 */
[----:B------:R-:W4:Y:S04]  /*844f0*/  LDL.LU R19, [R1+0x32dc] ;  /* 0x0032dc0001137983 */ /* 0x000f280000300800 */
[----:B------:R-:W4:Y:S04]  /*84500*/  LDL.LU R50, [R1+0x32d8] ;  /* 0x0032d80001327983 */ /* 0x000f280000300800 */
[----:B------:R-:W4:Y:S04]  /*84510*/  LDL.LU.64 R2, [R1+0x40c0] ;  /* 0x0040c00001027983 */ /* 0x000f280000300a00 */
[----:B------:R-:W4:Y:S04]  /*84520*/  LDL.LU R18, [R1+0x32d4] ;  /* 0x0032d40001127983 */ /* 0x000f280000300800 */
[----:B------:R-:W4:Y:S04]  /*84530*/  LDL.LU R21, [R1+0x32d0] ;  /* 0x0032d00001157983 */ /* 0x000f280000300800 */
[----:B------:R-:W4:Y:S04]  /*84540*/  LDL.LU R20, [R1+0x32cc] ;  /* 0x0032cc0001147983 */ /* 0x000f280000300800 */
[----:B------:R-:W4:Y:S04]  /*84550*/  LDL.LU.64 R84, [R1+0x40b8] ;  /* 0x0040b80001547983 */ /* 0x000f280000300a00 */
[----:B------:R-:W4:Y:S04]  /*84560*/  LDL.LU.64 R86, [R1+0x40b0] ;  /* 0x0040b00001567983 */ /* 0x000f280000300a00 */
[----:B--2---:R-:W2:Y:S04]  /*84570*/  @!P5 LDG.E.U16 R66, desc[UR6][R12.64] ;  /* 0x000000060c42d981 */ /* 0x004ea8000c1e1500 */
[----:B---3--:R-:W3:Y:S04]  /*84580*/  @!P3 LDG.E.U16 R67, desc[UR6][R42.64] ;  /* 0x000000062a43b981 */ /* 0x008ee8000c1e1500 */
[----:B----4-:R-:W4:Y:S04]  /*84590*/  @!P3 LDG.E.U16 R4, desc[UR6][R88.64] ;  /* 0x000000065804b981 */ /* 0x010f28000c1e1500 */
[----:B------:R-:W2:Y:S04]  /*845a0*/  @!P3 LDG.E.U16 R91, desc[UR6][R44.64] ;  /* 0x000000062c5bb981 */ /* 0x000ea8000c1e1500 */
[----:B------:R0:W-:Y:S04]  /*845b0*/  STS.U16 [R0+UR76+0x46f80], R28 ;  /* 0x046f801c00007988 */ /* 0x0001e8000800044c */
[----:B------:R-:W2:Y:S04]  /*845c0*/  @!P3 LDG.E.U16 R82, desc[UR6][R6.64] ;  /* 0x000000060652b981 */ /* 0x000ea8000c1e1500 */
[----:B------:R1:W2:Y:S04]  /*845d0*/  @!P5 LDG.E.U16 R83, desc[UR6][R56.64] ;  /* 0x000000063853d981 */ /* 0x0002a8000c1e1500 */
[----:B------:R-:W2:Y:S04]  /*845e0*/  @!P5 LDG.E.U16 R37, desc[UR6][R10.64] ;  /* 0x000000060a25d981 */ /* 0x000ea8000c1e1500 */
[----:B------:R-:W2:Y:S04]  /*845f0*/  @!P5 LDG.E.U16 R2, desc[UR6][R92.64] ;  /* 0x000000065c02d981 */ /* 0x000ea8000c1e1500 */
[----:B------:R-:W2:Y:S04]  /*84600*/  @!P3 LDG.E.U16 R90, desc[UR6][R40.64] ;  /* 0x00000006285ab981 */ /* 0x000ea8000c1e1500 */
[----:B------:R0:W2:Y:S04]  /*84610*/  LDL.LU.64 R88, [R1+0x40a8] ;  /* 0x0040a80001587983 */ /* 0x0000a80000300a00 */
[----:B------:R-:W3:Y:S04]  /*84620*/  LDL.LU R51, [R1+0x32c8] ;  /* 0x0032c80001337983 */ /* 0x000ee80000300800 */
[----:B------:R0:W-:Y:S04]  /*84630*/  STS.U16 [R0+UR76+0x66f80], R50 ;  /* 0x066f803200007988 */ /* 0x0001e8000800044c */
[----:B------:R0:W-:Y:S04]  /*84640*/  STS.U16 [R0+UR76+0x57380], R20 ;  /* 0x0573801400007988 */ /* 0x0001e8000800044c */
[----:B------:R-:W4:Y:S04]  /*84650*/  @!P3 LDG.E.U16 R84, desc[UR6][R24.64] ;  /* 0x000000061854b981 */ /* 0x000f28000c1e1500 */
[----:B------:R-:W4:Y:S04]  /*84660*/  @!P5 LDG.E.U16 R85, desc[UR6][R54.64] ;  /* 0x000000063655d981 */ /* 0x000f28000c1e1500 */
[----:B------:R0:W4:Y:S04]  /*84670*/  LDL.LU.64 R92, [R1+0x40a0] ;  /* 0x0040a000015c7983 */ /* 0x0001280000300a00 */
[----:B------:R-:W4:Y:S04]  /*84680*/  LDL.LU.64 R6, [R1+0x4098] ;  /* 0x0040980001067983 */ /* 0x000f280000300a00 */
[----:B0-----:R-:W4:Y:S04]  /*84690*/  LDL.LU R28, [R1+0x32c4] ;  /* 0x0032c400011c7983 */ /* 0x001f280000300800 */
[----:B------:R-:W4:Y:S04]  /*846a0*/  @!P3 LDG.E.U16 R86, desc[UR6][R22.64] ;  /* 0x000000061656b981 */ /* 0x000f28000c1e1500 */
        /* <DEDUP_REMOVED lines=19> */
[----:B------:R-:W4:Y:S04]  /*847e0*/  @!P5 LDG.E.U16 R87, desc[UR6][R52.64] ;  /* 0x000000063457d981 */ /* 0x000f28000c1e1500 */
[----:B------:R-:W4:Y:S04]  /*847f0*/  LDL.LU R22, [R1+0x23d4] ;  /* 0x0023d40001167983 */ /* 0x000f280000300800 */
[----:B------:R0:W-:Y:S04]  /*84800*/  STS.U16 [R0+UR76+0x56f80], R19 ;  /* 0x056f801300007988 */ /* 0x0001e8000800044c */
[----:B------:R0:W-:Y:S04]  /*84810*/  STS.U16 [R0+UR76+0x76f80], R18 ;  /* 0x076f801200007988 */ /* 0x0001e8000800044c */
[----:B------:R0:W-:Y:S04]  /*84820*/  STS.U16 [R0+UR76+0x47380], R21 ;  /* 0x0473801500007988 */ /* 0x0001e8000800044c */
[----:B------:R-:W4:Y:S04]  /*84830*/  @!P3 LDG.E.U16 R5, desc[UR6][R38.64] ;  /* 0x000000062605b981 */ /* 0x000f28000c1e1500 */
[----:B------:R-:W4:Y:S04]  /*84840*/  LDL.LU R53, [R1+0x23d0] ;  /* 0x0023d00001357983 */ /* 0x000f280000300800 */
[----:B------:R-:W4:Y:S04]  /*84850*/  LDL.LU R52, [R1+0x2394] ;  /* 0x0023940001347983 */ /* 0x000f280000300800 */
[----:B0-----:R-:W4:Y:S04]  /*84860*/  LDL.LU R19, [R1+0x2390] ;  /* 0x0023900001137983 */ /* 0x001f280000300800 */
[----:B------:R-:W4:Y:S04]  /*84870*/  LDL.LU R18, [R1+0x2354] ;  /* 0x0023540001127983 */ /* 0x000f280000300800 */
[----:B------:R-:W4:Y:S04]  /*84880*/  LDL.LU R21, [R1+0x2350] ;  /* 0x0023500001157983 */ /* 0x000f280000300800 */
[----:B------:R-:W-:Y:S04]  /*84890*/  STS.U16 [R0+UR76+0x67780], R3 ;  /* 0x0677800300007988 */ /* 0x000fe8000800044c */
[----:B--2---:R-:W2:Y:S04]  /*848a0*/  @!P3 LDG.E.U16 R88, desc[UR6][R72.64] ;  /* 0x000000064858b981 */ /* 0x004ea8000c1e1500 */
[----:B---3--:R-:W-:Y:S04]  /*848b0*/  STS.U16 [R0+UR76+0x67380], R51 ;  /* 0x0673803300007988 */ /* 0x008fe8000800044c */
[----:B------:R-:W3:Y:S04]  /*848c0*/  @!P5 LDG.E.U16 R89, desc[UR6][R70.64] ;  /* 0x000000064659d981 */ /* 0x000ee8000c1e1500 */
[----:B----4-:R-:W4:Y:S04]  /*848d0*/  @!P5 LDG.E.U16 R93, desc[UR6][R8.64] ;  /* 0x00000006085dd981 */ /* 0x010f28000c1e1500 */
[----:B------:R0:W-:Y:S04]  /*848e0*/  STS.U16 [R0+UR76+0x77380], R28 ;  /* 0x0773801c00007988 */ /* 0x0001e8000800044c */
[----:B------:R1:W-:Y:S04]  /*848f0*/  STS.U16 [R0+UR76+0x47780], R50 ;  /* 0x0477803200007988 */ /* 0x0003e8000800044c */
[----:B------:R-:W2:Y:S04]  /*84900*/  @!P5 LDG.E.U16 R92, desc[UR6][R6.64] ;  /* 0x00000006065cd981 */ /* 0x000ea8000c1e1500 */
[----:B0-----:R-:W2:Y:S04]  /*84910*/  LDL.LU R28, [R1+0x2314] ;  /* 0x00231400011c7983 */ /* 0x001ea80000300800 */
[----:B------:R-:W2:Y:S04]  /*84920*/  LDL.LU R51, [R1+0x2310] ;  /* 0x0023100001337983 */ /* 0x000ea80000300800 */
[----:B-1----:R-:W2:Y:S04]  /*84930*/  LDL.LU R50, [R1+0x24cc] ;  /* 0x0024cc0001327983 */ /* 0x002ea80000300800 */
[----:B------:R-:W2:Y:S04]  /*84940*/  LDL.LU R3, [R1+0x4094] ;  /* 0x0040940001037983 */ /* 0x000ea80000300800 */
        /* <DEDUP_REMOVED lines=10> */
[----:B0-----:R-:W3:Y:S04]  /*849f0*/  LDL.LU R20, [R1+0x24c8] ;  /* 0x0024c80001147983 */ /* 0x001ee80000300800 */
[----:B--2---:R0:W-:Y:S04]  /*84a00*/  STS.U16 [R3+UR76+0x89c00], R28 ;  /* 0x089c001c03007988 */ /* 0x0041e8000800044c */
        /* <DEDUP_REMOVED lines=23> */
[----:B------:R0:W-:Y:S04]  /*84b80*/  STS.U16 [R3+UR76+0x88c00], R54 ;  /* 0x088c003603007988 */ /* 0x0001e8000800044c */
[----:B---3--:R-:W3:Y:S04]  /*84b90*/  LDL.LU R55, [R1+0x2480] ;  /* 0x0024800001377983 */ /* 0x008ee80000300800 */
[----:B------:R1:W-:Y:S04]  /*84ba0*/  STS.U16 [R3+UR76+0x8cc00], R23 ;  /* 0x08cc001703007988 */ /* 0x0003e8000800044c */
[----:B------:R0:W-:Y:S04]  /*84bb0*/  STS.U16 [R3+UR76+0x89000], R22 ;  /* 0x0890001603007988 */ /* 0x0001e8000800044c */
[----:B------:R1:W-:Y:S04]  /*84bc0*/  STS.U16 [R3+UR76+0x8d000], R53 ;  /* 0x08d0003503007988 */ /* 0x0003e8000800044c */
[----:B------:R1:W-:Y:S01]  /*84bd0*/  STS.U16 [R3+UR76+0x89400], R52 ;  /* 0x0894003403007988 */ /* 0x0003e2000800044c */
[----:B------:R-:W-:-:S03]  /*84be0*/  LOP3.LUT R17, R3, 0x10, RZ, 0x3c, !PT ;  /* 0x0000001003117812 */ /* 0x000fc600078e3cff */
[----:B0-----:R-:W3:Y:S04]  /*84bf0*/  LDL.LU R54, [R1+0x2444] ;  /* 0x0024440001367983 */ /* 0x001ee80000300800 */
[----:B-1----:R-:W3:Y:S04]  /*84c00*/  LDL.LU R23, [R1+0x2440] ;  /* 0x0024400001177983 */ /* 0x002ee80000300800 */
[----:B------:R-:W3:Y:S04]  /*84c10*/  LDL.LU R22, [R1+0x2404] ;  /* 0x0024040001167983 */ /* 0x000ee80000300800 */
[----:B------:R0:W-:Y:S04]  /*84c20*/  STS.U16 [R3+UR76+0x8d400], R19 ;  /* 0x08d4001303007988 */ /* 0x0001e8000800044c */
        /* <DEDUP_REMOVED lines=8> */
[----:B------:R0:W-:Y:S04]  /*84cb0*/  STS.U16 [R17+UR76+0x8c080], R20 ;  /* 0x08c0801411007988 */ /* 0x0001e8000800044c */
[----:B------:R-:W3:Y:S04]  /*84cc0*/  LDL.LU R21, [R1+0x2380] ;  /* 0x0023800001157983 */ /* 0x000ee80000300800 */
[----:B------:R-:W3:Y:S04]  /*84cd0*/  LDL.LU R51, [R1+0x2344] ;  /* 0x0023440001337983 */ /* 0x000ee80000300800 */
[----:B------:R-:W3:Y:S04]  /*84ce0*/  LDL.LU R50, [R1+0x2340] ;  /* 0x0023400001327983 */ /* 0x000ee80000300800 */
[----:B0-----:R-:W3:Y:S04]  /*84cf0*/  LDL.LU R20, [R1+0x2304] ;  /* 0x0023040001147983 */ /* 0x001ee80000300800 */
[----:B--2---:R0:W-:Y:S04]  /*84d00*/  STS.U16 [R17+UR76+0x88480], R28 ;  /* 0x0884801c11007988 */ /* 0x0041e8000800044c */
[----:B0-----:R-:W2:Y:S04]  /*84d10*/  LDL.LU R28, [R1+0x2300] ;  /* 0x00230000011c7983 */ /* 0x001ea80000300800 */
[----:B----4-:R0:W-:Y:S04]  /*84d20*/  STS.U16 [R17+UR76+0x8c480], R47 ;  /* 0x08c4802f11007988 */ /* 0x0101e8000800044c */
        /* <DEDUP_REMOVED lines=9> */
[----:B0-----:R0:W5:Y:S01]  /*84dc0*/  LDL.LU R47, [R1+0x4090] ;  /* 0x00409000012f7983 */ /* 0x0011620000300800 */
[----:B-1----:R-:W-:-:S03]  /*84dd0*/  LOP3.LUT R16, R3, 0x20, RZ, 0x3c, !PT ;  /* 0x0000002003107812 */ /* 0x002fc600078e3cff */
        /* <DEDUP_REMOVED lines=18> */
[----:B-1----:R-:W4:Y:S04]  /*84f00*/  LDL.LU R51, [R1+0x24bc] ;  /* 0x0024bc0001337983 */ /* 0x002f280000300800 */
[----:B---3--:R-:W3:Y:S04]  /*84f10*/  LDL.LU R50, [R1+0x24b8] ;  /* 0x0024b80001327983 */ /* 0x008ee80000300800 */
[----:B------:R-:W3:Y:S04]  /*84f20*/  LDL.LU R58, [R1+0x247c] ;  /* 0x00247c00013a7983 */ /* 0x000ee80000300800 */
[----:B--2---:R1:W-:Y:S04]  /*84f30*/  STS.U16 [R16+UR76+0x8dd00], R28 ;  /* 0x08dd001c10007988 */ /* 0x0043e8000800044c */
        /* <DEDUP_REMOVED lines=25> */
[----:B------:R-:W-:-:S05]  /*850d0*/  LOP3.LUT R57, R3, 0x30, RZ, 0x3c, !PT ;  /* 0x0000003003397812 */ /* 0x000fca00078e3cff */
[----:B----4-:R-:W-:Y:S04]  /*850e0*/  STS.U16 [R57+UR76+0x88180], R51 ;  /* 0x0881803339007988 */ /* 0x010fe8000800044c */
[----:B---3--:R1:W-:Y:S04]  /*850f0*/  STS.U16 [R57+UR76+0x8c180], R50 ;  /* 0x08c1803239007988 */ /* 0x0083e8000800044c */
[----:B------:R3:W-:Y:S04]  /*85100*/  STS.U16 [R57+UR76+0x88580], R58 ;  /* 0x0885803a39007988 */ /* 0x0007e8000800044c */
[----:B-1----:R-:W4:Y:S04]  /*85110*/  LDL.LU R50, [R1+0x2330] ;  /* 0x0023300001327983 */ /* 0x002f280000300800 */
[----:B------:R-:W4:Y:S04]  /*85120*/  LDL.LU R51, [R1+0x22f4] ;  /* 0x0022f40001337983 */ /* 0x000f280000300800 */
[----:B---3--:R-:W3:Y:S04]  /*85130*/  LDL.LU R58, [R1+0x408c] ;  /* 0x00408c00013a7983 */ /* 0x008ee80000300800 */
[----:B--2---:R1:W-:Y:S04]  /*85140*/  STS.U16 [R57+UR76+0x8c580], R16 ;  /* 0x08c5801039007988 */ /* 0x0043e8000800044c */
[----:B------:R2:W-:Y:S04]  /*85150*/  STS.U16 [R57+UR76+0x88980], R17 ;  /* 0x0889801139007988 */ /* 0x0005e8000800044c */
[----:B------:R0:W-:Y:S04]  /*85160*/  STS.U16 [R57+UR76+0x8c980], R36 ;  /* 0x08c9802439007988 */ /* 0x0001e8000800044c */
[----:B------:R0:W-:Y:S04]  /*85170*/  STS.U16 [R57+UR76+0x88d80], R48 ;  /* 0x088d803039007988 */ /* 0x0001e8000800044c */
[----:B------:R0:W-:Y:S04]  /*85180*/  STS.U16 [R57+UR76+0x8cd80], R49 ;  /* 0x08cd803139007988 */ /* 0x0001e8000800044c */
[----:B------:R0:W-:Y:S04]  /*85190*/  STS.U16 [R57+UR76+0x89180], R27 ;  /* 0x0891801b39007988 */ /* 0x0001e8000800044c */
[----:B------:R0:W-:Y:S04]  /*851a0*/  STS.U16 [R57+UR76+0x8d180], R78 ;  /* 0x08d1804e39007988 */ /* 0x0001e8000800044c */
[----:B-1----:R1:W5:Y:S04]  /*851b0*/  LDL.LU R16, [R1+0x4088] ;  /* 0x0040880001107983 */ /* 0x0023680000300800 */
[----:B--2---:R1:W5:Y:S04]  /*851c0*/  LDL.LU R17, [R1+0x4084] ;  /* 0x0040840001117983 */ /* 0x0043680000300800 */
[----:B0-----:R-:W2:Y:S04]  /*851d0*/  LDL.LU R36, [R1+0x4080] ;  /* 0x0040800001247983 */ /* 0x001ea80000300800 */
[----:B------:R1:W5:Y:S04]  /*851e0*/  LDL.LU R48, [R1+0x407c] ;  /* 0x00407c0001307983 */ /* 0x0003680000300800 */
[----:B------:R1:W5:Y:S04]  /*851f0*/  LDL.LU R49, [R1+0x4078] ;  /* 0x0040780001317983 */ /* 0x0003680000300800 */
[----:B------:R0:W-:Y:S04]  /*85200*/  STS.U16 [R57+UR76+0x89580], R79 ;  /* 0x0895804f39007988 */ /* 0x0001e8000800044c */
[----:B------:R-:W2:Y:S04]  /*85210*/  LDL.LU R27, [R1+0x4074] ;  /* 0x00407400011b7983 */ /* 0x000ea80000300800 */
[----:B------:R0:W-:Y:S04]  /*85220*/  STS.U16 [R57+UR76+0x8d580], R26 ;  /* 0x08d5801a39007988 */ /* 0x0001e8000800044c */
[----:B------:R1:W5:Y:S04]  /*85230*/  LDL.LU R78, [R1+0x4070] ;  /* 0x00407000014e7983 */ /* 0x0003680000300800 */
[----:B------:R0:W-:Y:S04]  /*85240*/  STS.U16 [R57+UR76+0x89980], R20 ;  /* 0x0899801439007988 */ /* 0x0001e8000800044c */
[----:B------:R0:W-:Y:S04]  /*85250*/  STS.U16 [R57+UR76+0x8d980], R80 ;  /* 0x08d9805039007988 */ /* 0x0001e8000800044c */
[----:B------:R1:W-:Y:S04]  /*85260*/  STS.U16 [R57+UR76+0x89d80], R81 ;  /* 0x089d805139007988 */ /* 0x0003e8000800044c */
[----:B------:R1:W-:Y:S04]  /*85270*/  STS.U16 [R57+UR76+0x8dd80], R56 ;  /* 0x08dd803839007988 */ /* 0x0003e8000800044c */
[----:B0-----:R0:W5:Y:S04]  /*85280*/  LDL.LU R79, [R1+0x406c] ;  /* 0x00406c00014f7983 */ /* 0x0011680000300800 */
[----:B------:R-:W2:Y:S01]  /*85290*/  LDL.LU R26, [R1+0x4068] ;  /* 0x00406800011a7983 */ /* 0x000ea20000300800 */
[----:B------:R-:W-:-:S03]  /*852a0*/  LOP3.LUT R20, R3, 0x40, RZ, 0x3c, !PT ;  /* 0x0000004003147812 */ /* 0x000fc600078e3cff */
[----:B------:R0:W5:Y:S04]  /*852b0*/  LDL.LU R80, [R1+0x4064] ;  /* 0x0040640001507983 */ /* 0x0001680000300800 */
[----:B-1----:R0:W5:Y:S04]  /*852c0*/  LDL.LU R81, [R1+0x4060] ;  /* 0x0040600001517983 */ /* 0x0021680000300800 */
        /* <DEDUP_REMOVED lines=8> */
[----:B-1----:R-:W2:Y:S04]  /*85350*/  LDL.LU R25, [R1+0x4054] ;  /* 0x0040540001197983 */ /* 0x002ea80000300800 */
[----:B0-----:R-:W2:Y:S04]  /*85360*/  LDL.LU R24, [R1+0x4050] ;  /* 0x0040500001187983 */ /* 0x001ea80000300800 */
[----:B------:R-:W2:Y:S04]  /*85370*/  LDL.LU R55, [R1+0x404c] ;  /* 0x00404c0001377983 */ /* 0x000ea80000300800 */
        /* <DEDUP_REMOVED lines=12> */
[----:B------:R0:W5:Y:S04]  /*85440*/  LDL.LU R18, [R1+0x4030] ;  /* 0x0040300001127983 */ /* 0x0001680000300800 */
[----:B------:R0:W5:Y:S04]  /*85450*/  LDL.LU R19, [R1+0x402c] ;  /* 0x00402c0001137983 */ /* 0x0001680000300800 */
[----:B---3--:R-:W3:Y:S04]  /*85460*/  LDL.LU R28, [R1+0x4028] ;  /* 0x00402800011c7983 */ /* 0x008ee80000300800 */
[----:B---3--:R1:W-:Y:S04]  /*85470*/  STS.U16 [R20+UR76+0x89a00], R28 ;  /* 0x089a001c14007988 */ /* 0x0083e8000800044c */
[----:B----4-:R3:W-:Y:S04]  /*85480*/  STS.U16 [R20+UR76+0x8da00], R50 ;  /* 0x08da003214007988 */ /* 0x0107e8000800044c */
[----:B------:R4:W-:Y:S04]  /*85490*/  STS.U16 [R20+UR76+0x89e00], R51 ;  /* 0x089e003314007988 */ /* 0x0009e8000800044c */
[----:B--2---:R2:W-:Y:S01]  /*854a0*/  STS.U16 [R20+UR76+0x8de00], R21 ;  /* 0x08de001514007988 */ /* 0x0045e2000800044c */
[----:B-1----:R-:W-:-:S03]  /*854b0*/  LOP3.LUT R28, R3, 0x50, RZ, 0x3c, !PT ;  /* 0x00000050031c7812 */ /* 0x002fc600078e3cff */
[----:B---3--:R0:W5:Y:S04]  /*854c0*/  LDL.LU R50, [R1+0x4024] ;  /* 0x0040240001327983 */ /* 0x0081680000300800 */
[----:B----4-:R0:W5:Y:S04]  /*854d0*/  LDL.LU R51, [R1+0x4020] ;  /* 0x0040200001337983 */ /* 0x0101680000300800 */
[----:B--2---:R0:W5:Y:S04]  /*854e0*/  LDL.LU R20, [R1+0x401c] ;  /* 0x00401c0001147983 */ /* 0x0041680000300800 */
[----:B------:R0:W5:Y:S04]  /*854f0*/  LDL.LU R21, [R1+0x4018] ;  /* 0x0040180001157983 */ /* 0x0001680000300800 */
[----:B------:R1:W-:Y:S04]  /*85500*/  STS.U16 [R28+UR76+0x88280], R52 ;  /* 0x088280341c007988 */ /* 0x0003e8000800044c */
        /* <DEDUP_REMOVED lines=10> */
[----:B---3--:R1:W5:Y:S04]  /*855b0*/  LDL.LU R22, [R1+0x400c] ;  /* 0x00400c0001167983 */ /* 0x0083680000300800 */
[----:B------:R2:W-:Y:S04]  /*855c0*/  STS.U16 [R28+UR76+0x8d280], R57 ;  /* 0x08d280391c007988 */ /* 0x0005e8000800044c */
[----:B----4-:R1:W5:Y:S04]  /*855d0*/  LDL.LU R23, [R1+0x4008] ;  /* 0x0040080001177983 */ /* 0x0103680000300800 */
[----:B0-----:R1:W5:Y:S04]  /*855e0*/  LDL.LU R54, [R1+0x4004] ;  /* 0x0040040001367983 */ /* 0x0013680000300800 */
[----:B------:R0:W-:Y:S04]  /*855f0*/  STS.U16 [R28+UR76+0x89680], R26 ;  /* 0x0896801a1c007988 */ /* 0x0001e8000800044c */
[----:B------:R1:W5:Y:S04]  /*85600*/  LDL.LU R55, [R1+0x4000] ;  /* 0x0040000001377983 */ /* 0x0003680000300800 */
[----:B------:R3:W-:Y:S04]  /*85610*/  STS.U16 [R28+UR76+0x8d680], R27 ;  /* 0x08d6801b1c007988 */ /* 0x0007e8000800044c */
[----:B------:R1:W5:Y:S04]  /*85620*/  LDL.LU R24, [R1+0x3ffc] ;  /* 0x003ffc0001187983 */ /* 0x0003680000300800 */
[----:B------:R4:W-:Y:S04]  /*85630*/  STS.U16 [R28+UR76+0x89a80], R36 ;  /* 0x089a80241c007988 */ /* 0x0009e8000800044c */
[----:B------:R1:W5:Y:S04]  /*85640*/  LDL.LU R25, [R1+0x3ff8] ;  /* 0x003ff80001197983 */ /* 0x0003680000300800 */
[----:B------:R1:W5:Y:S04]  /*85650*/  LDL.LU R56, [R1+0x3ff4] ;  /* 0x003ff40001387983 */ /* 0x0003680000300800 */
[----:B--2---:R1:W5:Y:S04]  /*85660*/  LDL.LU R57, [R1+0x3ff0] ;  /* 0x003ff00001397983 */ /* 0x0043680000300800 */
[----:B------:R2:W-:Y:S04]  /*85670*/  STS.U16 [R28+UR76+0x8da80], R58 ;  /* 0x08da803a1c007988 */ /* 0x0005e8000800044c */
[----:B------:R1:W-:Y:S04]  /*85680*/  STS.U16 [R28+UR76+0x89e80], R59 ;  /* 0x089e803b1c007988 */ /* 0x0003e8000800044c */
[----:B0-----:R0:W5:Y:S04]  /*85690*/  LDL.LU R26, [R1+0x3fec] ;  /* 0x003fec00011a7983 */ /* 0x0011680000300800 */
[----:B---3--:R0:W5:Y:S01]  /*856a0*/  LDL.LU R27, [R1+0x3fe8] ;  /* 0x003fe800011b7983 */ /* 0x0081620000300800 */
[----:B----4-:R-:W-:-:S03]  /*856b0*/  LOP3.LUT R36, R3, 0x60, RZ, 0x3c, !PT ;  /* 0x0000006003247812 */ /* 0x010fc600078e3cff */
[----:B------:R3:W-:Y:S04]  /*856c0*/  STS.U16 [R28+UR76+0x8de80], R29 ;  /* 0x08de801d1c007988 */ /* 0x0007e8000800044c */
[----:B--2---:R0:W5:Y:S04]  /*856d0*/  LDL.LU R58, [R1+0x3fe4] ;  /* 0x003fe400013a7983 */ /* 0x0041680000300800 */
[----:B------:R2:W-:Y:S04]  /*856e0*/  STS.U16 [R36+UR76+0x88300], R60 ;  /* 0x0883003c24007988 */ /* 0x0005e8000800044c */
[----:B-1----:R0:W5:Y:S04]  /*856f0*/  LDL.LU R59, [R1+0x3fe0] ;  /* 0x003fe000013b7983 */ /* 0x0021680000300800 */
[----:B------:R1:W-:Y:S04]  /*85700*/  STS.U16 [R36+UR76+0x8c300], R61 ;  /* 0x08c3003d24007988 */ /* 0x0003e8000800044c */
[----:B------:R4:W-:Y:S04]  /*85710*/  STS.U16 [R36+UR76+0x88700], R30 ;  /* 0x0887001e24007988 */ /* 0x0009e8000800044c */
[----:B------:R0:W-:Y:S04]  /*85720*/  STS.U16 [R36+UR76+0x8c700], R31 ;  /* 0x08c7001f24007988 */ /* 0x0001e8000800044c */
[----:B------:R0:W-:Y:S04]  /*85730*/  STS.U16 [R36+UR76+0x88b00], R62 ;  /* 0x088b003e24007988 */ /* 0x0001e8000800044c */
[----:B---3--:R3:W5:Y:S04]  /*85740*/  LDL.LU R28, [R1+0x3fdc] ;  /* 0x003fdc00011c7983 */ /* 0x0087680000300800 */
[----:B------:R3:W5:Y:S04]  /*85750*/  LDL.LU R29, [R1+0x3fd8] ;  /* 0x003fd800011d7983 */ /* 0x0007680000300800 */
[----:B--2---:R3:W5:Y:S04]  /*85760*/  LDL.LU R60, [R1+0x3fd4] ;  /* 0x003fd400013c7983 */ /* 0x0047680000300800 */
[----:B------:R2:W-:Y:S04]  /*85770*/  STS.U16 [R36+UR76+0x8cb00], R63 ;  /* 0x08cb003f24007988 */ /* 0x0005e8000800044c */
[----:B-1----:R3:W5:Y:S04]  /*85780*/  LDL.LU R61, [R1+0x3fd0] ;  /* 0x003fd000013d7983 */ /* 0x0027680000300800 */
[----:B----4-:R3:W5:Y:S04]  /*85790*/  LDL.LU R30, [R1+0x3fcc] ;  /* 0x003fcc00011e7983 */ /* 0x0107680000300800 */
[----:B------:R1:W-:Y:S04]  /*857a0*/  STS.U16 [R36+UR76+0x88f00], R32 ;  /* 0x088f002024007988 */ /* 0x0003e8000800044c */
[----:B0-----:R3:W5:Y:S04]  /*857b0*/  LDL.LU R31, [R1+0x3fc8] ;  /* 0x003fc800011f7983 */ /* 0x0017680000300800 */
[----:B------:R0:W-:Y:S04]  /*857c0*/  STS.U16 [R36+UR76+0x8cf00], R33 ;  /* 0x08cf002124007988 */ /* 0x0001e8000800044c */
[----:B------:R3:W5:Y:S04]  /*857d0*/  LDL.LU R62, [R1+0x3fc4] ;  /* 0x003fc400013e7983 */ /* 0x0007680000300800 */
[----:B------:R4:W-:Y:S04]  /*857e0*/  STS.U16 [R36+UR76+0x89300], R64 ;  /* 0x0893004024007988 */ /* 0x0009e8000800044c */
[----:B--2---:R3:W5:Y:S04]  /*857f0*/  LDL.LU R63, [R1+0x3fc0] ;  /* 0x003fc000013f7983 */ /* 0x0047680000300800 */
[----:B------:R2:W-:Y:S04]  /*85800*/  STS.U16 [R36+UR76+0x8d300], R65 ;  /* 0x08d3004124007988 */ /* 0x0005e8000800044c */
[----:B------:R0:W-:Y:S04]  /*85810*/  STS.U16 [R36+UR76+0x89700], R34 ;  /* 0x0897002224007988 */ /* 0x0001e8000800044c */
[----:B------:R2:W-:Y:S04]  /*85820*/  STS.U16 [R36+UR76+0x8d700], R35 ;  /* 0x08d7002324007988 */ /* 0x0005e8000800044c */
[----:B-1----:R3:W5:Y:S04]  /*85830*/  LDL.LU R32, [R1+0x3fbc] ;  /* 0x003fbc0001207983 */ /* 0x0027680000300800 */
[----:B0-----:R3:W5:Y:S04]  /*85840*/  LDL.LU R33, [R1+0x3fb8] ;  /* 0x003fb80001217983 */ /* 0x0017680000300800 */
[----:B------:R0:W-:Y:S04]  /*85850*/  STS.U16 [R36+UR76+0x89b00], R91 ;  /* 0x089b005b24007988 */ /* 0x0001e8000800044c */
[----:B----4-:R3:W5:Y:S04]  /*85860*/  LDL.LU R64, [R1+0x3fb4] ;  /* 0x003fb40001407983 */ /* 0x0107680000300800 */
[----:B--2---:R3:W5:Y:S04]  /*85870*/  LDL.LU R65, [R1+0x3fb0] ;  /* 0x003fb00001417983 */ /* 0x0047680000300800 */
[----:B------:R1:W-:Y:S04]  /*85880*/  STS.U16 [R36+UR76+0x8db00], R66 ;  /* 0x08db004224007988 */ /* 0x0003e8000800044c */
[----:B------:R3:W5:Y:S04]  /*85890*/  LDL.LU R34, [R1+0x3fac] ;  /* 0x003fac0001227983 */ /* 0x0007680000300800 */
[----:B------:R3:W5:Y:S04]  /*858a0*/  LDL.LU R35, [R1+0x3fa8] ;  /* 0x003fa80001237983 */ /* 0x0007680000300800 */
[----:B------:R2:W-:Y:S01]  /*858b0*/  STS.U16 [R36+UR76+0x89f00], R67 ;  /* 0x089f004324007988 */ /* 0x0005e2000800044c */
[----:B0-----:R-:W-:-:S03]  /*858c0*/  LOP3.LUT R91, R3, 0x70, RZ, 0x3c, !PT ;  /* 0x00000070035b7812 */ /* 0x001fc600078e3cff */
[----:B------:R0:W-:Y:S04]  /*858d0*/  STS.U16 [R36+UR76+0x8df00], R37 ;  /* 0x08df002524007988 */ /* 0x0001e8000800044c */
[----:B-1----:R3:W5:Y:S04]  /*858e0*/  LDL.LU R66, [R1+0x3fa4] ;  /* 0x003fa40001427983 */ /* 0x0027680000300800 */
[----:B------:R1:W-:Y:S04]  /*858f0*/  STS.U16 [R91+UR76+0x88380], R68 ;  /* 0x088380445b007988 */ /* 0x0003e8000800044c */
[----:B------:R4:W-:Y:S04]  /*85900*/  STS.U16 [R91+UR76+0x8c380], R69 ;  /* 0x08c380455b007988 */ /* 0x0009e8000800044c */
[----:B--2---:R3:W5:Y:S04]  /*85910*/  LDL.LU R67, [R1+0x3fa0] ;  /* 0x003fa00001437983 */ /* 0x0047680000300800 */
[----:B------:R2:W-:Y:S04]  /*85920*/  STS.U16 [R91+UR76+0x88780], R4 ;  /* 0x088780045b007988 */ /* 0x0005e8000800044c */
[----:B0-----:R3:W5:Y:S04]  /*85930*/  LDL.LU R36, [R1+0x3f9c] ;  /* 0x003f9c0001247983 */ /* 0x0017680000300800 */
[----:B------:R3:W5:Y:S04]  /*85940*/  LDL.LU R37, [R1+0x3f98] ;  /* 0x003f980001257983 */ /* 0x0007680000300800 */
[----:B-1----:R3:W5:Y:S04]  /*85950*/  LDL.LU R68, [R1+0x3f94] ;  /* 0x003f940001447983 */ /* 0x0027680000300800 */
[----:B----4-:R3:W5:Y:S04]  /*85960*/  LDL.LU R69, [R1+0x3f90] ;  /* 0x003f900001457983 */ /* 0x0107680000300800 */
[----:B------:R0:W-:Y:S04]  /*85970*/  STS.U16 [R91+UR76+0x8c780], R2 ;  /* 0x08c780025b007988 */ /* 0x0001e8000800044c */
[----:B--2---:R3:W5:Y:S04]  /*85980*/  LDL.LU R4, [R1+0x3f8c] ;  /* 0x003f8c0001047983 */ /* 0x0047680000300800 */
[----:B------:R1:W-:Y:S04]  /*85990*/  STS.U16 [R91+UR76+0x88b80], R82 ;  /* 0x088b80525b007988 */ /* 0x0003e8000800044c */
[----:B------:R2:W-:Y:S04]  /*859a0*/  STS.U16 [R91+UR76+0x8cb80], R83 ;  /* 0x08cb80535b007988 */ /* 0x0005e8000800044c */
[----:B------:R4:W-:Y:S04]  /*859b0*/  STS.U16 [R91+UR76+0x88f80], R84 ;  /* 0x088f80545b007988 */ /* 0x0009e8000800044c */
[----:B------:R1:W-:Y:S04]  /*859c0*/  STS.U16 [R91+UR76+0x8cf80], R85 ;  /* 0x08cf80555b007988 */ /* 0x0003e8000800044c */
[----:B------:R2:W-:Y:S04]  /*859d0*/  STS.U16 [R91+UR76+0x89380], R86 ;  /* 0x089380565b007988 */ /* 0x0005e8000800044c */
[----:B0-----:R3:W5:Y:S04]  /*859e0*/  LDL.LU R2, [R1+0x3f88] ;  /* 0x003f880001027983 */ /* 0x0017680000300800 */
[----:B-1----:R3:W5:Y:S04]  /*859f0*/  LDL.LU R82, [R1+0x3f84] ;  /* 0x003f840001527983 */ /* 0x0027680000300800 */
[----:B--2---:R3:W5:Y:S04]  /*85a00*/  LDL.LU R83, [R1+0x3f80] ;  /* 0x003f800001537983 */ /* 0x0047680000300800 */
[----:B------:R0:W-:Y:S04]  /*85a10*/  STS.U16 [R91+UR76+0x8d380], R87 ;  /* 0x08d380575b007988 */ /* 0x0001e8000800044c */
[----:B----4-:R3:W5:Y:S04]  /*85a20*/  LDL.LU R84, [R1+0x3f7c] ;  /* 0x003f7c0001547983 */ /* 0x0107680000300800 */
[----:B------:R3:W5:Y:S04]  /*85a30*/  LDL.LU R85, [R1+0x3f78] ;  /* 0x003f780001557983 */ /* 0x0007680000300800 */
[----:B------:R3:W5:Y:S04]  /*85a40*/  LDL.LU R86, [R1+0x3f74] ;  /* 0x003f740001567983 */ /* 0x0007680000300800 */
[----:B------:R1:W-:Y:S04]  /*85a50*/  STS.U16 [R91+UR76+0x89780], R88 ;  /* 0x089780585b007988 */ /* 0x0003e8000800044c */
[----:B------:R2:W-:Y:S04]  /*85a60*/  STS.U16 [R91+UR76+0x8d780], R89 ;  /* 0x08d780595b007988 */ /* 0x0005e8000800044c */
[----:B------:R4:W-:Y:S04]  /*85a70*/  STS.U16 [R91+UR76+0x89b80], R90 ;  /* 0x089b805a5b007988 */ /* 0x0009e8000800044c */
[----:B------:R1:W-:Y:S04]  /*85a80*/  STS.U16 [R91+UR76+0x8db80], R93 ;  /* 0x08db805d5b007988 */ /* 0x0003e8000800044c */
[----:B0-----:R3:W5:Y:S04]  /*85a90*/  LDL.LU R87, [R1+0x3f70] ;  /* 0x003f700001577983 */ /* 0x0017680000300800 */
[----:B------:R0:W-:Y:S04]  /*85aa0*/  STS.U16 [R91+UR76+0x89f80], R5 ;  /* 0x089f80055b007988 */ /* 0x0001e8000800044c */
[----:B-1----:R3:W5:Y:S04]  /*85ab0*/  LDL.LU R88, [R1+0x3f6c] ;  /* 0x003f6c0001587983 */ /* 0x0027680000300800 */
[----:B--2---:R3:W5:Y:S04]  /*85ac0*/  LDL.LU R89, [R1+0x3f68] ;  /* 0x003f680001597983 */ /* 0x0047680000300800 */
[----:B------:R1:W-:Y:S01]  /*85ad0*/  STS.U16 [R91+UR76+0x8df80], R92 ;  /* 0x08df805c5b007988 */ /* 0x0003e2000800044c */
[----:B------:R2:W-:Y:S06]  /*85ae0*/  MEMBAR.ALL.CTA ;  /* 0x0000000000007992 */ /* 0x0005ec0000008000 */
[----:B--2---:R-:W2:Y:S04]  /*85af0*/  FENCE.VIEW.ASYNC.S ;  /* 0x00000000000073c6 */ /* 0x004ea80000000000 */
[----:B----4-:R3:W5:Y:S04]  /*85b00*/  LDL.LU R90, [R1+0x3f64] ;  /* 0x003f6400015a7983 */ /* 0x0107680000300800 */
[----:B------:R3:W5:Y:S01]  /*85b10*/  LDL.LU R93, [R1+0x3f60] ;  /* 0x003f6000015d7983 */ /* 0x0007620000300800 */
[----:B0-----:R-:W0:Y:S08]  /*85b20*/  LDC R5, c[0x0][0x3ac] ;  /* 0x0000eb00ff057b82 */ /* 0x001e300000000800 */
[----:B-1----:R-:W1:Y:S01]  /*85b30*/  LDC R91, c[0x0][0x3a8] ;  /* 0x0000ea00ff5b7b82 */ /* 0x002e620000000800 */
[----:B------:R-:W4:Y:S01]  /*85b40*/  LDL R92, [R1+0x2e6c] ;  /* 0x002e6c00015c7983 */ /* 0x000f220000100800 */
[----:B0-----:R-:W-:-:S02]  /*85b50*/  IMAD.SHL.U32 R5, R5, 0x100, RZ ;  /* 0x0000010005057824 */ /* 0x001fc400078e00ff */
[----:B-1----:R-:W-:Y:S02]  /*85b60*/  IMAD.SHL.U32 R91, R91, 0x100, RZ ;  /* 0x000001005b5b7824 */ /* 0x002fe400078e00ff */
[----:B------:R-:W-:Y:S02]  /*85b70*/  IMAD.SHL.U32 R5, R5, 0x2, RZ ;  /* 0x0000000205057824 */ /* 0x000fe400078e00ff */
[----:B------:R-:W-:Y:S01]  /*85b80*/  IMAD.SHL.U32 R91, R91, 0x2, RZ ;  /* 0x000000025b5b7824 */ /* 0x000fe200078e00ff */
[----:B--2---:R-:W-:Y:S01]  /*85b90*/  BAR.SYNC.DEFER_BLOCKING 0x0 ;  /* 0x0000000000007b1d */ /* 0x004fe20000010000 */
[----:B----4-:R-:W-:-:S04]  /*85ba0*/  LEA R92, R92, UR76, 0x3 ;  /* 0x0000004c5c5c7c11 */ /* 0x010fc8000f8e18ff */
[----:B------:R-:W-:-:S04]  /*85bb0*/  IADD3 R92, PT, PT, R92, 0x90000, RZ ;  /* 0x000900005c5c7810 */ /* 0x000fc80007ffe0ff */
[----:B------:R-:W-:Y:S01]  /*85bc0*/  R2UR UR4, R92 ;  /* 0x000000005c0472ca */ /* 0x000fe200000e0000 */
[----:B---3--:R-:W-:-:S14]  /*85bd0*/  @P0 BRA `(.L_x_9) ;  /* 0x0000000c008c0947 */ /* 0x008fdc0003800000 */
[----:B------:R0:W-:Y:S04]  /*85be0*/  STL.64 [R1+0x3f70], R6 ;  /* 0x003f700601007387 */ /* 0x0001e80000100a00 */
[----:B0-----:R-:W2:Y:S01]  /*85bf0*/  LDL R6, [R1+0x3f38] ;  /* 0x003f380001067983 */ /* 0x001ea20000100800 */
[----:B------:R-:W-:Y:S02]  /*85c00*/  ELECT P3, URZ, PT ;  /* 0x0000000000ff782f */ /* 0x000fe40003860000 */
[----:B------:R-:W-:Y:S01]  /*85c10*/  MOV.SPILL R91, UR73 ;  /* 0x00000049005b7c02 */ /* 0x000fe20009000f00 */
[----:B-----5:R0:W-:Y:S01]  /*85c20*/  STL [R1+0x3f6c], R4 ;  /* 0x003f6c0401007387 */ /* 0x0201e20000100800 */
[----:B------:R-:W-:Y:S02]  /*85c30*/  MOV.SPILL R5, UR72 ;  /* 0x0000004800057c02 */ /* 0x000fe40009000f00 */
[----:B------:R-:W-:Y:S01]  /*85c40*/  MOV.SPILL R92, UR6 ;  /* 0x00000006005c7c02 */ /* 0x000fe20009000f00 */
[----:B------:R1:W-:Y:S06]  /*85c50*/  STL [R1+0x3f68], R0 ;  /* 0x003f680001007387 */ /* 0x0003ec0000100800 */
[----:B------:R-:W-:Y:S01]  /*85c60*/  @P3 IMAD.MOV.U32 R7, RZ, RZ, 0x40004040 ;  /* 0x40004040ff073424 */ /* 0x000fe200078e00ff */
[----:B0-----:R-:W-:Y:S01]  /*85c70*/  MOV.SPILL R4, UR71 ;  /* 0x0000004700047c02 */ /* 0x001fe20009000f00 */
[----:B------:R-:W-:Y:S01]  /*85c80*/  UIADD3.64 UR72, UPT, UPT, UR8, 0x100, URZ ;  /* 0x0000010008487897 */ /* 0x000fe2000fffe0ff */
[----:B------:R0:W-:Y:S01]  /*85c90*/  STL.64 [R1+0x3f60], R2 ;  /* 0x003f600201007387 */ /* 0x0001e20000100a00 */
[----:B-1----:R-:W-:-:S02]  /*85ca0*/  MOV.SPILL R0, UR70 ;  /* 0x0000004600007c02 */ /* 0x002fc40009000f00 */
[----:B------:R-:W-:Y:S01]  /*85cb0*/  @P3 R2UR UR75, R7 ;  /* 0x00000000074b32ca */ /* 0x000fe200000e0000 */
[----:B------:R-:W-:Y:S01]  /*85cc0*/  UMOV UR70, 0x0 ;  /* 0x0000000000467882 */ /* 0x000fe20000000000 */
[----:B------:R-:W-:Y:S01]  /*85cd0*/  UMOV UR71, 0x8108010 ;  /* 0x0810801000477882 */ /* 0x000fe20000000000 */
[----:B0-----:R-:W-:Y:S01]  /*85ce0*/  MOV.SPILL R2, UR7 ;  /* 0x0000000700027c02 */ /* 0x001fe20009000f00 */
[----:B------:R-:W-:Y:S02]  /*85cf0*/  UIADD3.64 UR6, UPT, UPT, UR8, 0x400, URZ ;  /* 0x0000040008067897 */ /* 0x000fe4000fffe0ff */
[----:B------:R-:W-:Y:S01]  /*85d00*/  UIADD3 UR77, UPT, UPT, UR5, 0x40, URZ ;  /* 0x00000040054d7890 */ /* 0x000fe2000fffe0ff */
[----:B--2---:R-:W-:-:S13]  /*85d10*/  R2UR UR74, R6 ;  /* 0x00000000064a72ca */ /* 0x004fda00000e0000 */
[----:B------:R-:W-:-:S05]  /*85d20*/  IMAD.U32 R6, RZ, RZ, UR74 ;  /* 0x0000004aff067e24 */ /* 0x000fca000f8e00ff */
[----:B------:R-:W-:Y:S01]  /*85d30*/  @P3 R2UR UR74, R6 ;  /* 0x00000000064a32ca */ /* 0x000fe200000e0000 */
[----:B------:R-:W-:Y:S01]  /*85d40*/  IMAD.MOV.U32 R3, RZ, RZ, RZ ;  /* 0x000000ffff037224 */ /* 0x000fe200078e00ff */
[----:B------:R0:W5:Y:S11]  /*85d50*/  LDL.LU.64 R6, [R1+0x3f70] ;  /* 0x003f700001067983 */ /* 0x0001760000300a00 */
[----:B------:R1:W-:Y:S02]  /*85d60*/  UTCHMMA gdesc[UR74], gdesc[UR12], tmem[UR5], tmem[UR70], idesc[UR71], UPT ;  /* 0x00ff460c4a0075ea */ /* 0x0003e4000b800005 */
[----:B-1----:R-:W-:Y:S01]  /*85d70*/  UIADD3.64 UR70, UPT, UPT, UR8, 0x80, URZ ;  /* 0x0000008008467897 */ /* 0x002fe2000fffe0ff */
[----:B------:R-:W-:Y:S01]  /*85d80*/  UMOV UR74, 0x0 ;  /* 0x00000000004a7882 */ /* 0x000fe20000000000 */
[----:B------:R-:W-:-:S02]  /*85d90*/  UMOV UR75, 0x8108010 ;  /* 0x08108010004b7882 */ /* 0x000fc40000000000 */
[----:B------:R-:W-:Y:S05]  /*85da0*/  UTCHMMA gdesc[UR8], gdesc[UR10], tmem[UR5], tmem[UR74], idesc[UR75], UPT ;  /* 0x00ff4a0a080075ea */ /* 0x000fea000b800005 */
[----:B------:R1:W-:Y:S01]  /*85db0*/  UTCHMMA gdesc[UR70], gdesc[UR14], tmem[UR5], tmem[UR74], idesc[UR75], UPT ;  /* 0x00ff4a0e460075ea */ /* 0x0003e2000b800005 */
[----:B------:R2:W-:Y:S01]  /*85dc0*/  UTCHMMA gdesc[UR72], gdesc[UR16], tmem[UR5], tmem[UR74], idesc[UR75], UPT ;  /* 0x00ff4a10480075ea */ /* 0x0005e2000b800005 */
[----:B-1----:R-:W-:Y:S02]  /*85dd0*/  UIADD3.64 UR70, UPT, UPT, UR8, 0x180, URZ ;  /* 0x0000018008467897 */ /* 0x002fe4000fffe0ff */
[----:B--2---:R-:W-:-:S07]  /*85de0*/  UIADD3.64 UR72, UPT, UPT, UR8, 0x200, URZ ;  /* 0x0000020008487897 */ /* 0x004fce000fffe0ff */
[----:B------:R1:W-:Y:S02]  /*85df0*/  UTCHMMA gdesc[UR70], gdesc[UR18], tmem[UR5], tmem[UR74], idesc[UR75], UPT ;  /* 0x00ff4a12460075ea */ /* 0x0003e4000b800005 */
[----:B------:R2:W-:Y:S01]  /*85e00*/  UTCHMMA gdesc[UR72], gdesc[UR20], tmem[UR5], tmem[UR74], idesc[UR75], UPT ;  /* 0x00ff4a14480075ea */ /* 0x0005e2000b800005 */
[----:B-1----:R-:W-:Y:S02]  /*85e10*/  UIADD3.64 UR70, UPT, UPT, UR8, 0x280, URZ ;  /* 0x0000028008467897 */ /* 0x002fe4000fffe0ff */
[----:B--2---:R-:W-:-:S07]  /*85e20*/  UIADD3.64 UR72, UPT, UPT, UR8, 0x300, URZ ;  /* 0x0000030008487897 */ /* 0x004fce000fffe0ff */
[----:B------:R1:W-:Y:S02]  /*85e30*/  UTCHMMA gdesc[UR70], gdesc[UR22], tmem[UR5], tmem[UR74], idesc[UR75], UPT ;  /* 0x00ff4a16460075ea */ /* 0x0003e4000b800005 */
[----:B------:R2:W-:Y:S01]  /*85e40*/  UTCHMMA gdesc[UR72], gdesc[UR24], tmem[UR5], tmem[UR74], idesc[UR75], UPT ;  /* 0x00ff4a18480075ea */ /* 0x0005e2000b800005 */
[----:B-1----:R-:W-:Y:S01]  /*85e50*/  UIADD3.64 UR70, UPT, UPT, UR8, 0x380, URZ ;  /* 0x0000038008467897 */ /* 0x002fe2000fffe0ff */
[----:B--2---:R-:W-:Y:S01]  /*85e60*/  UMOV UR72, 0x0 ;  /* 0x0000000000487882 */ /* 0x004fe20000000000 */
[----:B------:R-:W-:-:S07]  /*85e70*/  UMOV UR73, 0x8108010 ;  /* 0x0810801000497882 */ /* 0x000fce0000000000 */
        /* <DEDUP_REMOVED lines=15> */
[----:B--2---:R-:W-:Y:S02]  /*85f70*/  UIADD3 UR74, UPT, UPT, UR5, 0x40, URZ ;  /* 0x00000040054a7890 */ /* 0x004fe4000fffe0ff */
[----:B------:R-:W-:Y:S02]  /*85f80*/  UIADD3.64 UR6, UPT, UPT, UR8, 0x1000, URZ ;  /* 0x0000100008067897 */ /* 0x000fe4000fffe0ff */
[----:B------:R-:W-:-:S05]  /*85f90*/  UIADD3 UR75, UPT, UPT, UR5, 0x40, URZ ;  /* 0x00000040054b7890 */ /* 0x000fca000fffe0ff */
[----:B------:R1:W-:Y:S02]  /*85fa0*/  UTCHMMA gdesc[UR70], gdesc[UR12], tmem[UR74], tmem[UR72], idesc[UR73], UPT ;  /* 0x00ff480c460075ea */ /* 0x0003e4000b80004a */
[----:B-1----:R-:W-:Y:S01]  /*85fb0*/  UMOV UR70, 0x0 ;  /* 0x0000000000467882 */ /* 0x002fe20000000000 */
[----:B------:R-:W-:Y:S01]  /*85fc0*/  UMOV UR71, 0x8108010 ;  /* 0x0810801000477882 */ /* 0x000fe20000000000 */
[----:B------:R-:W-:Y:S01]  /*85fd0*/  UMOV UR74, 0x0 ;  /* 0x00000000004a7882 */ /* 0x000fe20000000000 */
[----:B------:R1:W-:Y:S02]  /*85fe0*/  UTCHMMA gdesc[UR6], gdesc[UR10], tmem[UR75], tmem[UR70], idesc[UR71], UPT ;  /* 0x00ff460a060075ea */ /* 0x0003e4000b80004b */
[----:B-1----:R-:W-:Y:S01]  /*85ff0*/  UIADD3.64 UR70, UPT, UPT, UR8, 0x1080, URZ ;  /* 0x0000108008467897 */ /* 0x002fe2000fffe0ff */
[----:B------:R-:W-:Y:S01]  /*86000*/  UMOV UR75, 0x8108010 ;  /* 0x08108010004b7882 */ /* 0x000fe20000000000 */
[----:B------:R-:W-:-:S07]  /*86010*/  UIADD3.64 UR6, UPT, UPT, UR8, 0x1100, URZ ;  /* 0x0000110008067897 */ /* 0x000fce000fffe0ff */
[----:B------:R1:W-:Y:S02]  /*86020*/  UTCHMMA gdesc[UR70], gdesc[UR14], tmem[UR77], tmem[UR74], idesc[UR75], UPT ;  /* 0x00ff4a0e460075ea */ /* 0x0003e4000b80004d */
[----:B-1----:R-:W-:Y:S01]  /*86030*/  UIADD3 UR74, UPT, UPT, UR5, 0x40, URZ ;  /* 0x00000040054a7890 */ /* 0x002fe2000fffe0ff */
[----:B------:R-:W-:Y:S01]  /*86040*/  UMOV UR70, 0x0 ;  /* 0x0000000000467882 */ /* 0x000fe20000000000 */
[----:B------:R-:W-:Y:S01]  /*86050*/  UMOV UR71, 0x8108010 ;  /* 0x0810801000477882 */ /* 0x000fe20000000000 */
[----:B------:R-:W-:-:S06]  /*86060*/  UIADD3 UR75, UPT, UPT, UR5, 0x40, URZ ;  /* 0x00000040054b7890 */ /* 0x000fcc000fffe0ff */
[----:B------:R1:W-:Y:S02]  /*86070*/  UTCHMMA gdesc[UR6], gdesc[UR16], tmem[UR74], tmem[UR70], idesc[UR71], UPT ;  /* 0x00ff4610060075ea */ /* 0x0003e4000b80004a */
[----:B-1----:R-:W-:Y:S02]  /*86080*/  UIADD3.64 UR70, UPT, UPT, UR8, 0x1180, URZ ;  /* 0x0000118008467897 */ /* 0x002fe4000fffe0ff */
[----:B------:R-:W-:-:S07]  /*86090*/  UIADD3.64 UR6, UPT, UPT, UR8, 0x1200, URZ ;  /* 0x0000120008067897 */ /* 0x000fce000fffe0ff */
[----:B------:R1:W-:Y:S02]  /*860a0*/  UTCHMMA gdesc[UR70], gdesc[UR18], tmem[UR75], tmem[UR72], idesc[UR73], UPT ;  /* 0x00ff4812460075ea */ /* 0x0003e4000b80004b */
[----:B-1----:R-:W-:Y:S01]  /*860b0*/  UMOV UR70, 0x0 ;  /* 0x0000000000467882 */ /* 0x002fe20000000000 */
[----:B------:R-:W-:Y:S02]  /*860c0*/  UMOV UR71, 0x8108010 ;  /* 0x0810801000477882 */ /* 0x000fe40000000000 */
[----:B------:R1:W-:Y:S02]  /*860d0*/  UTCHMMA gdesc[UR6], gdesc[UR20], tmem[UR74], tmem[UR70], idesc[UR71], UPT ;  /* 0x00ff4614060075ea */ /* 0x0003e4000b80004a */
[----:B-1----:R-:W-:Y:S02]  /*860e0*/  UIADD3.64 UR70, UPT, UPT, UR8, 0x1280, URZ ;  /* 0x0000128008467897 */ /* 0x002fe4000fffe0ff */
[----:B------:R-:W-:Y:S01]  /*860f0*/  UIADD3.64 UR6, UPT, UPT, UR8, 0x1300, URZ ;  /* 0x0000130008067897 */ /* 0x000fe2000fffe0ff */
[----:B------:R-:W-:-:S06]  /*86100*/  UMOV UR74, 0x0 ;  /* 0x00000000004a7882 */ /* 0x000fcc0000000000 */
[----:B------:R1:W-:Y:S02]  /*86110*/  UTCHMMA gdesc[UR70], gdesc[UR22], tmem[UR75], tmem[UR72], idesc[UR73], UPT ;  /* 0x00ff4816460075ea */ /* 0x0003e4000b80004b */
[----:B-1----:R-:W-:Y:S01]  /*86120*/  UMOV UR75, 0x8108010 ;  /* 0x08108010004b7882 */ /* 0x002fe20000000000 */
[----:B------:R-:W-:Y:S01]  /*86130*/  UIADD3.64 UR70, UPT, UPT, UR8, 0x1380, URZ ;  /* 0x0000138008467897 */ /* 0x000fe2000fffe0ff */
[----:B------:R1:W-:Y:S02]  /*86140*/  UTCHMMA gdesc[UR6], gdesc[UR24], tmem[UR77], tmem[UR74], idesc[UR75], UPT ;  /* 0x00ff4a18060075ea */ /* 0x0003e4000b80004d */
[----:B-1----:R-:W-:Y:S02]  /*86150*/  UIADD3 UR74, UPT, UPT, UR5, 0x40, URZ ;  /* 0x00000040054a7890 */ /* 0x002fe4000fffe0ff */
[----:B------:R-:W-:Y:S02]  /*86160*/  UIADD3.64 UR6, UPT, UPT, UR8, 0x1400, URZ ;  /* 0x0000140008067897 */ /* 0x000fe4000fffe0ff */
[----:B------:R-:W-:-:S05]  /*86170*/  UIADD3 UR75, UPT, UPT, UR5, 0x40, URZ ;  /* 0x00000040054b7890 */ /* 0x000fca000fffe0ff */
[----:B------:R1:W-:Y:S02]  /*86180*/  UTCHMMA gdesc[UR70], gdesc[UR26], tmem[UR74], tmem[UR72], idesc[UR73], UPT ;  /* 0x00ff481a460075ea */ /* 0x0003e4000b80004a */
[----:B-1----:R-:W-:Y:S01]  /*86190*/  UMOV UR70, 0x0 ;  /* 0x0000000000467882 */ /* 0x002fe20000000000 */
[----:B------:R-:W-:Y:S02]  /*861a0*/  UMOV UR71, 0x8108010 ;  /* 0x0810801000477882 */ /* 0x000fe40000000000 */
[----:B------:R1:W-:Y:S02]  /*861b0*/  UTCHMMA gdesc[UR6], gdesc[UR28], tmem[UR75], tmem[UR70], idesc[UR71], UPT ;  /* 0x00ff461c060075ea */ /* 0x0003e4000b80004b */
[----:B-1----:R-:W-:Y:S02]  /*861c0*/  UIADD3.64 UR70, UPT, UPT, UR8, 0x1480, URZ ;  /* 0x0000148008467897 */ /* 0x002fe4000fffe0ff */
[----:B------:R-:W-:-:S07]  /*861d0*/  UIADD3.64 UR6, UPT, UPT, UR8, 0x1500, URZ ;  /* 0x0000150008067897 */ /* 0x000fce000fffe0ff */
        /* <DEDUP_REMOVED lines=12> */
[----:B------:R-:W-:Y:S02]  /*862a0*/  UIADD3 UR75, UPT, UPT, UR5, 0x40, URZ ;  /* 0x00000040054b7890 */ /* 0x000fe4000fffe0ff */
[----:B------:R-:W-:-:S04]  /*862b0*/  UIADD3 UR77, UPT, UPT, UR5, 0x80, URZ ;  /* 0x00000080054d7890 */ /* 0x000fc8000fffe0ff */
[----:B------:R1:W-:Y:S02]  /*862c0*/  UTCHMMA gdesc[UR6], gdesc[UR36], tmem[UR74], tmem[UR70], idesc[UR71], UPT ;  /* 0x00ff4624060075ea */ /* 0x0003e4000b80004a */
[----:B-1----:R-:W-:Y:S02]  /*862d0*/  UIADD3.64 UR70, UPT, UPT, UR8, 0x1680, URZ ;  /* 0x0000168008467897 */ /* 0x002fe4000fffe0ff */
[----:B------:R-:W-:-:S07]  /*862e0*/  UIADD3.64 UR6, UPT, UPT, UR8, 0x1700, URZ ;  /* 0x0000170008067897 */ /* 0x000fce000fffe0ff */
[----:B------:R1:W-:Y:S02]  /*862f0*/  UTCHMMA gdesc[UR70], gdesc[UR38], tmem[UR75], tmem[UR72], idesc[UR73], UPT ;  /* 0x00ff4826460075ea */ /* 0x0003e4000b80004b */
[----:B-1----:R-:W-:Y:S01]  /*86300*/  UMOV UR70, 0x0 ;  /* 0x0000000000467882 */ /* 0x002fe20000000000 */
[----:B------:R-:W-:Y:S01]  /*86310*/  UMOV UR71, 0x8108010 ;  /* 0x0810801000477882 */ /* 0x000fe20000000000 */
[----:B------:R-:W-:Y:S01]  /*86320*/  UIADD3 UR75, UPT, UPT, UR5, 0x80, URZ ;  /* 0x00000080054b7890 */ /* 0x000fe2000fffe0ff */
        /* <DEDUP_REMOVED lines=47> */
[----:B------:R1:W-:Y:S01]  /*86620*/  UTCHMMA gdesc[UR70], gdesc[UR34], tmem[UR74], tmem[UR72], idesc[UR73], UPT ;  /* 0x00ff4822460075ea */ /* 0x0003e2000b80004a */
[----:B------:R-:W-:Y:S01]  /*86630*/  UIADD3 UR77, UPT, UPT, UR5, 0xc0, URZ ;  /* 0x000000c0054d7890 */ /* 0x000fe2000fffe0ff */
[----:B-1----:R-:W-:Y:S01]  /*86640*/  UMOV UR70, 0x0 ;  /* 0x0000000000467882 */ /* 0x002fe20000000000 */
[----:B------:R-:W-:Y:S01]  /*86650*/  UMOV UR71, 0x8108010 ;  /* 0x0810801000477882 */ /* 0x000fe20000000000 */
[----:B------:R-:W-:Y:S01]  /*86660*/  UIADD3.64 UR72, UPT, UPT, UR8, 0x2680, URZ ;  /* 0x0000268008487897 */ /* 0x000fe2000fffe0ff */
[----:B------:R1:W-:Y:S08]  /*86670*/  UTCHMMA gdesc[UR6], gdesc[UR36], tmem[UR75], tmem[UR70], idesc[UR71], UPT ;  /* 0x00ff4624060075ea */ /* 0x0003f0000b80004b */
[----:B------:R2:W-:Y:S01]  /*86680*/  UTCHMMA gdesc[UR72], gdesc[UR38], tmem[UR74], tmem[UR70], idesc[UR71], UPT ;  /* 0x00ff4626480075ea */ /* 0x0005e2000b80004a */
[----:B-1----:R-:W-:Y:S01]  /*86690*/  UIADD3.64 UR6, UPT, UPT, UR8, 0x2700, URZ ;  /* 0x0000270008067897 */ /* 0x002fe2000fffe0ff */
[----:B--2---:R-:W-:Y:S01]  /*866a0*/  UMOV UR72, 0x0 ;  /* 0x0000000000487882 */ /* 0x004fe20000000000 */
[----:B------:R-:W-:Y:S01]  /*866b0*/  UMOV UR73, 0x8108010 ;  /* 0x0810801000497882 */ /* 0x000fe20000000000 */
[----:B------:R-:W-:-:S06]  /*866c0*/  UMOV UR74, 0x0 ;  /* 0x00000000004a7882 */ /* 0x000fcc0000000000 */
[----:B------:R1:W-:Y:S01]  /*866d0*/  UTCHMMA gdesc[UR6], gdesc[UR40], tmem[UR75], tmem[UR72], idesc[UR73], UPT ;  /* 0x00ff4828060075ea */ /* 0x0003e2000b80004b */
[----:B------:R-:W-:Y:S02]  /*866e0*/  R2UR.FILL UR71, R4 ;  /* 0x00000000044772ca */ /* 0x000fe400004e0000 */
[----:B------:R-:W-:Y:S01]  /*866f0*/  R2UR.FILL UR70, R0 ;  /* 0x00000000004672ca */ /* 0x000fe200004e0000 */
[----:B------:R0:W5:Y:S04]  /*86700*/  LDL.LU R4, [R1+0x3f6c] ;  /* 0x003f6c0001047983 */ /* 0x0001680000300800 */
[----:B------:R0:W5:Y:S01]  /*86710*/  LDL.LU R0, [R1+0x3f68] ;  /* 0x003f680001007983 */ /* 0x0001620000300800 */
[----:B-1----:R-:W-:Y:S01]  /*86720*/  UMOV UR75, 0x8108010 ;  /* 0x08108010004b7882 */ /* 0x002fe20000000000 */
[----:B------:R-:W-:Y:S01]  /*86730*/  UMOV UR6, 0x0 ;  /* 0x0000000000067882 */ /* 0x000fe20000000000 */
[----:B------:R1:W-:Y:S01]  /*86740*/  UTCHMMA gdesc[UR42], gdesc[UR12], tmem[UR77], tmem[UR74], idesc[UR75], UPT ;  /* 0x00ff4a0c2a0075ea */ /* 0x0003e2000b80004d */
[----:B------:R-:W-:Y:S01]  /*86750*/  UMOV UR7, 0x8108010 ;  /* 0x0810801000077882 */ /* 0x000fe20000000000 */
[----:B------:R-:W-:-:S02]  /*86760*/  R2UR.FILL UR73, R91 ;  /* 0x000000005b4972ca */ /* 0x000fc400004e0000 */
[----:B------:R-:W-:Y:S01]  /*86770*/  R2UR.FILL UR72, R5 ;  /* 0x00000000054872ca */ /* 0x000fe200004e0000 */
[----:B------:R-:W2:Y:S01]  /*86780*/  LDC R91, c[0x0][0x3a8] ;  /* 0x0000ea00ff5b7b82 */ /* 0x000ea20000000800 */
[----:B-1----:R-:W-:Y:S02]  /*86790*/  UIADD3 UR74, UPT, UPT, UR5, 0xc0, URZ ;  /* 0x000000c0054a7890 */ /* 0x002fe4000fffe0ff */
[----:B------:R-:W-:-:S05]  /*867a0*/  UIADD3 UR75, UPT, UPT, UR5, 0xc0, URZ ;  /* 0x000000c0054b7890 */ /* 0x000fca000fffe0ff */
[----:B------:R-:W1:Y:S02]  /*867b0*/  LDC R5, c[0x0][0x3ac] ;  /* 0x0000eb00ff057b82 */ /* 0x000e640000000800 */
[----:B------:R-:W-:Y:S02]  /*867c0*/  UTCHMMA gdesc[UR44], gdesc[UR10], tmem[UR74], tmem[UR6], idesc[UR7], UPT ;  /* 0x00ff060a2c0075ea */ /* 0x000fe4000b80004a */
[----:B------:R-:W-:Y:S01]  /*867d0*/  UTCHMMA gdesc[UR46], gdesc[UR14], tmem[UR75], tmem[UR6], idesc[UR7], UPT ;  /* 0x00ff060e2e0075ea */ /* 0x000fe2000b80004b */
[----:B------:R3:W-:Y:S01]  /*867e0*/  UTCHMMA gdesc[UR48], gdesc[UR16], tmem[UR74], tmem[UR6], idesc[UR7], UPT ;  /* 0x00ff0610300075ea */ /* 0x0007e2000b80004a */
[----:B------:R4:W-:Y:S01]  /*867f0*/  UTCHMMA gdesc[UR50], gdesc[UR18], tmem[UR75], tmem[UR6], idesc[UR7], UPT ;  /* 0x00ff0612320075ea */ /* 0x0009e2000b80004b */
[----:B--2---:R-:W-:Y:S01]  /*86800*/  IMAD.SHL.U32 R91, R91, 0x100, RZ ;  /* 0x000001005b5b7824 */ /* 0x004fe200078e00ff */
[----:B---3--:R-:W-:Y:S01]  /*86810*/  UMOV UR74, 0x0 ;  /* 0x00000000004a7882 */ /* 0x008fe20000000000 */
[----:B----4-:R-:W-:Y:S02]  /*86820*/  UMOV UR75, 0x8108010 ;  /* 0x08108010004b7882 */ /* 0x010fe40000000000 */
[----:B------:R-:W-:Y:S01]  /*86830*/  IMAD.SHL.U32 R91, R91, 0x2, RZ ;  /* 0x000000025b5b7824 */ /* 0x000fe200078e00ff */
[----:B------:R2:W-:Y:S01]  /*86840*/  UTCHMMA gdesc[UR52], gdesc[UR20], tmem[UR77], tmem[UR74], idesc[UR75], UPT ;  /* 0x00ff4a14340075ea */ /* 0x0005e2000b80004d */
[----:B-1----:R-:W-:-:S04]  /*86850*/  IMAD.SHL.U32 R5, R5, 0x100, RZ ;  /* 0x0000010005057824 */ /* 0x002fc800078e00ff */
[----:B------:R-:W-:Y:S01]  /*86860*/  IMAD.SHL.U32 R5, R5, 0x2, RZ ;  /* 0x0000000205057824 */ /* 0x000fe200078e00ff */
[----:B--2---:R-:W-:Y:S02]  /*86870*/  UIADD3 UR74, UPT, UPT, UR5, 0xc0, URZ ;  /* 0x000000c0054a7890 */ /* 0x004fe4000fffe0ff */
[----:B------:R-:W-:-:S07]  /*86880*/  UIADD3 UR75, UPT, UPT, UR5, 0xc0, URZ ;  /* 0x000000c0054b7890 */ /* 0x000fce000fffe0ff */
[----:B------:R-:W-:Y:S02]  /*86890*/  UTCHMMA gdesc[UR54], gdesc[UR22], tmem[UR74], tmem[UR6], idesc[UR7], UPT ;  /* 0x00ff0616360075ea */ /* 0x000fe4000b80004a */
[----:B------:R-:W-:Y:S01]  /*868a0*/  UTCHMMA gdesc[UR56], gdesc[UR24], tmem[UR75], tmem[UR6], idesc[UR7], UPT ;  /* 0x00ff0618380075ea */ /* 0x000fe2000b80004b */
[----:B------:R1:W-:Y:S01]  /*868b0*/  UTCHMMA gdesc[UR58], gdesc[UR26], tmem[UR74], tmem[UR6], idesc[UR7], UPT ;  /* 0x00ff061a3a0075ea */ /* 0x0003e2000b80004a */
[----:B------:R2:W-:Y:S01]  /*868c0*/  UTCHMMA gdesc[UR60], gdesc[UR28], tmem[UR75], tmem[UR6], idesc[UR7], UPT ;  /* 0x00ff061c3c0075ea */ /* 0x0005e2000b80004b */
[----:B-1----:R-:W-:Y:S01]  /*868d0*/  UMOV UR74, 0x0 ;  /* 0x00000000004a7882 */ /* 0x002fe20000000000 */
[----:B--2---:R-:W-:Y:S02]  /*868e0*/  UMOV UR75, 0x8108010 ;  /* 0x08108010004b7882 */ /* 0x004fe40000000000 */
[----:B------:R1:W-:Y:S02]  /*868f0*/  UTCHMMA gdesc[UR62], gdesc[UR30], tmem[UR77], tmem[UR74], idesc[UR75], UPT ;  /* 0x00ff4a1e3e0075ea */ /* 0x0003e4000b80004d */
[----:B-1----:R-:W-:-:S02]  /*86900*/  UIADD3 UR74, UPT, UPT, UR5, 0xc0, URZ ;  /* 0x000000c0054a7890 */ /* 0x002fc4000fffe0ff */
[----:B------:R-:W-:-:S07]  /*86910*/  UIADD3 UR75, UPT, UPT, UR5, 0xc0, URZ ;  /* 0x000000c0054b7890 */ /* 0x000fce000fffe0ff */
[----:B------:R-:W-:Y:S02]  /*86920*/  UTCHMMA gdesc[UR64], gdesc[UR32], tmem[UR74], tmem[UR6], idesc[UR7], UPT ;  /* 0x00ff0620400075ea */ /* 0x000fe4000b80004a */
[----:B------:R-:W-:Y:S01]  /*86930*/  UTCHMMA gdesc[UR66], gdesc[UR34], tmem[UR75], tmem[UR6], idesc[UR7], UPT ;  /* 0x00ff0622420075ea */ /* 0x000fe2000b80004b */
[----:B------:R1:W-:Y:S01]  /*86940*/  UTCHMMA gdesc[UR68], gdesc[UR36], tmem[UR74], tmem[UR6], idesc[UR7], UPT ;  /* 0x00ff0624440075ea */ /* 0x0003e2000b80004a */
[----:B------:R2:W-:Y:S01]  /*86950*/  UTCHMMA gdesc[UR70], gdesc[UR38], tmem[UR75], tmem[UR6], idesc[UR7], UPT ;  /* 0x00ff0626460075ea */ /* 0x0005e2000b80004b */
[----:B-1----:R-:W-:Y:S01]  /*86960*/  UMOV UR74, 0x0 ;  /* 0x00000000004a7882 */ /* 0x002fe20000000000 */
[----:B--2---:R-:W-:Y:S01]  /*86970*/  R2UR.FILL UR7, R2 ;  /* 0x00000000020772ca */ /* 0x004fe200004e0000 */
[----:B------:R-:W-:Y:S01]  /*86980*/  IMAD.U32 R2, RZ, RZ, UR4 ;  /* 0x00000004ff027e24 */ /* 0x000fe2000f8e00ff */
[----:B------:R-:W-:Y:S01]  /*86990*/  R2UR.FILL UR6, R92 ;  /* 0x000000005c0672ca */ /* 0x000fe200004e0000 */
[----:B------:R-:W-:Y:S02]  /*869a0*/  UMOV UR75, 0x8108010 ;  /* 0x08108010004b7882 */ /* 0x000fe40000000000 */
[----:B------:R1:W-:Y:S01]  /*869b0*/  UTCHMMA gdesc[UR72], gdesc[UR40], tmem[UR77], tmem[UR74], idesc[UR75], UPT ;  /* 0x00ff4a28480075ea */ /* 0x0003e2000b80004d */
[----:B------:R-:W-:-:S02]  /*869c0*/  @P3 MOV R92, R2 ;  /* 0x00000002005c3202 */ /* 0x000fc40000000f00 */
[----:B------:R0:W5:Y:S02]  /*869d0*/  LDL.LU.64 R2, [R1+0x3f60] ;  /* 0x003f600001027983 */ /* 0x0001640000300a00 */
[----:B-1----:R-:W-:-:S13]  /*869e0*/  @P3 R2UR UR74, R92 ;  /* 0x000000005c4a32ca */ /* 0x002fda00000e0000 */
[----:B------:R0:W-:Y:S01]  /*869f0*/  UTCBAR [UR74], URZ ;  /* 0x000000ff4a0073e9 */ /* 0x0001e200080000ff */
[----:B------:R-:W-:Y:S01]  /*86a00*/  NOP ;  /* 0x0000000000007918 */ /* 0x000fe20000000000 */
.L_x_9:
[----:B------:R-:W2:Y:S04]  /*86a10*/  LDL.LU R92, [R1+0x2e6c] ;  /* 0x002e6c00015c7983 */ /* 0x000ea80000300800 */
[----:B-----5:R1:W-:Y:S04]  /*86a20*/  STL [R1+0x3f64], R2 ;  /* 0x003f640201007387 */ /* 0x0203e80000100800 */
[----:B------:R3:W-:Y:S01]  /*86a30*/  STL [R1+0x3f60], R0 ;  /* 0x003f600001007387 */ /* 0x0007e20000100800 */
[----:B-1----:R-:W1:Y:S03]  /*86a40*/  LDC R2, c[0x0][0x3a0] ;  /* 0x0000e800ff027b82 */ /* 0x002e660000000800 */
[----:B---3--:R-:W3:Y:S04]  /*86a50*/  LDL R0, [R1+0x22d0] ;  /* 0x0022d00001007983 */ /* 0x008ee80000100800 */
[----:B------:R-:W4:Y:S01]  /*86a60*/  LDL.LU R91, [R1+0x3290] ;  /* 0x00329000015b7983 */ /* 0x000f220000300800 */
[----:B-1----:R-:W-:-:S05]  /*86a70*/  VIADD R2, R2, 0xff ;  /* 0x000000ff02027836 */ /* 0x002fca0000000000 */
[----:B------:R-:W-:-:S04]  /*86a80*/  SHF.R.S32.HI R5, RZ, 0x1f, R2 ;  /* 0x0000001fff057819 */ /* 0x000fc80000011402 */
[----:B------:R-:W-:-:S04]  /*86a90*/  LEA.HI R2, R5, R2, RZ, 0x8 ;  /* 0x0000000205027211 */ /* 0x000fc800078f40ff */
[----:B------:R-:W-:-:S04]  /*86aa0*/  SHF.R.S32.HI R2, RZ, 0x8, R2 ;  /* 0x00000008ff027819 */ /* 0x000fc80000011402 */
[----:B------:R-:W-:-:S05]  /*86ab0*/  VIMNMX R2, PT, PT, R2, 0x1, !PT ;  /* 0x0000000102027848 */ /* 0x000fca0007fe0100 */
[----:B------:R-:W-:Y:S02]  /*86ac0*/  VIADD R2, R2, 0xffffffff ;  /* 0xffffffff02027836 */ /* 0x000fe40000000000 */
[----:B--2---:R-:W-:-:S05]  /*86ad0*/  VIADD R92, R92, 0x1 ;  /* 0x000000015c5c7836 */ /* 0x004fca0000000000 */
[----:B------:R-:W-:-:S04]  /*86ae0*/  ISETP.GT.AND P3, PT, R92, 0x1, PT ;  /* 0x000000015c00780c */ /* 0x000fc80003f64270 */
[----:B------:R-:W-:Y:S02]  /*86af0*/  SEL R5, RZ, 0x1, !P3 ;  /* 0x00000001ff057807 */ /* 0x000fe40005800000 */
[----:B------:R-:W-:Y:S02]  /*86b00*/  SEL R92, R92, RZ, !P3 ;  /* 0x000000ff5c5c7207 */ /* 0x000fe40005800000 */
[----:B---3--:R-:W-:Y:S02]  /*86b10*/  ISETP.NE.U32.AND P5, PT, R0, R2, PT ;  /* 0x000000020000720c */ /* 0x008fe40003fa5070 */
[----:B------:R2:W5:Y:S01]  /*86b20*/  LDL.LU R2, [R1+0x3f64] ;  /* 0x003f640001027983 */ /* 0x0005620000300800 */
[----:B----4-:R-:W-:-:S03]  /*86b30*/  LOP3.LUT R5, R91, R5, RZ, 0x3c, !PT ;  /* 0x000000055b057212 */ /* 0x010fc600078e3cff */
[----:B------:R2:W5:Y:S04]  /*86b40*/  LDL.LU R0, [R1+0x3f60] ;  /* 0x003f600001007983 */ /* 0x0005680000300800 */
[----:B------:R1:W-:Y:S04]  /*86b50*/  STL [R1+0x22b0], R91 ;  /* 0x0022b05b01007387 */ /* 0x0003e80000100800 */
[----:B------:R3:W-:Y:S01]  /*86b60*/  STL [R1+0x2e6c], R92 ;  /* 0x002e6c5c01007387 */ /* 0x0007e20000100800 */
[----:B-1----:R-:W1:Y:S01]  /*86b70*/  LDC R91, c[0x0][0x3a8] ;  /* 0x0000ea00ff5b7b82 */ /* 0x002e620000000800 */
[----:B---3--:R-:W-:-:S07]  /*86b80*/  MOV R92, R5 ;  /* 0x00000005005c7202 */ /* 0x008fce0000000f00 */
[----:B------:R-:W3:Y:S01]  /*86b90*/  LDC R5, c[0x0][0x3ac] ;  /* 0x0000eb00ff057b82 */ /* 0x000ee20000000800 */
[----:B------:R2:W-:Y:S01]  /*86ba0*/  STL [R1+0x3290], R92 ;  /* 0x0032905c01007387 */ /* 0x0005e20000100800 */
[----:B-1----:R-:W-:-:S04]  /*86bb0*/  IMAD.SHL.U32 R91, R91, 0x100, RZ ;  /* 0x000001005b5b7824 */ /* 0x002fc800078e00ff */
[----:B------:R-:W-:Y:S02]  /*86bc0*/  IMAD.SHL.U32 R91, R91, 0x2, RZ ;  /* 0x000000025b5b7824 */ /* 0x000fe400078e00ff */
[----:B---3--:R-:W-:-:S04]  /*86bd0*/  IMAD.SHL.U32 R5, R5, 0x100, RZ ;  /* 0x0000010005057824 */ /* 0x008fc800078e00ff */
[----:B------:R-:W-:Y:S01]  /*86be0*/  IMAD.SHL.U32 R5, R5, 0x2, RZ ;  /* 0x0000000205057824 */ /* 0x000fe200078e00ff */
[----:B--2---:R-:W-:Y:S06]  /*86bf0*/  @P5 BRA `(.L_x_10) ;  /* 0xfffffa64001c5947 */ /* 0x004fec000383ffff */
.L_x_7:
[----:B------:R-:W-:Y:S05]  /*86c00*/  @!P2 BRA `(.L_x_11) ;  /* 0x000000000010a947 */ /* 0x000fea0003800000 */
[----:B------:R-:W2:Y:S02]  /*86c10*/  LDL.LU R92, [R1+0x22b0] ;  /* 0x0022b000015c7983 */ /* 0x000ea40000300800 */
[----:B--2--5:R-:W-:-:S04]  /*86c20*/  IMAD.U32 R0, R92, -0x80000000, RZ ;  /* 0x800000005c007824 */ /* 0x024fc800078e00ff */
[----:B------:R-:W2:Y:S02]  /*86c30*/  SYNCS.PHASECHK.TRANS64.TRYWAIT P0, [UR4], R0 ;  /* 0x00000000ff0075a7 */ /* 0x000ea40008001104 */
[----:B--2---:R-:W-:Y:S05]  /*86c40*/  @!P0 BRA `(.L_x_12) ;  /* 0x0000009800788947 */ /* 0x004fea0003800000 */
.L_x_11:
[----:B-----5:R-:W2:Y:S04]  /*86c50*/  LDL.LU R2, [R1+0x3f5c] ;  /* 0x003f5c0001027983 */ /* 0x020ea80000300800 */
[----:B------:R-:W-:Y:S04]  /*86c60*/  STL [R1+0x413c], R67 ;  /* 0x00413c4301007387 */ /* 0x000fe80000100800 */
[----:B------:R-:W-:Y:S01]  /*86c70*/  STL [R1+0x4138], R6 ;  /* 0x0041380601007387 */ /* 0x000fe20000100800 */
[----:B------:R-:W-:Y:S06]  /*86c80*/  BAR.SYNC.DEFER_BLOCKING 0x0 ;  /* 0x0000000000007b1d */ /* 0x000fec0000010000 */
[----:B------:R-:W-:Y:S04]  /*86c90*/  STL [R1+0x4104], R66 ;  /* 0x0041044201007387 */ /* 0x000fe80000100800 */
[----:B------:R-:W-:Y:S04]  /*86ca0*/  STL [R1+0x4110], R66 ;  /* 0x0041104201007387 */ /* 0x000fe80000100800 */
[----:B------:R-:W-:Y:S04]  /*86cb0*/  STL [R1+0x411c], R66 ;  /* 0x00411c4201007387 */ /* 0x000fe80000100800 */
[----:B------:R-:W-:Y:S04]  /*86cc0*/  STL [R1+0x4128], R66 ;  /* 0x0041284201007387 */ /* 0x000fe80000100800 */
[----:B------:R-:W-:Y:S01]  /*86cd0*/  STL [R1+0x4134], R66 ;  /* 0x0041344201007387 */ /* 0x000fe20000100800 */
[----:B------:R-:W3:Y:S03]  /*86ce0*/  @!P1 SYNCS.CCTL.IV [UR76+0x90000] ;  /* 0x09000000ff0099b1 */ /* 0x000ee6000800004c */
        /* <DEDUP_REMOVED lines=16> */
[----:B------:R-:W-:Y:S04]  /*86df0*/  STL [R1+0x4040], R90 ;  /* 0x0040405a01007387 */ /* 0x000fe80000100800 */
[----:B------:R-:W-:Y:S04]  /*86e00*/  STL [R1+0x4038], R87 ;  /* 0x0040385701007387 */ /* 0x000fe80000100800 */
[----:B------:R-:W-:Y:S04]  /*86e10*/  STL [R1+0x4030], R85 ;  /* 0x0040305501007387 */ /* 0x000fe80000100800 */
[----:B------:R-:W-:Y:S01]  /*86e20*/  STL [R1+0x4028], R83 ;  /* 0x0040285301007387 */ /* 0x000fe20000100800 */
[----:B---3--:R-:W-:Y:S06]  /*86e30*/  BAR.SYNC.DEFER_BLOCKING 0x0 ;  /* 0x0000000000007b1d */ /* 0x008fec0000010000 */
        /* <DEDUP_REMOVED lines=22> */
[----:B------:R1:W-:Y:S04]  /*86fa0*/  STL [R1+0x4118], R0 ;  /* 0x0041180001007387 */ /* 0x0003e80000100800 */
[----:B------:R-:W-:Y:S04]  /*86fb0*/  STL [R1+0x3f78], R74 ;  /* 0x003f784a01007387 */ /* 0x000fe80000100800 */
[----:B------:R-:W-:Y:S01]  /*86fc0*/  STL [R1+0x3f70], R93 ;  /* 0x003f705d01007387 */ /* 0x000fe20000100800 */
[----:B--2---:R-:W-:-:S13]  /*86fd0*/  R2UR UR4, R2 ;  /* 0x00000000020472ca */ /* 0x004fda00000e0000 */
[----:B----4-:R-:W2:Y:S02]  /*86fe0*/  LDTM.x64 R4, tmem[UR4] ;  /* 0x00000004000479ee */ /* 0x010ea40008340000 */
[----:B--2---:R-:W-:Y:S01]  /*86ff0*/  STL.64 [R1+0x208], R6 ;  /* 0x0002080601007387 */ /* 0x004fe20000100a00 */
[----:B0-----:R-:W-:Y:S02]  /*87000*/  IMAD.MOV.U32 R68, RZ, RZ, R4 ;  /* 0x000000ffff447224 */ /* 0x001fe400078e0004 */
[----:B-1----:R-:W-:Y:S01]  /*87010*/  IMAD.MOV.U32 R0, RZ, RZ, R5 ;  /* 0x000000ffff007224 */ /* 0x002fe200078e0005 */
        /* <DEDUP_REMOVED lines=27> */
[----:B------:R-:W-:Y:S01]  /*871d0*/  STL.64 [R1+0x2e8], R62 ;  /* 0x0002e83e01007387 */ /* 0x000fe20000100a00 */
[----:B0-----:R-:W-:-:S03]  /*871e0*/  IMAD.MOV.U32 R57, RZ, RZ, R67 ;  /* 0x000000ffff397224 */ /* 0x001fc600078e0043 */
[----:B------:R0:W-:Y:S04]  /*871f0*/  STL.64 [R1+0x2f0], R64 ;  /* 0x0002f04001007387 */ /* 0x0001e80000100a00 */
[----:B------:R-:W-:Y:S04]  /*87200*/  STL [R1+0x2f8], R66 ;  /* 0x0002f84201007387 */ /* 0x000fe80000100800 */
[----:B-1----:R-:W2:Y:S04]  /*87210*/  LDL.LU R60, [R1+0x2f8] ;  /* 0x0002f800013c7983 */ /* 0x002ea80000300800 */
[----:B------:R-:W4:Y:S04]  /*87220*/  LDL.LU R51, [R1+0x2f4] ;  /* 0x0002f40001337983 */ /* 0x000f280000300800 */
        /* <DEDUP_REMOVED lines=43> */
[----:B--2---:R0:W-:Y:S04]  /*874e0*/  STL [R1+0x4130], R60 ;  /* 0x0041303c01007387 */ /* 0x0041e80000100800 */
[----:B0-----:R-:W4:Y:S04]  /*874f0*/  LDL.LU R60, [R1+0x214] ;  /* 0x00021400013c7983 */ /* 0x001f280000300800 */
[----:B------:R0:W-:Y:S04]  /*87500*/  STL [R1+0x412c], R57 ;  /* 0x00412c3901007387 */ /* 0x0001e80000100800 */
[----:B0-----:R-:W2:Y:S04]  /*87510*/  LDL.LU R57, [R1+0x210] ;  /* 0x0002100001397983 */ /* 0x001ea80000300800 */
[----:B---3--:R-:W-:Y:S04]  /*87520*/  STL [R1+0x41c0], R64 ;  /* 0x0041c04001007387 */ /* 0x008fe80000100800 */
[----:B----4-:R-:W-:Y:S04]  /*87530*/  STL.64 [R1+0x41b8], R60 ;  /* 0x0041b83c01007387 */ /* 0x010fe80000100a00 */
[----:B------:R-:W-:Y:S04]  /*87540*/  STL [R1+0x41b0], R58 ;  /* 0x0041b03a01007387 */ /* 0x000fe80000100800 */
[----:B--2---:R-:W-:Y:S04]  /*87550*/  STL [R1+0x41ac], R57 ;  /* 0x0041ac3901007387 */ /* 0x004fe80000100800 */
[----:B------:R-:W-:Y:S04]  /*87560*/  STL [R1+0x41a8], R55 ;  /* 0x0041a83701007387 */ /* 0x000fe80000100800 */
[----:B------:R-:W-:Y:S04]  /*87570*/  STL [R1+0x41a4], R52 ;  /* 0x0041a43401007387 */ /* 0x000fe80000100800 */
[----:B------:R-:W-:Y:S04]  /*87580*/  STL [R1+0x41a0], R51 ;  /* 0x0041a03301007387 */ /* 0x000fe80000100800 */
[----:B------:R-:W-:Y:S04]  /*87590*/  STL [R1+0x419c], R49 ;  /* 0x00419c3101007387 */ /* 0x000fe80000100800 */
[----:B------:R-:W-:Y:S04]  /*875a0*/  STL [R1+0x4198], R46 ;  /* 0x0041982e01007387 */ /* 0x000fe80000100800 */
[----:B------:R-:W-:Y:S04]  /*875b0*/  STL.64 [R1+0x4190], R42 ;  /* 0x0041902a01007387 */ /* 0x000fe80000100a00 */
[----:B------:R-:W-:Y:S04]  /*875c0*/  STL [R1+0x4188], R40 ;  /* 0x0041882801007387 */ /* 0x000fe80000100800 */
[----:B------:R-:W-:Y:S04]  /*875d0*/  STL.64 [R1+0x4180], R36 ;  /* 0x0041802401007387 */ /* 0x000fe80000100a00 */
        /* <DEDUP_REMOVED lines=12> */
[----:B------:R0:W-:Y:S04]  /*876a0*/  STL [R1+0x4140], R4 ;  /* 0x0041400401007387 */ /* 0x0001e80000100800 */
[----:B------:R1:W-:Y:S01]  /*876b0*/  STL [R1+0x4124], R68 ;  /* 0x0041244401007387 */ /* 0x0003e20000100800 */
[----:B0-----:R-:W0:Y:S03]  /*876c0*/  LDTM.x64 R4, tmem[UR4+0x40] ;  /* 0x00004004000479ee */ /* 0x001e260008340000 */
[----:B-1----:R-:W2:Y:S04]  /*876d0*/  LDL.LU R68, [R1+0x20c] ;  /* 0x00020c0001447983 */ /* 0x002ea80000300800 */
[----:B------:R1:W-:Y:S04]  /*876e0*/  STL [R1+0x4120], R0 ;  /* 0x0041200001007387 */ /* 0x0003e80000100800 */
[----:B-1----:R-:W2:Y:S04]  /*876f0*/  LDL.LU R0, [R1+0x208] ;  /* 0x0002080001007983 */ /* 0x002ea80000300800 */
[----:B------:R-:W-:Y:S04]  /*87700*/  STL [R1+0x404c], R90 ;  /* 0x00404c5a01007387 */ /* 0x000fe80000100800 */
[----:B------:R-:W-:Y:S04]  /*87710*/  STL [R1+0x4044], R87 ;  /* 0x0040445701007387 */ /* 0x000fe80000100800 */
[----:B------:R-:W-:Y:S04]  /*87720*/  STL [R1+0x403c], R85 ;  /* 0x00403c5501007387 */ /* 0x000fe80000100800 */
[----:B------:R-:W-:Y:S04]  /*87730*/  STL [R1+0x4034], R83 ;  /* 0x0040345301007387 */ /* 0x000fe80000100800 */
[----:B------:R-:W-:Y:S04]  /*87740*/  STL [R1+0x402c], R82 ;  /* 0x00402c5201007387 */ /* 0x000fe80000100800 */
[----:B------:R-:W-:Y:S04]  /*87750*/  STL [R1+0x4024], R80 ;  /* 0x0040245001007387 */ /* 0x000fe80000100800 */
[----:B------:R-:W-:Y:S04]  /*87760*/  STL [R1+0x401c], R77 ;  /* 0x00401c4d01007387 */ /* 0x000fe80000100800 */
[----:B0-----:R-:W-:Y:S04]  /*87770*/  STL.64 [R1+0x100], R4 ;  /* 0x0001000401007387 */ /* 0x001fe80000100a00 */
        /* <DEDUP_REMOVED lines=24> */
[----:B------:R-:W-:Y:S01]  /*87900*/  STL.64 [R1+0x1c8], R54 ;  /* 0x0001c83601007387 */ /* 0x000fe20000100a00 */
[----:B0-----:R-:W-:-:S03]  /*87910*/  IMAD.MOV.U32 R48, RZ, RZ, R67 ;  /* 0x000000ffff307224 */ /* 0x001fc600078e0043 */
[----:B------:R-:W-:Y:S04]  /*87920*/  STL.64 [R1+0x1d0], R56 ;  /* 0x0001d03801007387 */ /* 0x000fe80000100a00 */
[----:B------:R-:W-:Y:S04]  /*87930*/  STL.64 [R1+0x1d8], R58 ;  /* 0x0001d83a01007387 */ /* 0x000fe80000100a00 */
[----:B------:R-:W-:Y:S04]  /*87940*/  STL.64 [R1+0x1e0], R60 ;  /* 0x0001e03c01007387 */ /* 0x000fe80000100a00 */
[----:B------:R-:W-:Y:S04]  /*87950*/  STL.64 [R1+0x1e8], R62 ;  /* 0x0001e83e01007387 */ /* 0x000fe80000100a00 */
[----:B------:R0:W-:Y:S04]  /*87960*/  STL.64 [R1+0x1f0], R64 ;  /* 0x0001f04001007387 */ /* 0x0001e80000100a00 */
[----:B------:R1:W-:Y:S04]  /*87970*/  STL [R1+0x1f8], R66 ;  /* 0x0001f84201007387 */ /* 0x0003e80000100800 */
[----:B0-----:R-:W3:Y:S04]  /*87980*/  LDL.LU R64, [R1+0x41c0] ;  /* 0x0041c00001407983 */ /* 0x001ee80000300800 */
[----:B------:R-:W4:Y:S04]  /*87990*/  LDL.LU.64 R60, [R1+0x41b8] ;  /* 0x0041b800013c7983 */ /* 0x000f280000300a00 */
[----:B------:R-:W2:Y:S04]  /*879a0*/  LDL.LU R58, [R1+0x41b0] ;  /* 0x0041b000013a7983 */ /* 0x000ea80000300800 */
[----:B------:R-:W4:Y:S04]  /*879b0*/  LDL.LU R57, [R1+0x41ac] ;  /* 0x0041ac0001397983 */ /* 0x000f280000300800 */
[----:B------:R-:W2:Y:S04]  /*879c0*/  LDL.LU R55, [R1+0x41a8] ;  /* 0x0041a80001377983 */ /* 0x000ea80000300800 */
[----:B------:R-:W2:Y:S04]  /*879d0*/  LDL.LU R52, [R1+0x41a4] ;  /* 0x0041a40001347983 */ /* 0x000ea80000300800 */
[----:B------:R-:W2:Y:S04]  /*879e0*/  LDL.LU R51, [R1+0x41a0] ;  /* 0x0041a00001337983 */ /* 0x000ea80000300800 */
[----:B------:R-:W2:Y:S04]  /*879f0*/  LDL.LU R49, [R1+0x419c] ;  /* 0x00419c0001317983 */ /* 0x000ea80000300800 */
[----:B------:R-:W2:Y:S04]  /*87a00*/  LDL.LU R46, [R1+0x4198] ;  /* 0x00419800012e7983 */ /* 0x000ea80000300800 */
[----:B------:R-:W2:Y:S04]  /*87a10*/  LDL.LU.64 R42, [R1+0x4190] ;  /* 0x00419000012a7983 */ /* 0x000ea80000300a00 */
[----:B------:R-:W2:Y:S04]  /*87a20*/  LDL.LU R40, [R1+0x4188] ;  /* 0x0041880001287983 */ /* 0x000ea80000300800 */
[----:B------:R-:W2:Y:S04]  /*87a30*/  LDL.LU.64 R36, [R1+0x4180] ;  /* 0x0041800001247983 */ /* 0x000ea80000300a00 */
[----:B------:R-:W2:Y:S04]  /*87a40*/  LDL.LU R34, [R1+0x4178] ;  /* 0x0041780001227983 */ /* 0x000ea80000300800 */
[----:B------:R-:W2:Y:S04]  /*87a50*/  LDL.LU.64 R30, [R1+0x4170] ;  /* 0x00417000011e7983 */ /* 0x000ea80000300a00 */
        /* <DEDUP_REMOVED lines=57> */
[----:B------:R-:W3:Y:S04]  /*87df0*/  LDL.LU R6, [R1+0x4138] ;  /* 0x0041380001067983 */ /* 0x000ee80000300800 */
[----:B------:R-:W3:Y:S04]  /*87e00*/  LDL.LU R75, [R1+0x110] ;  /* 0x00011000014b7983 */ /* 0x000ee80000300800 */
[----:B------:R-:W4:Y:S04]  /*87e10*/  LDL.LU R70, [R1+0x108] ;  /* 0x0001080001467983 */ /* 0x000f280000300800 */
[----:B------:R-:W4:Y:S04]  /*87e20*/  LDL.LU R93, [R1+0x104] ;  /* 0x00010400015d7983 */ /* 0x000f280000300800 */
[----:B-1----:R0:W4:Y:S04]  /*87e30*/  LDL.LU R66, [R1+0x4134] ;  /* 0x0041340001427983 */ /* 0x0021280000300800 */
[----:B--2---:R-:W-:Y:S04]  /*87e40*/  STL [R1+0x40cc], R67 ;  /* 0x0040cc4301007387 */ /* 0x004fe80000100800 */
[----:B------:R-:W-:Y:S04]  /*87e50*/  STL [R1+0x40c8], R10 ;  /* 0x0040c80a01007387 */ /* 0x000fe80000100800 */
[----:B------:R-:W-:Y:S04]  /*87e60*/  STL.64 [R1+0x40c0], R8 ;  /* 0x0040c00801007387 */ /* 0x000fe80000100a00 */
[----:B---3--:R-:W-:Y:S04]  /*87e70*/  STL.64 [R1+0x40b8], R6 ;  /* 0x0040b80601007387 */ /* 0x008fe80000100a00 */
[----:B------:R-:W-:Y:S04]  /*87e80*/  STL.64 [R1+0x40b0], R4 ;  /* 0x0040b00401007387 */ /* 0x000fe80000100a00 */
[----:B------:R-:W-:Y:S04]  /*87e90*/  STL [R1+0x4068], R77 ;  /* 0x0040684d01007387 */ /* 0x000fe80000100800 */
[----:B------:R-:W-:Y:S01]  /*87ea0*/  STL [R1+0x4064], R80 ;  /* 0x0040645001007387 */ /* 0x000fe20000100800 */
[----:B----4-:R-:W-:-:S03]  /*87eb0*/  F2FP.F16.F32.PACK_AB R66, R60, R57 ;  /* 0x000000393c42723e */ /* 0x010fc600000000ff */
        /* <DEDUP_REMOVED lines=14> */
[----:B------:R-:W2:Y:S04]  /*87fa0*/  LDL.LU R60, [R1+0x4130] ;  /* 0x00413000013c7983 */ /* 0x000ea80000300800 */
[----:B------:R-:W3:Y:S04]  /*87fb0*/  LDL.LU R57, [R1+0x412c] ;  /* 0x00412c0001397983 */ /* 0x000ee80000300800 */
[----:B------:R1:W-:Y:S04]  /*87fc0*/  STL [R1+0x210], R66 ;  /* 0x0002104201007387 */ /* 0x0003e80000100800 */
[----:B-1----:R0:W4:Y:S02]  /*87fd0*/  LDL.LU R66, [R1+0x4128] ;  /* 0x0041280001427983 */ /* 0x0021240000300800 */
[----:B----4-:R-:W-:-:S02]  /*87fe0*/  F2FP.F16.F32.PACK_AB R66, R68, R0 ;  /* 0x000000004442723e */ /* 0x010fc400000000ff */
[----:B------:R-:W4:Y:S04]  /*87ff0*/  LDL.LU R68, [R1+0x4124] ;  /* 0x0041240001447983 */ /* 0x000f280000300800 */
[----:B------:R-:W4:Y:S04]  /*88000*/  LDL.LU R0, [R1+0x4120] ;  /* 0x0041200001007983 */ /* 0x000f280000300800 */
[----:B------:R1:W-:Y:S04]  /*88010*/  STL [R1+0x208], R66 ;  /* 0x0002084201007387 */ /* 0x0003e80000100800 */
[----:B-1----:R0:W4:Y:S02]  /*88020*/  LDL.LU R66, [R1+0x411c] ;  /* 0x00411c0001427983 */ /* 0x0021240000300800 */
[----:B----4-:R-:W-:-:S02]  /*88030*/  F2FP.F16.F32.PACK_AB R66, R0, R68 ;  /* 0x000000440042723e */ /* 0x010fc400000000ff */
[----:B------:R0:W4:Y:S04]  /*88040*/  LDL.LU R0, [R1+0x4118] ;  /* 0x0041180001007983 */ /* 0x0001280000300800 */
[----:B------:R0:W2:Y:S04]  /*88050*/  LDL.LU R68, [R1+0x4114] ;  /* 0x0041140001447983 */ /* 0x0000a80000300800 */
[----:B------:R1:W-:Y:S04]  /*88060*/  STL [R1+0x200], R66 ;  /* 0x0002004201007387 */ /* 0x0003e80000100800 */
[----:B-1----:R0:W3:Y:S02]  /*88070*/  LDL.LU R66, [R1+0x4110] ;  /* 0x0041100001427983 */ /* 0x0020e40000300800 */
[----:B---3--:R-:W-:-:S02]  /*88080*/  F2FP.F16.F32.PACK_AB R66, R48, R57 ;  /* 0x000000393042723e */ /* 0x008fc400000000ff */
[----:B------:R0:W3:Y:S04]  /*88090*/  LDL.LU R48, [R1+0x410c] ;  /* 0x00410c0001307983 */ /* 0x0000e80000300800 */
[----:B------:R0:W2:Y:S04]  /*880a0*/  LDL.LU R57, [R1+0x4108] ;  /* 0x0041080001397983 */ /* 0x0000a80000300800 */
[----:B------:R1:W-:Y:S01]  /*880b0*/  STL [R1+0x1fc], R66 ;  /* 0x0001fc4201007387 */ /* 0x0003e20000100800 */
[----:B------:R-:W-:-:S03]  /*880c0*/  F2FP.F16.F32.PACK_AB R93, R45, R42 ;  /* 0x0000002a2d5d723e */ /* 0x000fc600000000ff */
[----:B-1----:R0:W4:Y:S01]  /*880d0*/  LDL.LU R66, [R1+0x4104] ;  /* 0x0041040001427983 */ /* 0x0021220000300800 */
[----:B------:R-:W-:Y:S02]  /*880e0*/  F2FP.F16.F32.PACK_AB R92, R39, R36 ;  /* 0x00000024275c723e */ /* 0x000fe400000000ff */
[----:B------:R-:W-:Y:S02]  /*880f0*/  F2FP.F16.F32.PACK_AB R87, R33, R30 ;  /* 0x0000001e2157723e */ /* 0x000fe400000000ff */
[----:B------:R-:W-:Y:S02]  /*88100*/  F2FP.F16.F32.PACK_AB R85, R27, R91 ;  /* 0x0000005b1b55723e */ /* 0x000fe400000000ff */
[----:B---3--:R-:W-:Y:S02]  /*88110*/  F2FP.F16.F32.PACK_AB R48, R54, R51 ;  /* 0x000000333630723e */ /* 0x008fe400000000ff */
[----:B--2---:R-:W-:Y:S02]  /*88120*/  F2FP.F16.F32.PACK_AB R57, R63, R60 ;  /* 0x0000003c3f39723e */ /* 0x004fe400000000ff */
[----:B------:R0:W2:Y:S04]  /*88130*/  LDL.LU R63, [R1+0x4100] ;  /* 0x00410000013f7983 */ /* 0x0000a80000300800 */
[----:B------:R0:W3:Y:S04]  /*88140*/  LDL.LU R60, [R1+0x40fc] ;  /* 0x0040fc00013c7983 */ /* 0x0000e80000300800 */
[----:B------:R1:W-:Y:S04]  /*88150*/  STL [R1+0x1f8], R57 ;  /* 0x0001f83901007387 */ /* 0x0003e80000100800 */
[----:B-1----:R0:W3:Y:S04]  /*88160*/  LDL.LU R57, [R1+0x40f8] ;  /* 0x0040f80001397983 */ /* 0x0020e80000300800 */
[----:B------:R0:W3:Y:S04]  /*88170*/  LDL.LU R54, [R1+0x40f4] ;  /* 0x0040f40001367983 */ /* 0x0000e80000300800 */
[----:B------:R0:W3:Y:S04]  /*88180*/  LDL.LU R51, [R1+0x40f0] ;  /* 0x0040f00001337983 */ /* 0x0000e80000300800 */
[----:B------:R1:W-:Y:S04]  /*88190*/  STL [R1+0x1f4], R48 ;  /* 0x0001f43001007387 */ /* 0x0003e80000100800 */
[----:B-1----:R0:W3:Y:S04]  /*881a0*/  LDL.LU R48, [R1+0x40ec] ;  /* 0x0040ec0001307983 */ /* 0x0020e80000300800 */
[----:B------:R0:W3:Y:S04]  /*881b0*/  LDL.LU R45, [R1+0x40e8] ;  /* 0x0040e800012d7983 */ /* 0x0000e80000300800 */
[----:B------:R0:W3:Y:S04]  /*881c0*/  LDL.LU R42, [R1+0x40e4] ;  /* 0x0040e400012a7983 */ /* 0x0000e80000300800 */
[----:B------:R0:W3:Y:S04]  /*881d0*/  LDL.LU R39, [R1+0x40e0] ;  /* 0x0040e00001277983 */ /* 0x0000e80000300800 */
[----:B------:R-:W-:Y:S04]  /*881e0*/  STL [R1+0x1f0], R93 ;  /* 0x0001f05d01007387 */ /* 0x000fe80000100800 */
[----:B------:R0:W3:Y:S04]  /*881f0*/  LDL.LU R36, [R1+0x40dc] ;  /* 0x0040dc0001247983 */ /* 0x0000e80000300800 */
[----:B------:R0:W3:Y:S04]  /*88200*/  LDL.LU R33, [R1+0x40d8] ;  /* 0x0040d80001217983 */ /* 0x0000e80000300800 */
[----:B------:R-:W-:Y:S04]  /*88210*/  STL [R1+0x1ec], R92 ;  /* 0x0001ec5c01007387 */ /* 0x000fe80000100800 */
[----:B------:R0:W3:Y:S04]  /*88220*/  LDL.LU R30, [R1+0x40d4] ;  /* 0x0040d400011e7983 */ /* 0x0000e80000300800 */
[----:B------:R0:W3:Y:S01]  /*88230*/  LDL.LU R27, [R1+0x40d0] ;  /* 0x0040d000011b7983 */ /* 0x0000e20000300800 */
[----:B------:R-:W-:-:S02]  /*88240*/  F2FP.F16.F32.PACK_AB R83, R90, R89 ;  /* 0x000000595a53723e */ /* 0x000fc400000000ff */
[----:B------:R-:W-:Y:S01]  /*88250*/  F2FP.F16.F32.PACK_AB R82, R88, R86 ;  /* 0x000000565852723e */ /* 0x000fe200000000ff */
[----:B------:R-:W-:Y:S01]  /*88260*/  STL [R1+0x1e8], R87 ;  /* 0x0001e85701007387 */ /* 0x000fe20000100800 */
[----:B------:R-:W-:Y:S02]  /*88270*/  F2FP.F16.F32.PACK_AB R77, R84, R81 ;  /* 0x00000051544d723e */ /* 0x000fe400000000ff */
[----:B------:R-:W-:Y:S01]  /*88280*/  F2FP.F16.F32.PACK_AB R75, R79, R78 ;  /* 0x0000004e4f4b723e */ /* 0x000fe200000000ff */
[----:B------:R-:W-:Y:S01]  /*88290*/  STL [R1+0x1e4], R85 ;  /* 0x0001e45501007387 */ /* 0x000fe20000100800 */
[----:B------:R-:W-:Y:S02]  /*882a0*/  F2FP.F16.F32.PACK_AB R70, R76, R74 ;  /* 0x0000004a4c46723e */ /* 0x000fe400000000ff */
[----:B------:R-:W-:Y:S01]  /*882b0*/  F2FP.F16.F32.PACK_AB R67, R73, R72 ;  /* 0x000000484943723e */ /* 0x000fe200000000ff */
[----:B------:R-:W-:Y:S01]  /*882c0*/  STL [R1+0x1e0], R83 ;  /* 0x0001e05301007387 */ /* 0x000fe20000100800 */
[----:B----4-:R-:W-:-:S02]  /*882d0*/  F2FP.F16.F32.PACK_AB R66, R71, R69 ;  /* 0x000000454742723e */ /* 0x010fc400000000ff */
        /* <DEDUP_REMOVED lines=8> */
[----:B------:R-:W-:-:S02]  /*88360*/  F2FP.F16.F32.PACK_AB R5, R16, R15 ;  /* 0x0000000f1005723e */ /* 0x000fc400000000ff */
[----:B------:R-:W-:Y:S01]  /*88370*/  F2FP.F16.F32.PACK_AB R4, R14, R13 ;  /* 0x0000000d0e04723e */ /* 0x000fe200000000ff */
[----:B------:R-:W-:Y:S01]  /*88380*/  STL [R1+0x1d0], R70 ;  /* 0x0001d04601007387 */ /* 0x000fe20000100800 */
[----:B------:R-:W-:Y:S02]  /*88390*/  F2FP.F16.F32.PACK_AB R68, R12, R11 ;  /* 0x0000000b0c44723e */ /* 0x000fe400000000ff */
[----:B------:R-:W-:Y:S01]  /*883a0*/  F2FP.F16.F32.PACK_AB R0, R3, R2 ;  /* 0x000000020300723e */ /* 0x000fe200000000ff */
[----:B------:R-:W-:Y:S04]  /*883b0*/  STL [R1+0x1cc], R67 ;  /* 0x0001cc4301007387 */ /* 0x000fe80000100800 */
[----:B------:R-:W-:Y:S01]  /*883c0*/  STL [R1+0x1c8], R66 ;  /* 0x0001c84201007387 */ /* 0x000fe20000100800 */
[----:B--2---:R-:W-:-:S02]  /*883d0*/  F2FP.F16.F32.PACK_AB R63, R65, R64 ;  /* 0x00000040413f723e */ /* 0x004fc400000000ff */
[----:B---3--:R-:W-:-:S03]  /*883e0*/  F2FP.F16.F32.PACK_AB R60, R62, R61 ;  /* 0x0000003d3e3c723e */ /* 0x008fc600000000ff */
[----:B------:R-:W-:Y:S04]  /*883f0*/  STL [R1+0x1c4], R63 ;  /* 0x0001c43f01007387 */ /* 0x000fe80000100800 */
[----:B------:R-:W-:Y:S01]  /*88400*/  STL [R1+0x1c0], R60 ;  /* 0x0001c03c01007387 */ /* 0x000fe20000100800 */
[----:B------:R-:W-:Y:S02]  /*88410*/  F2FP.F16.F32.PACK_AB R57, R59, R58 ;  /* 0x0000003a3b39723e */ /* 0x000fe400000000ff */
[----:B------:R-:W-:-:S03]  /*88420*/  F2FP.F16.F32.PACK_AB R54, R56, R55 ;  /* 0x000000373836723e */ /* 0x000fc600000000ff */
[----:B------:R-:W-:Y:S01]  /*88430*/  STL [R1+0x1bc], R57 ;  /* 0x0001bc3901007387 */ /* 0x000fe20000100800 */
[----:B------:R-:W-:-:S03]  /*88440*/  F2FP.F16.F32.PACK_AB R51, R53, R52 ;  /* 0x000000343533723e */ /* 0x000fc600000000ff */
[----:B------:R-:W-:Y:S04]  /*88450*/  STL [R1+0x1b8], R54 ;  /* 0x0001b83601007387 */ /* 0x000fe80000100800 */
[----:B------:R-:W-:Y:S01]  /*88460*/  STL [R1+0x1b4], R51 ;  /* 0x0001b43301007387 */ /* 0x000fe20000100800 */
[----:B------:R-:W-:Y:S02]  /*88470*/  F2FP.F16.F32.PACK_AB R48, R50, R49 ;  /* 0x000000313230723e */ /* 0x000fe400000000ff */
[----:B------:R-:W-:-:S03]  /*88480*/  F2FP.F16.F32.PACK_AB R45, R47, R46 ;  /* 0x0000002e2f2d723e */ /* 0x000fc600000000ff */
[----:B------:R-:W-:Y:S01]  /*88490*/  STL [R1+0x1b0], R48 ;  /* 0x0001b03001007387 */ /* 0x000fe20000100800 */
[----:B------:R-:W-:-:S03]  /*884a0*/  F2FP.F16.F32.PACK_AB R42, R44, R43 ;  /* 0x0000002b2c2a723e */ /* 0x000fc600000000ff */
[----:B------:R-:W-:Y:S01]  /*884b0*/  STL [R1+0x1ac], R45 ;  /* 0x0001ac2d01007387 */ /* 0x000fe20000100800 */
[----:B------:R-:W-:-:S03]  /*884c0*/  F2FP.F16.F32.PACK_AB R39, R41, R40 ;  /* 0x000000282927723e */ /* 0x000fc600000000ff */
[----:B------:R-:W-:Y:S04]  /*884d0*/  STL [R1+0x1a8], R42 ;  /* 0x0001a82a01007387 */ /* 0x000fe80000100800 */
[----:B------:R-:W-:Y:S01]  /*884e0*/  STL [R1+0x1a4], R39 ;  /* 0x0001a42701007387 */ /* 0x000fe20000100800 */
[----:B------:R-:W-:Y:S02]  /*884f0*/  F2FP.F16.F32.PACK_AB R36, R38, R37 ;  /* 0x000000252624723e */ /* 0x000fe400000000ff */
[----:B------:R-:W-:-:S03]  /*88500*/  F2FP.F16.F32.PACK_AB R33, R35, R34 ;  /* 0x000000222321723e */ /* 0x000fc600000000ff */
[----:B------:R-:W-:Y:S04]  /*88510*/  STL [R1+0x1a0], R36 ;  /* 0x0001a02401007387 */ /* 0x000fe80000100800 */
[----:B------:R-:W-:Y:S01]  /*88520*/  STL [R1+0x19c], R33 ;  /* 0x00019c2101007387 */ /* 0x000fe20000100800 */
[----:B------:R-:W-:Y:S02]  /*88530*/  F2FP.F16.F32.PACK_AB R30, R32, R31 ;  /* 0x0000001f201e723e */ /* 0x000fe400000000ff */
[----:B------:R-:W-:-:S03]  /*88540*/  F2FP.F16.F32.PACK_AB R27, R29, R28 ;  /* 0x0000001c1d1b723e */ /* 0x000fc600000000ff */
        /* <DEDUP_REMOVED lines=10> */
[----:B------:R2:W-:Y:S01]  /*885f0*/  STL [R1+0x170], R0 ;  /* 0x0001700001007387 */ /* 0x0005e20000100800 */
[----:B-1----:R-:W1:Y:S03]  /*88600*/  LDTM.x64 R4, tmem[UR4+0x80] ;  /* 0x00008004000479ee */ /* 0x002e660008340000 */
[----:B-1----:R-:W-:Y:S01]  /*88610*/  STL.64 [R1], R4 ;  /* 0x0000000401007387 */ /* 0x002fe20000100a00 */
[----:B------:R-:W-:Y:S01]  /*88620*/  IMAD.MOV.U32 R70, RZ, RZ, R8 ;  /* 0x000000ffff467224 */ /* 0x000fe200078e0008 */
[----:B------:R-:W-:Y:S01]  /*88630*/  MOV R81, R45 ;  /* 0x0000002d00517202 */ /* 0x000fe20000000f00 */
[----:B------:R-:W-:Y:S01]  /*88640*/  IMAD.MOV.U32 R93, RZ, RZ, R12 ;  /* 0x000000ffff5d7224 */ /* 0x000fe200078e000c */
[----:B------:R-:W-:Y:S01]  /*88650*/  STL.64 [R1+0x8], R6 ;  /* 0x0000080601007387 */ /* 0x000fe20000100a00 */
[----:B------:R-:W-:-:S02]  /*88660*/  IMAD.MOV.U32 R74, RZ, RZ, R13 ;  /* 0x000000ffff4a7224 */ /* 0x000fc400078e000d */
[----:B--2---:R-:W-:Y:S01]  /*88670*/  IMAD.MOV.U32 R0, RZ, RZ, R14 ;  /* 0x000000ffff007224 */ /* 0x004fe200078e000e */
[----:B------:R-:W-:Y:S01]  /*88680*/  STL [R1+0x14], R9 ;  /* 0x0000140901007387 */ /* 0x000fe20000100800 */
[----:B------:R-:W-:Y:S02]  /*88690*/  IMAD.MOV.U32 R2, RZ, RZ, R19 ;  /* 0x000000ffff027224 */ /* 0x000fe400078e0013 */
[----:B------:R-:W-:Y:S01]  /*886a0*/  IMAD.MOV.U32 R3, RZ, RZ, R20 ;  /* 0x000000ffff037224 */ /* 0x000fe200078e0014 */
[----:B------:R-:W-:Y:S01]  /*886b0*/  STL.64 [R1+0x18], R10 ;  /* 0x0000180a01007387 */ /* 0x000fe20000100a00 */
[----:B------:R-:W-:Y:S02]  /*886c0*/  IMAD.MOV.U32 R68, RZ, RZ, R37 ;  /* 0x000000ffff447224 */ /* 0x000fe400078e0025 */
[----:B------:R-:W-:Y:S01]  /*886d0*/  IMAD.MOV.U32 R69, RZ, RZ, R38 ;  /* 0x000000ffff457224 */ /* 0x000fe200078e0026 */
[----:B------:R-:W-:Y:S01]  /*886e0*/  STL [R1+0x2c], R15 ;  /* 0x00002c0f01007387 */ /* 0x000fe20000100800 */
[----:B------:R-:W-:-:S02]  /*886f0*/  IMAD.MOV.U32 R71, RZ, RZ, R39 ;  /* 0x000000ffff477224 */ /* 0x000fc400078e0027 */
[----:B------:R-:W-:Y:S01]  /*88700*/  IMAD.MOV.U32 R72, RZ, RZ, R40 ;  /* 0x000000ffff487224 */ /* 0x000fe200078e0028 */
[----:B------:R-:W-:Y:S01]  /*88710*/  STL.64 [R1+0x30], R16 ;  /* 0x0000301001007387 */ /* 0x000fe20000100a00 */
[----:B------:R-:W-:Y:S02]  /*88720*/  IMAD.MOV.U32 R73, RZ, RZ, R41 ;  /* 0x000000ffff497224 */ /* 0x000fe400078e0029 */
[----:B------:R-:W-:Y:S01]  /*88730*/  IMAD.MOV.U32 R76, RZ, RZ, R42 ;  /* 0x000000ffff4c7224 */ /* 0x000fe200078e002a */
[----:B------:R-:W-:Y:S01]  /*88740*/  STL [R1+0x38], R18 ;  /* 0x0000381201007387 */ /* 0x000fe20000100800 */
        /* <DEDUP_REMOVED lines=8> */
[----:B------:R-:W-:Y:S01]  /*887d0*/  STL.64 [R1+0x50], R24 ;  /* 0x0000501801007387 */ /* 0x000fe20000100a00 */
[----:B------:R-:W-:-:S03]  /*887e0*/  IMAD.MOV.U32 R91, RZ, RZ, R50 ;  /* 0x000000ffff5b7224 */ /* 0x000fc600078e0032 */
        /* <DEDUP_REMOVED lines=15> */
[----:B-1----:R0:W2:Y:S04]  /*888e0*/  LDL.LU R67, [R1+0x40cc] ;  /* 0x0040cc0001437983 */ /* 0x0020a80000300800 */
[----:B------:R-:W3:Y:S04]  /*888f0*/  LDL.LU R10, [R1+0x40c8] ;  /* 0x0040c800010a7983 */ /* 0x000ee80000300800 */
[----:B------:R-:W4:Y:S04]  /*88900*/  LDL.LU.64 R8, [R1+0x40c0] ;  /* 0x0040c00001087983 */ /* 0x000f280000300a00 */
[----:B------:R-:W4:Y:S04]  /*88910*/  LDL.LU.64 R6, [R1+0x40b8] ;  /* 0x0040b80001067983 */ /* 0x000f280000300a00 */
[----:B------:R-:W2:Y:S04]  /*88920*/  LDL.LU.64 R4, [R1+0x40b0] ;  /* 0x0040b00001047983 */ /* 0x000ea80000300a00 */
[----:B------:R1:W-:Y:S04]  /*88930*/  STL [R1+0x4074], R70 ;  /* 0x0040744601007387 */ /* 0x0003e80000100800 */
[----:B-1----:R-:W2:Y:S04]  /*88940*/  LDL.LU R70, [R1+0x254] ;  /* 0x0002540001467983 */ /* 0x002ea80000300800 */
[----:B--2---:R1:W-:Y:S04]  /*88950*/  STL [R1+0x4080], R70 ;  /* 0x0040804601007387 */ /* 0x0043e80000100800 */
[----:B-1----:R-:W2:Y:S04]  /*88960*/  LDL.LU R70, [R1+0x258] ;  /* 0x0002580001467983 */ /* 0x002ea80000300800 */
[----:B--2---:R1:W-:Y:S04]  /*88970*/  STL [R1+0x408c], R70 ;  /* 0x00408c4601007387 */ /* 0x0043e80000100800 */
[----:B-1----:R-:W2:Y:S04]  /*88980*/  LDL.LU R70, [R1+0x25c] ;  /* 0x00025c0001467983 */ /* 0x002ea80000300800 */
[----:B--2---:R1:W-:Y:S04]  /*88990*/  STL [R1+0x4098], R70 ;  /* 0x0040984601007387 */ /* 0x0043e80000100800 */
[----:B-1----:R-:W2:Y:S04]  /*889a0*/  LDL.LU R70, [R1+0x260] ;  /* 0x0002600001467983 */ /* 0x002ea80000300800 */
[----:B--2---:R3:W-:Y:S04]  /*889b0*/  STL [R1+0x40a4], R70 ;  /* 0x0040a44601007387 */ /* 0x0047e80000100800 */
[----:B------:R-:W2:Y:S01]  /*889c0*/  LDL.LU R85, [R1+0x150] ;  /* 0x0001500001557983 */ /* 0x000ea20000300800 */
[----:B------:R-:W-:-:S02]  /*889d0*/  F2FP.F16.F32.PACK_AB R67, R5, R4 ;  /* 0x000000040543723e */ /* 0x000fc400000000ff */
[----:B----4-:R-:W-:Y:S02]  /*889e0*/  F2FP.F16.F32.PACK_AB R6, R8, R7 ;  /* 0x000000070806723e */ /* 0x010fe400000000ff */
[----:B---3--:R-:W-:Y:S01]  /*889f0*/  MOV R70, R10 ;  /* 0x0000000a00467202 */ /* 0x008fe20000000f00 */
[----:B--2---:R1:W-:Y:S04]  /*88a00*/  STL [R1+0x4078], R85 ;  /* 0x0040785501007387 */ /* 0x0043e80000100800 */
[----:B-1----:R-:W2:Y:S04]  /*88a10*/  LDL.LU R85, [R1+0x154] ;  /* 0x0001540001557983 */ /* 0x002ea80000300800 */
[----:B--2---:R1:W-:Y:S04]  /*88a20*/  STL [R1+0x4084], R85 ;  /* 0x0040845501007387 */ /* 0x0043e80000100800 */
[----:B-1----:R-:W2:Y:S04]  /*88a30*/  LDL.LU R85, [R1+0x158] ;  /* 0x0001580001557983 */ /* 0x002ea80000300800 */
[----:B--2---:R1:W-:Y:S04]  /*88a40*/  STL [R1+0x4090], R85 ;  /* 0x0040905501007387 */ /* 0x0043e80000100800 */
[----:B-1----:R-:W2:Y:S04]  /*88a50*/  LDL.LU R85, [R1+0x15c] ;  /* 0x00015c0001557983 */ /* 0x002ea80000300800 */
[----:B--2---:R1:W-:Y:S04]  /*88a60*/  STL [R1+0x409c], R85 ;  /* 0x00409c5501007387 */ /* 0x0043e80000100800 */
[----:B-1----:R-:W2:Y:S04]  /*88a70*/  LDL.LU R85, [R1+0x160] ;  /* 0x0001600001557983 */ /* 0x002ea80000300800 */
[----:B--2---:R-:W-:Y:S04]  /*88a80*/  STL [R1+0x40a8], R85 ;  /* 0x0040a85501007387 */ /* 0x004fe80000100800 */
[----:B------:R-:W2:Y:S04]  /*88a90*/  LDL.LU R77, [R1+0x250] ;  /* 0x00025000014d7983 */ /* 0x000ea80000300800 */
[----:B------:R-:W3:Y:S04]  /*88aa0*/  LDL.LU R82, [R1+0x14c] ;  /* 0x00014c0001527983 */ /* 0x000ee80000300800 */
[----:B------:R-:W3:Y:S04]  /*88ab0*/  LDL.LU R83, [R1+0x24c] ;  /* 0x00024c0001537983 */ /* 0x000ee80000300800 */
[----:B------:R-:W4:Y:S04]  /*88ac0*/  LDL.LU R75, [R1+0x240] ;  /* 0x00024000014b7983 */ /* 0x000f280000300800 */
[----:B------:R-:W2:Y:S04]  /*88ad0*/  LDL.LU R87, [R1+0x13c] ;  /* 0x00013c0001577983 */ /* 0x000ea80000300800 */
[----:B------:R-:W2:Y:S04]  /*88ae0*/  LDL.LU R92, [R1+0x138] ;  /* 0x00013800015c7983 */ /* 0x000ea80000300800 */
[----:B------:R-:W2:Y:S04]  /*88af0*/  LDL.LU R90, [R1+0x238] ;  /* 0x00023800015a7983 */ /* 0x000ea80000300800 */
[----:B------:R1:W-:Y:S04]  /*88b00*/  STL [R1+0x4004], R93 ;  /* 0x0040045d01007387 */ /* 0x0003e80000100800 */
[----:B-1----:R-:W4:Y:S04]  /*88b10*/  LDL.LU R93, [R1+0x140] ;  /* 0x00014000015d7983 */ /* 0x002f280000300800 */
[----:B------:R1:W-:Y:S04]  /*88b20*/  STL [R1+0x3ffc], R74 ;  /* 0x003ffc4a01007387 */ /* 0x0003e80000100800 */
[----:B-1----:R-:W2:Y:S04]  /*88b30*/  LDL.LU R74, [R1+0x244] ;  /* 0x00024400014a7983 */ /* 0x002ea80000300800 */
[----:B------:R-:W-:Y:S04]  /*88b40*/  STL [R1+0x3ff8], R0 ;  /* 0x003ff80001007387 */ /* 0x000fe80000100800 */
[----:B------:R-:W-:Y:S04]  /*88b50*/  STL [R1+0x3ff4], R2 ;  /* 0x003ff40201007387 */ /* 0x000fe80000100800 */
[----:B------:R-:W-:Y:S04]  /*88b60*/  STL [R1+0x3ff0], R3 ;  /* 0x003ff00301007387 */ /* 0x000fe80000100800 */
[----:B------:R1:W-:Y:S04]  /*88b70*/  STL [R1+0x3fec], R68 ;  /* 0x003fec4401007387 */ /* 0x0003e80000100800 */
[----:B-1----:R-:W2:Y:S04]  /*88b80*/  LDL.LU R68, [R1+0x144] ;  /* 0x0001440001447983 */ /* 0x002ea80000300800 */
[----:B------:R-:W-:Y:S04]  /*88b90*/  STL [R1+0x3fe8], R69 ;  /* 0x003fe84501007387 */ /* 0x000fe80000100800 */
[----:B------:R-:W-:Y:S04]  /*88ba0*/  STL [R1+0x3fe4], R71 ;  /* 0x003fe44701007387 */ /* 0x000fe80000100800 */
[----:B------:R-:W-:Y:S04]  /*88bb0*/  STL [R1+0x3fe0], R72 ;  /* 0x003fe04801007387 */ /* 0x000fe80000100800 */
[----:B------:R1:W-:Y:S01]  /*88bc0*/  STL [R1+0x3fdc], R73 ;  /* 0x003fdc4901007387 */ /* 0x0003e20000100800 */
[----:B------:R-:W-:-:S03]  /*88bd0*/  IMAD.MOV.U32 R85, RZ, RZ, R9 ;  /* 0x000000ffff557224 */ /* 0x000fc600078e0009 */
[----:B-1----:R-:W2:Y:S04]  /*88be0*/  LDL.LU R73, [R1+0x248] ;  /* 0x0002480001497983 */ /* 0x002ea80000300800 */
[----:B------:R-:W-:Y:S04]  /*88bf0*/  STL [R1+0x3fd8], R76 ;  /* 0x003fd84c01007387 */ /* 0x000fe80000100800 */
[----:B------:R1:W-:Y:S01]  /*88c00*/  STL [R1+0x3fd4], R78 ;  /* 0x003fd44e01007387 */ /* 0x0003e20000100800 */
[----:B------:R-:W-:-:S03]  /*88c10*/  F2FP.F16.F32.PACK_AB R80, R85, R70 ;  /* 0x000000465550723e */ /* 0x000fc600000000ff */
[----:B-1----:R-:W2:Y:S04]  /*88c20*/  LDL.LU R78, [R1+0x148] ;  /* 0x00014800014e7983 */ /* 0x002ea80000300800 */
        /* <DEDUP_REMOVED lines=10> */
[----:B------:R1:W-:Y:S04]  /*88cd0*/  STL [R1+0x16c], R6 ;  /* 0x00016c0601007387 */ /* 0x0003e80000100800 */
[----:B------:R-:W2:Y:S04]  /*88ce0*/  LDL.LU R85, [R1+0x40a8] ;  /* 0x0040a80001557983 */ /* 0x000ea80000300800 */
[----:B------:R-:W2:Y:S04]  /*88cf0*/  LDL.LU R70, [R1+0x40a4] ;  /* 0x0040a40001467983 */ /* 0x000ea80000300800 */
[----:B------:R0:W-:Y:S01]  /*88d00*/  STL [R1+0x164], R80 ;  /* 0x0001645001007387 */ /* 0x0001e20000100800 */
[----:B-1----:R-:W1:Y:S01]  /*88d10*/  LDTM.x64 R4, tmem[UR4+0xc0] ;  /* 0x0000c004000479ee */ /* 0x002e620008340000 */
[----:B------:R-:W-:-:S02]  /*88d20*/  NOP ;  /* 0x0000000000007918 */ /* 0x000fc40000000000 */
[----:B0-----:R0:W2:Y:S02]  /*88d30*/  LDL.LU R80, [R1+0x40a0] ;  /* 0x0040a00001507983 */ /* 0x0010a40000300800 */
[----:B--2---:R-:W-:Y:S02]  /*88d40*/  F2FP.F16.F32.PACK_AB R80, R85, R70 ;  /* 0x000000465550723e */ /* 0x004fe400000000ff */
[----:B------:R-:W2:Y:S04]  /*88d50*/  LDL.LU R85, [R1+0x409c] ;  /* 0x00409c0001557983 */ /* 0x000ea80000300800 */
[----:B------:R-:W2:Y:S04]  /*88d60*/  LDL.LU R70, [R1+0x4098] ;  /* 0x0040980001467983 */ /* 0x000ea80000300800 */
[----:B------:R0:W-:Y:S04]  /*88d70*/  STL [R1+0x160], R80 ;  /* 0x0001605001007387 */ /* 0x0001e80000100800 */
[----:B0-----:R0:W2:Y:S02]  /*88d80*/  LDL.LU R80, [R1+0x4094] ;  /* 0x0040940001507983 */ /* 0x0010a40000300800 */
[----:B--2---:R-:W-:-:S02]  /*88d90*/  F2FP.F16.F32.PACK_AB R80, R85, R70 ;  /* 0x000000465550723e */ /* 0x004fc400000000ff */
        /* <DEDUP_REMOVED lines=15> */
[----:B------:R0:W3:Y:S01]  /*88e90*/  LDL.LU R85, [R1+0x406c] ;  /* 0x00406c0001557983 */ /* 0x0000e20000300800 */
[----:B------:R-:W-:-:S03]  /*88ea0*/  F2FP.F16.F32.PACK_AB R71, R78, R73 ;  /* 0x000000494e47723e */ /* 0x000fc600000000ff */
[----:B------:R-:W2:Y:S01]  /*88eb0*/  LDL.LU R77, [R1+0x4068] ;  /* 0x00406800014d7983 */ /* 0x000ea20000300800 */
[----:B------:R-:W-:-:S03]  /*88ec0*/  F2FP.F16.F32.PACK_AB R2, R68, R74 ;  /* 0x0000004a4402723e */ /* 0x000fc600000000ff */
[----:B------:R0:W-:Y:S01]  /*88ed0*/  STL [R1+0x150], R80 ;  /* 0x0001505001007387 */ /* 0x0001e20000100800 */
[----:B----4-:R-:W-:-:S03]  /*88ee0*/  F2FP.F16.F32.PACK_AB R0, R93, R75 ;  /* 0x0000004b5d00723e */ /* 0x010fc600000000ff */
[----:B0-----:R-:W4:Y:S01]  /*88ef0*/  LDL.LU R80, [R1+0x4064] ;  /* 0x0040640001507983 */ /* 0x001f220000300800 */
[----:B------:R-:W-:Y:S02]  /*88f00*/  F2FP.F16.F32.PACK_AB R84, R87, R79 ;  /* 0x0000004f5754723e */ /* 0x000fe400000000ff */
[----:B------:R-:W-:Y:S02]  /*88f10*/  F2FP.F16.F32.PACK_AB R86, R92, R90 ;  /* 0x0000005a5c56723e */ /* 0x000fe400000000ff */
[----:B---3--:R-:W-:Y:S02]  /*88f20*/  F2FP.F16.F32.PACK_AB R85, R82, R83 ;  /* 0x000000535255723e */ /* 0x008fe400000000ff */
[----:B------:R-:W3:Y:S04]  /*88f30*/  LDL.LU R82, [R1+0x4060] ;  /* 0x0040600001527983 */ /* 0x000ee80000300800 */
[----:B------:R-:W2:Y:S04]  /*88f40*/  LDL.LU R83, [R1+0x405c] ;  /* 0x00405c0001537983 */ /* 0x000ea80000300800 */
[----:B------:R0:W-:Y:S04]  /*88f50*/  STL [R1+0x14c], R85 ;  /* 0x00014c5501007387 */ /* 0x0001e80000100800 */
[----:B0-----:R-:W2:Y:S04]  /*88f60*/  LDL.LU R85, [R1+0x4058] ;  /* 0x0040580001557983 */ /* 0x001ea80000300800 */
[----:B------:R-:W-:Y:S04]  /*88f70*/  STL [R1+0x148], R71 ;  /* 0x0001484701007387 */ /* 0x000fe80000100800 */
[----:B------:R-:W2:Y:S04]  /*88f80*/  LDL.LU R75, [R1+0x118] ;  /* 0x00011800014b7983 */ /* 0x000ea80000300800 */
[----:B------:R-:W-:Y:S04]  /*88f90*/  STL [R1+0x144], R2 ;  /* 0x0001440201007387 */ /* 0x000fe80000100800 */
[----:B------:R-:W2:Y:S04]  /*88fa0*/  LDL.LU R93, [R1+0x8] ;  /* 0x00000800015d7983 */ /* 0x000ea80000300800 */
[----:B------:R0:W-:Y:S04]  /*88fb0*/  STL [R1+0x140], R0 ;  /* 0x0001400001007387 */ /* 0x0001e80000100800 */
[----:B------:R-:W2:Y:S04]  /*88fc0*/  LDL.LU R74, [R1] ;  /* 0x00000000014a7983 */ /* 0x000ea80000300800 */
[----:B0-----:R-:W2:Y:S04]  /*88fd0*/  LDL.LU R0, [R1+0x100] ;  /* 0x0001000001007983 */ /* 0x001ea80000300800 */
[----:B------:R-:W1:Y:S04]  /*88fe0*/  LDL.LU R2, [R1+0xfc] ;  /* 0x0000fc0001027983 */ /* 0x000e680000300800 */
[----:B------:R-:W2:Y:S04]  /*88ff0*/  LDL.LU R68, [R1+0xf8] ;  /* 0x0000f80001447983 */ /* 0x000ea80000300800 */
[----:B------:R-:W2:Y:S04]  /*89000*/  LDL.LU R71, [R1+0xf4] ;  /* 0x0000f40001477983 */ /* 0x000ea80000300800 */
[----:B------:R-:W2:Y:S04]  /*89010*/  LDL.LU R73, [R1+0xf0] ;  /* 0x0000f00001497983 */ /* 0x000ea80000300800 */
[----:B------:R-:W2:Y:S04]  /*89020*/  LDL.LU R78, [R1+0xec] ;  /* 0x0000ec00014e7983 */ /* 0x000ea80000300800 */
[----:B------:R-:W2:Y:S04]  /*89030*/  LDL.LU R87, [R1+0x4054] ;  /* 0x0040540001577983 */ /* 0x000ea80000300800 */
[----:B------:R-:W2:Y:S04]  /*89040*/  LDL.LU R79, [R1+0xe8] ;  /* 0x0000e800014f7983 */ /* 0x000ea80000300800 */
[----:B------:R0:W-:Y:S04]  /*89050*/  STL [R1+0x13c], R84 ;  /* 0x00013c5401007387 */ /* 0x0001e80000100800 */
[----:B0-----:R-:W2:Y:S04]  /*89060*/  LDL.LU R84, [R1+0xe4] ;  /* 0x0000e40001547983 */ /* 0x001ea80000300800 */
[----:B------:R-:W2:Y:S04]  /*89070*/  LDL.LU R92, [R1+0x4050] ;  /* 0x00405000015c7983 */ /* 0x000ea80000300800 */
[----:B------:R-:W3:Y:S04]  /*89080*/  LDL.LU R90, [R1+0x404c] ;  /* 0x00404c00015a7983 */ /* 0x000ee80000300800 */
[----:B------:R0:W-:Y:S04]  /*89090*/  STL [R1+0x138], R86 ;  /* 0x0001385601007387 */ /* 0x0001e80000100800 */
[----:B0-----:R-:W3:Y:S01]  /*890a0*/  LDL.LU R86, [R1+0xe0] ;  /* 0x0000e00001567983 */ /* 0x001ee20000300800 */
[----:B--2---:R-:W-:-:S03]  /*890b0*/  F2FP.F16.F32.PACK_AB R91, R92, R88 ;  /* 0x000000585c5b723e */ /* 0x004fc600000000ff */
[----:B------:R0:W3:Y:S04]  /*890c0*/  LDL.LU R92, [R1+0x4048] ;  /* 0x00404800015c7983 */ /* 0x0000e80000300800 */
[----:B------:R-:W2:Y:S04]  /*890d0*/  LDL.LU R88, [R1+0xdc] ;  /* 0x0000dc0001587983 */ /* 0x000ea80000300800 */
[----:B------:R0:W-:Y:S04]  /*890e0*/  STL [R1+0x134], R91 ;  /* 0x0001345b01007387 */ /* 0x0001e80000100800 */
[----:B0-----:R-:W2:Y:S01]  /*890f0*/  LDL.LU R91, [R1+0xd8] ;  /* 0x0000d800015b7983 */ /* 0x001ea20000300800 */
[----:B---3--:R-:W-:-:S03]  /*89100*/  F2FP.F16.F32.PACK_AB R92, R87, R90 ;  /* 0x0000005a575c723e */ /* 0x008fc600000000ff */
[----:B------:R-:W3:Y:S04]  /*89110*/  LDL.LU R87, [R1+0x4044] ;  /* 0x0040440001577983 */ /* 0x000ee80000300800 */
[----:B------:R0:W3:Y:S04]  /*89120*/  LDL.LU R90, [R1+0x4040] ;  /* 0x00404000015a7983 */ /* 0x0000e80000300800 */
        /* <DEDUP_REMOVED lines=13> */
[----:B------:R-:W4:Y:S04]  /*89200*/  LDL.LU R82, [R1+0x402c] ;  /* 0x00402c0001527983 */ /* 0x000f280000300800 */
[----:B------:R0:W4:Y:S04]  /*89210*/  LDL.LU R83, [R1+0x4028] ;  /* 0x0040280001537983 */ /* 0x0001280000300800 */
[----:B------:R3:W-:Y:S04]  /*89220*/  STL [R1+0x3f6c], R85 ;  /* 0x003f6c5501007387 */ /* 0x0007e80000100800 */
[----:B---3--:R-:W3:Y:S01]  /*89230*/  LDL.LU R85, [R1+0xc8] ;  /* 0x0000c80001557983 */ /* 0x008ee20000300800 */
[----:B----4-:R-:W-:-:S03]  /*89240*/  F2FP.F16.F32.PACK_AB R83, R80, R82 ;  /* 0x000000525053723e */ /* 0x010fc600000000ff */
[----:B------:R-:W4:Y:S04]  /*89250*/  LDL.LU R80, [R1+0x4024] ;  /* 0x0040240001507983 */ /* 0x000f280000300800 */
[----:B------:R0:W4:Y:S02]  /*89260*/  LDL.LU R82, [R1+0x4020] ;  /* 0x0040200001527983 */ /* 0x0001240000300800 */
[----:B----4-:R-:W-:Y:S02]  /*89270*/  F2FP.F16.F32.PACK_AB R82, R77, R80 ;  /* 0x000000504d52723e */ /* 0x010fe400000000ff */
[----:B------:R-:W4:Y:S04]  /*89280*/  LDL.LU R77, [R1+0x401c] ;  /* 0x00401c00014d7983 */ /* 0x000f280000300800 */
[----:B------:R0:W4:Y:S02]  /*89290*/  LDL.LU R80, [R1+0x4018] ;  /* 0x0040180001507983 */ /* 0x0001240000300800 */
[----:B----4-:R-:W-:-:S02]  /*892a0*/  F2FP.F16.F32.PACK_AB R80, R75, R77 ;  /* 0x0000004d4b50723e */ /* 0x010fc400000000ff */
[----:B------:R-:W4:Y:S04]  /*892b0*/  LDL.LU R75, [R1+0x4014] ;  /* 0x00401400014b7983 */ /* 0x000f280000300800 */
[----:B------:R0:W4:Y:S02]  /*892c0*/  LDL.LU R77, [R1+0x4010] ;  /* 0x00401000014d7983 */ /* 0x0001240000300800 */
[----:B----4-:R-:W-:Y:S02]  /*892d0*/  F2FP.F16.F32.PACK_AB R77, R70, R75 ;  /* 0x0000004b464d723e */ /* 0x010fe400000000ff */
[----:B------:R-:W4:Y:S04]  /*892e0*/  LDL.LU R70, [R1+0x400c] ;  /* 0x00400c0001467983 */ /* 0x000f280000300800 */
[----:B------:R0:W4:Y:S02]  /*892f0*/  LDL.LU R75, [R1+0x4008] ;  /* 0x00400800014b7983 */ /* 0x0001240000300800 */
[----:B----4-:R-:W-:-:S02]  /*89300*/  F2FP.F16.F32.PACK_AB R75, R93, R70 ;  /* 0x000000465d4b723e */ /* 0x010fc400000000ff */
[----:B------:R-:W4:Y:S04]  /*89310*/  LDL.LU R93, [R1+0x4004] ;  /* 0x00400400015d7983 */ /* 0x000f280000300800 */
[----:B------:R0:W3:Y:S01]  /*89320*/  LDL.LU R70, [R1+0x4000] ;  /* 0x0040000001467983 */ /* 0x0000e20000300800 */
[----:B-1----:R-:W-:Y:S02]  /*89330*/  F2FP.F16.F32.PACK_AB R3, R67, R2 ;  /* 0x000000024303723e */ /* 0x002fe400000000ff */
[----:B------:R-:W-:Y:S02]  /*89340*/  F2FP.F16.F32.PACK_AB R69, R66, R68 ;  /* 0x000000444245723e */ /* 0x000fe400000000ff */
[----:B------:R-:W-:Y:S02]  /*89350*/  F2FP.F16.F32.PACK_AB R72, R65, R71 ;  /* 0x000000474148723e */ /* 0x000fe400000000ff */
[----:B------:R-:W-:-:S02]  /*89360*/  F2FP.F16.F32.PACK_AB R76, R64, R73 ;  /* 0x00000049404c723e */ /* 0x000fc400000000ff */
[----:B------:R-:W-:Y:S02]  /*89370*/  F2FP.F16.F32.PACK_AB R63, R63, R78 ;  /* 0x0000004e3f3f723e */ /* 0x000fe400000000ff */
[----:B------:R-:W-:Y:S02]  /*89380*/  F2FP.F16.F32.PACK_AB R81, R62, R79 ;  /* 0x0000004f3e51723e */ /* 0x000fe400000000ff */
[----:B------:R-:W-:Y:S02]  /*89390*/  F2FP.F16.F32.PACK_AB R61, R61, R84 ;  /* 0x000000543d3d723e */ /* 0x000fe400000000ff */
[----:B------:R-:W-:Y:S02]  /*893a0*/  F2FP.F16.F32.PACK_AB R60, R60, R86 ;  /* 0x000000563c3c723e */ /* 0x000fe400000000ff */
[----:B--2---:R-:W-:Y:S02]  /*893b0*/  F2FP.F16.F32.PACK_AB R89, R59, R88 ;  /* 0x000000583b59723e */ /* 0x004fe400000000ff */
[----:B------:R-:W-:-:S02]  /*893c0*/  F2FP.F16.F32.PACK_AB R59, R58, R91 ;  /* 0x0000005b3a3b723e */ /* 0x000fc400000000ff */
[----:B---3--:R-:W-:Y:S02]  /*893d0*/  F2FP.F16.F32.PACK_AB R70, R74, R0 ;  /* 0x000000004a46723e */ /* 0x008fe400000000ff */
[----:B------:R-:W2:Y:S04]  /*893e0*/  LDL.LU R74, [R1+0x3ffc] ;  /* 0x003ffc00014a7983 */ /* 0x000ea80000300800 */
[----:B------:R-:W3:Y:S04]  /*893f0*/  LDL.LU R0, [R1+0x3ff8] ;  /* 0x003ff80001007983 */ /* 0x000ee80000300800 */
[----:B------:R-:W2:Y:S04]  /*89400*/  LDL.LU R2, [R1+0x3ff4] ;  /* 0x003ff40001027983 */ /* 0x000ea80000300800 */
[----:B------:R1:W-:Y:S04]  /*89410*/  STL [R1+0xfc], R3 ;  /* 0x0000fc0301007387 */ /* 0x0003e80000100800 */
[----:B-1----:R-:W2:Y:S04]  /*89420*/  LDL.LU R3, [R1+0x3ff0] ;  /* 0x003ff00001037983 */ /* 0x002ea80000300800 */
        /* <DEDUP_REMOVED lines=21> */
[----:B------:R-:W3:Y:S04]  /*89580*/  LDL.LU R88, [R1+0x3fc0] ;  /* 0x003fc00001587983 */ /* 0x000ee80000300800 */
[----:B------:R1:W-:Y:S04]  /*89590*/  STL [R1+0xdc], R89 ;  /* 0x0000dc5901007387 */ /* 0x0003e80000100800 */
[----:B-1----:R-:W3:Y:S04]  /*895a0*/  LDL.LU R89, [R1+0x3fbc] ;  /* 0x003fbc0001597983 */ /* 0x002ee80000300800 */
[----:B------:R-:W3:Y:S04]  /*895b0*/  LDL.LU R91, [R1+0x3fb8] ;  /* 0x003fb800015b7983 */ /* 0x000ee80000300800 */
[----:B------:R-:W-:Y:S01]  /*895c0*/  STL [R1+0xd8], R59 ;  /* 0x0000d83b01007387 */ /* 0x000fe20000100800 */
[----:B--2---:R-:W-:-:S02]  /*895d0*/  F2FP.F16.F32.PACK_AB R58, R57, R60 ;  /* 0x0000003c393a723e */ /* 0x004fc400000000ff */
[----:B------:R-:W-:Y:S02]  /*895e0*/  F2FP.F16.F32.PACK_AB R57, R56, R61 ;  /* 0x0000003d3839723e */ /* 0x000fe400000000ff */
[----:B------:R-:W-:Y:S02]  /*895f0*/  F2FP.F16.F32.PACK_AB R56, R55, R63 ;  /* 0x0000003f3738723e */ /* 0x000fe400000000ff */
[----:B------:R-:W-:Y:S01]  /*89600*/  F2FP.F16.F32.PACK_AB R55, R54, R85 ;  /* 0x000000553637723e */ /* 0x000fe200000000ff */
[----:B------:R-:W-:Y:S01]  /*89610*/  STL [R1+0xd4], R58 ;  /* 0x0000d43a01007387 */ /* 0x000fe20000100800 */
[----:B------:R-:W-:Y:S02]  /*89620*/  F2FP.F16.F32.PACK_AB R54, R53, R87 ;  /* 0x000000573536723e */ /* 0x000fe400000000ff */
[----:B------:R-:W-:Y:S01]  /*89630*/  F2FP.F16.F32.PACK_AB R53, R52, R90 ;  /* 0x0000005a3435723e */ /* 0x000fe200000000ff */
[----:B------:R-:W-:Y:S01]  /*89640*/  STL [R1+0xd0], R57 ;  /* 0x0000d03901007387 */ /* 0x000fe20000100800 */
[----:B------:R-:W-:-:S03]  /*89650*/  F2FP.F16.F32.PACK_AB R52, R51, R92 ;  /* 0x0000005c3334723e */ /* 0x000fc600000000ff */
[----:B------:R-:W-:Y:S04]  /*89660*/  STL [R1+0xcc], R56 ;  /* 0x0000cc3801007387 */ /* 0x000fe80000100800 */
[----:B------:R-:W-:Y:S04]  /*89670*/  STL [R1+0xc8], R55 ;  /* 0x0000c83701007387 */ /* 0x000fe80000100800 */
[----:B------:R-:W-:Y:S01]  /*89680*/  STL [R1+0xc4], R54 ;  /* 0x0000c43601007387 */ /* 0x000fe20000100800 */
[----:B---3--:R-:W-:-:S03]  /*89690*/  F2FP.F16.F32.PACK_AB R51, R50, R91 ;  /* 0x0000005b3233723e */ /* 0x008fc600000000ff */
[----:B------:R-:W-:Y:S01]  /*896a0*/  STL [R1+0xc0], R53 ;  /* 0x0000c03501007387 */ /* 0x000fe20000100800 */
[----:B------:R-:W-:-:S03]  /*896b0*/  F2FP.F16.F32.PACK_AB R50, R49, R89 ;  /* 0x000000593132723e */ /* 0x000fc600000000ff */
[----:B------:R0:W2:Y:S04]  /*896c0*/  LDL.LU R91, [R1+0x3fb4] ;  /* 0x003fb400015b7983 */ /* 0x0000a80000300800 */
[----:B------:R-:W-:Y:S04]  /*896d0*/  STL [R1+0xbc], R52 ;  /* 0x0000bc3401007387 */ /* 0x000fe80000100800 */
[----:B------:R0:W3:Y:S01]  /*896e0*/  LDL.LU R89, [R1+0x3fb0] ;  /* 0x003fb00001597983 */ /* 0x0000e20000300800 */
[----:B------:R-:W-:-:S03]  /*896f0*/  F2FP.F16.F32.PACK_AB R48, R48, R88 ;  /* 0x000000583030723e */ /* 0x000fc600000000ff */
[----:B------:R-:W-:Y:S01]  /*89700*/  STL [R1+0xb8], R51 ;  /* 0x0000b83301007387 */ /* 0x000fe20000100800 */
[----:B------:R-:W-:-:S03]  /*89710*/  F2FP.F16.F32.PACK_AB R49, R47, R86 ;  /* 0x000000562f31723e */ /* 0x000fc600000000ff */
[----:B------:R0:W4:Y:S04]  /*89720*/  LDL.LU R88, [R1+0x3fac] ;  /* 0x003fac0001587983 */ /* 0x0001280000300800 */
[----:B------:R-:W-:Y:S04]  /*89730*/  STL [R1+0x10], R50 ;  /* 0x0000103201007387 */ /* 0x000fe80000100800 */
[----:B------:R0:W4:Y:S04]  /*89740*/  LDL.LU R86, [R1+0x3fa8] ;  /* 0x003fa80001567983 */ /* 0x0001280000300800 */
[----:B------:R1:W-:Y:S04]  /*89750*/  STL [R1+0x8], R48 ;  /* 0x0000083001007387 */ /* 0x0003e80000100800 */
[----:B------:R-:W4:Y:S04]  /*89760*/  LDL.LU R47, [R1+0x58] ;  /* 0x00005800012f7983 */ /* 0x000f280000300800 */
[----:B-1----:R-:W4:Y:S04]  /*89770*/  LDL.LU R48, [R1+0x54] ;  /* 0x0000540001307983 */ /* 0x002f280000300800 */
[----:B------:R1:W-:Y:S04]  /*89780*/  STL [R1], R49 ;  /* 0x0000003101007387 */ /* 0x0003e80000100800 */
        /* <DEDUP_REMOVED lines=15> */
[----:B------:R-:W4:Y:S04]  /*89880*/  LDL.S16 R61, [R1+0x200] ;  /* 0x00020000013d7983 */ /* 0x000f280000100600 */
[----:B------:R-:W4:Y:S04]  /*89890*/  LDL R90, [R1+0x22d8] ;  /* 0x0022d800015a7983 */ /* 0x000f280000100800 */
[----:B------:R-:W4:Y:S01]  /*898a0*/  LDL R92, [R1+0x22d4] ;  /* 0x0022d400015c7983 */ /* 0x000f220000100800 */
[----:B--2---:R-:W-:-:S03]  /*898b0*/  F2FP.F16.F32.PACK_AB R91, R46, R84 ;  /* 0x000000542e5b723e */ /* 0x004fc600000000ff */
[----:B------:R0:W2:Y:S04]  /*898c0*/  LDL.LU R84, [R1+0x3fa4] ;  /* 0x003fa40001547983 */ /* 0x0000a80000300800 */
[----:B------:R-:W2:Y:S01]  /*898d0*/  LDL.LU R46, [R1+0x5c] ;  /* 0x00005c00012e7983 */ /* 0x000ea20000300800 */
[----:B---3--:R-:W-:-:S03]  /*898e0*/  F2FP.F16.F32.PACK_AB R89, R45, R81 ;  /* 0x000000512d59723e */ /* 0x008fc600000000ff */
[----:B------:R0:W3:Y:S04]  /*898f0*/  LDL.LU R81, [R1+0x3fa0] ;  /* 0x003fa00001517983 */ /* 0x0000e80000300800 */
[----:B------:R-:W3:Y:S01]  /*89900*/  LDL.LU R45, [R1+0x60] ;  /* 0x00006000012d7983 */ /* 0x000ee20000300800 */
[----:B----4-:R-:W-:-:S03]  /*89910*/  F2FP.F16.F32.PACK_AB R88, R44, R79 ;  /* 0x0000004f2c58723e */ /* 0x010fc600000000ff */
[----:B------:R0:W4:Y:S04]  /*89920*/  LDL.LU R79, [R1+0x3f9c] ;  /* 0x003f9c00014f7983 */ /* 0x0001280000300800 */
[----:B------:R-:W4:Y:S01]  /*89930*/  LDL.LU R44, [R1+0x64] ;  /* 0x00006400012c7983 */ /* 0x000f220000300800 */
[----:B------:R-:W-:-:S03]  /*89940*/  F2FP.F16.F32.PACK_AB R86, R43, R78 ;  /* 0x0000004e2b56723e */ /* 0x000fc600000000ff */
[----:B------:R0:W4:Y:S04]  /*89950*/  LDL.LU R78, [R1+0x3f98] ;  /* 0x003f9800014e7983 */ /* 0x0001280000300800 */
[----:B------:R-:W4:Y:S01]  /*89960*/  LDL.LU R43, [R1+0x68] ;  /* 0x00006800012b7983 */ /* 0x000f220000300800 */
        /* <DEDUP_REMOVED lines=12> */
[----:B------:R-:W-:Y:S02]  /*89a30*/  F2FP.F16.F32.PACK_AB R14, R14, R0 ;  /* 0x000000000e0e723e */ /* 0x000fe400000000ff */
[----:B------:R-:W-:Y:S02]  /*89a40*/  F2FP.F16.F32.PACK_AB R13, R13, R74 ;  /* 0x0000004a0d0d723e */ /* 0x000fe400000000ff */
[----:B------:R-:W-:Y:S02]  /*89a50*/  F2FP.F16.F32.PACK_AB R12, R12, R93 ;  /* 0x0000005d0c0c723e */ /* 0x000fe400000000ff */
[----:B--2---:R-:W-:-:S02]  /*89a60*/  F2FP.F16.F32.PACK_AB R76, R38, R69 ;  /* 0x00000045264c723e */ /* 0x004fc400000000ff */
[----:B------:R0:W4:Y:S04]  /*89a70*/  LDL.LU R69, [R1+0x3f84] ;  /* 0x003f840001457983 */ /* 0x0001280000300800 */
[----:B------:R-:W2:Y:S01]  /*89a80*/  LDL.LU R38, [R1+0x7c] ;  /* 0x00007c0001267983 */ /* 0x000ea20000300800 */
[----:B---3--:R-:W-:-:S03]  /*89a90*/  F2FP.F16.F32.PACK_AB R73, R37, R68 ;  /* 0x000000442549723e */ /* 0x008fc600000000ff */
[----:B------:R0:W3:Y:S04]  /*89aa0*/  LDL.LU R68, [R1+0x3f80] ;  /* 0x003f800001447983 */ /* 0x0000e80000300800 */
[----:B------:R-:W2:Y:S04]  /*89ab0*/  LDL.LU R37, [R1+0x80] ;  /* 0x0000800001257983 */ /* 0x000ea80000300800 */
[----:B------:R0:W2:Y:S04]  /*89ac0*/  LDL.LU R0, [R1+0x3f7c] ;  /* 0x003f7c0001007983 */ /* 0x0000a80000300800 */
[----:B------:R0:W2:Y:S04]  /*89ad0*/  LDL.LU R74, [R1+0x3f78] ;  /* 0x003f7800014a7983 */ /* 0x0000a80000300800 */
[----:B------:R-:W2:Y:S01]  /*89ae0*/  LDL.LU R93, [R1+0x3f74] ;  /* 0x003f7400015d7983 */ /* 0x000ea20000300800 */
[----:B------:R-:W-:-:S02]  /*89af0*/  F2FP.F16.F32.PACK_AB R64, R85, R6 ;  /* 0x000000065540723e */ /* 0x000fc400000000ff */
[----:B------:R-:W-:Y:S02]  /*89b00*/  F2FP.F16.F32.PACK_AB R20, R20, R3 ;  /* 0x000000031414723e */ /* 0x000fe400000000ff */
[----:B------:R-:W-:Y:S02]  /*89b10*/  F2FP.F16.F32.PACK_AB R19, R19, R2 ;  /* 0x000000021313723e */ /* 0x000fe400000000ff */
[----:B------:R-:W1:Y:S01]  /*89b20*/  LDC.64 R2, c[0x0][0x390] ;  /* 0x0000e400ff027b82 */ /* 0x000e620000000a00 */
[----:B------:R-:W-:Y:S02]  /*89b30*/  F2FP.F16.F32.PACK_AB R66, R31, R42 ;  /* 0x0000002a1f42723e */ /* 0x000fe400000000ff */
[----:B------:R-:W-:Y:S02]  /*89b40*/  F2FP.F16.F32.PACK_AB R65, R30, R43 ;  /* 0x0000002b1e41723e */ /* 0x000fe400000000ff */
[----:B------:R-:W-:-:S03]  /*89b50*/  F2FP.F16.F32.PACK_AB R67, R32, R41 ;  /* 0x000000292043723e */ /* 0x000fc600000000ff */
[----:B------:R-:W0:Y:S01]  /*89b60*/  LDC.64 R30, c[0x0][0x398] ;  /* 0x0000e600ff1e7b82 */ /* 0x000e220000000a00 */
[----:B------:R-:W-:-:S07]  /*89b70*/  F2FP.F16.F32.PACK_AB R15, R15, R56 ;  /* 0x000000380f0f723e */ /* 0x000fce00000000ff */
[----:B------:R-:W0:Y:S01]  /*89b80*/  LDC R56, c[0x0][0x3b8] ;  /* 0x0000ee00ff387b82 */ /* 0x000e220000000800 */
[----:B------:R-:W-:Y:S02]  /*89b90*/  F2FP.F16.F32.PACK_AB R10, R10, R58 ;  /* 0x0000003a0a0a723e */ /* 0x000fe400000000ff */
[----:B------:R-:W-:Y:S02]  /*89ba0*/  F2FP.F16.F32.PACK_AB R29, R29, R44 ;  /* 0x0000002c1d1d723e */ /* 0x000fe400000000ff */
[----:B------:R-:W-:-:S03]  /*89bb0*/  F2FP.F16.F32.PACK_AB R28, R28, R45 ;  /* 0x0000002d1c1c723e */ /* 0x000fc600000000ff */
[----:B------:R-:W0:Y:S01]  /*89bc0*/  LDC.64 R42, c[0x0][0x398] ;  /* 0x0000e600ff2a7b82 */ /* 0x000e220000000a00 */
[----:B--2---:R-:W-:Y:S02]  /*89bd0*/  F2FP.F16.F32.PACK_AB R62, R93, R4 ;  /* 0x000000045d3e723e */ /* 0x004fe400000000ff */
[----:B------:R-:W2:Y:S01]  /*89be0*/  LDL.LU R93, [R1+0x3f70] ;  /* 0x003f7000015d7983 */ /* 0x000ea20000300800 */
[----:B------:R-:W-:Y:S02]  /*89bf0*/  F2FP.F16.F32.PACK_AB R0, R7, R63 ;  /* 0x0000003f0700723e */ /* 0x000fe400000000ff */
[----:B------:R-:W-:Y:S01]  /*89c00*/  F2FP.F16.F32.PACK_AB R74, R5, R87 ;  /* 0x00000057054a723e */ /* 0x000fe200000000ff */
[----:B------:R-:W2:Y:S04]  /*89c10*/  LDL.LU.S16 R63, [R1+0x202] ;  /* 0x00020200013f7983 */ /* 0x000ea80000300600 */
[----:B------:R-:W2:Y:S04]  /*89c20*/  LDL R87, [R1+0x22e0] ;  /* 0x0022e00001577983 */ /* 0x000ea80000100800 */
[----:B------:R-:W2:Y:S01]  /*89c30*/  LDL R85, [R1+0x22dc] ;  /* 0x0022dc0001557983 */ /* 0x000ea20000100800 */
[----:B----4-:R-:W-:-:S02]  /*89c40*/  F2FP.F16.F32.PACK_AB R69, R34, R39 ;  /* 0x000000272245723e */ /* 0x010fc400000000ff */
[----:B------:R-:W4:Y:S01]  /*89c50*/  LDC R39, c[0x0][0x3b4] ;  /* 0x0000ed00ff277b82 */ /* 0x000f220000000800 */
[----:B---3--:R-:W-:Y:S02]  /*89c60*/  F2FP.F16.F32.PACK_AB R68, R33, R40 ;  /* 0x000000282144723e */ /* 0x008fe400000000ff */
[----:B------:R-:W-:-:S05]  /*89c70*/  F2FP.F16.F32.PACK_AB R71, R35, R38 ;  /* 0x000000262347723e */ /* 0x000fca00000000ff */
[----:B------:R-:W2:Y:S01]  /*89c80*/  LDC.64 R32, c[0x0][0x398] ;  /* 0x0000e600ff207b82 */ /* 0x000ea20000000a00 */
[----:B------:R-:W-:-:S07]  /*89c90*/  F2FP.F16.F32.PACK_AB R72, R36, R37 ;  /* 0x000000252448723e */ /* 0x000fce00000000ff */
[----:B------:R-:W3:Y:S01]  /*89ca0*/  LDC.64 R36, c[0x0][0x398] ;  /* 0x0000e600ff247b82 */ /* 0x000ee20000000a00 */
[C---:B----4-:R-:W-:Y:S01]  /*89cb0*/  IMAD R35, R92.reuse, R39, RZ ;  /* 0x000000275c237224 */ /* 0x050fe200078e02ff */
[----:B0-----:R-:W-:-:S06]  /*89cc0*/  ISETP.GE.AND P0, PT, R92, R30, PT ;  /* 0x0000001e5c00720c */ /* 0x001fcc0003f06270 */
[----:B------:R-:W0:Y:S01]  /*89cd0*/  LDC.64 R40, c[0x0][0x398] ;  /* 0x0000e600ff287b82 */ /* 0x000e220000000a00 */
[C---:B------:R-:W-:Y:S02]  /*89ce0*/  IMAD R7, R39.reuse, 0x100, R35 ;  /* 0x0000010027077824 */ /* 0x040fe400078e0223 */
[----:B------:R-:W-:Y:S02]  /*89cf0*/  IMAD R38, R90, R39, RZ ;  /* 0x000000275a267224 */ /* 0x000fe400078e02ff */
[----:B------:R-:W-:Y:S01]  /*89d00*/  IMAD R39, R39, 0x80, R7 ;  /* 0x0000008027277824 */ /* 0x000fe200078e0207 */
[-C--:B-1----:R-:W-:Y:S02]  /*89d10*/  LEA R4, P2, R35, R2.reuse, 0x1 ;  /* 0x0000000223047211 */ /* 0x082fe400078408ff */
[-C--:B------:R-:W-:Y:S02]  /*89d20*/  LEA R34, P3, R38, R2.reuse, 0x1 ;  /* 0x0000000226227211 */ /* 0x080fe400078608ff */
[----:B------:R-:W-:-:S02]  /*89d30*/  LEA R6, P5, R7, R2, 0x1 ;  /* 0x0000000207067211 */ /* 0x000fc400078a08ff */
[----:B------:R-:W-:Y:S02]  /*89d40*/  LEA R2, P6, R39, R2, 0x1 ;  /* 0x0000000227027211 */ /* 0x000fe400078c08ff */
[-C--:B------:R-:W-:Y:S02]  /*89d50*/  LEA.HI.X.SX32 R5, R35, R3.reuse, 0x1, P2 ;  /* 0x0000000323057211 */ /* 0x080fe400010f0eff */
[-C--:B------:R-:W-:Y:S02]  /*89d60*/  LEA.HI.X.SX32 R35, R38, R3.reuse, 0x1, P3 ;  /* 0x0000000326237211 */ /* 0x080fe400018f0eff */
[-C--:B------:R-:W-:Y:S02]  /*89d70*/  LEA.HI.X.SX32 R7, R7, R3.reuse, 0x1, P5 ;  /* 0x0000000307077211 */ /* 0x080fe400028f0eff */
[----:B------:R-:W-:Y:S02]  /*89d80*/  LEA.HI.X.SX32 R3, R39, R3, 0x1, P6 ;  /* 0x0000000327037211 */ /* 0x000fe400030f0eff */
[----:B------:R-:W1:Y:S01]  /*89d90*/  LDC.64 R38, c[0x0][0x398] ;  /* 0x0000e600ff267b82 */ /* 0x000e620000000a00 */
[----:B------:R-:W-:-:S02]  /*89da0*/  ISETP.GE.AND P2, PT, R90, R30, PT ;  /* 0x0000001e5a00720c */ /* 0x000fc40003f46270 */
[----:B------:R-:W-:Y:S02]  /*89db0*/  F2FP.F16.F32.PACK_AB R27, R27, R46 ;  /* 0x0000002e1b1b723e */ /* 0x000fe400000000ff */
[----:B------:R-:W-:-:S03]  /*89dc0*/  F2FP.F16.F32.PACK_AB R26, R26, R47 ;  /* 0x0000002f1a1a723e */ /* 0x000fc600000000ff */
[----:B------:R-:W4:Y:S01]  /*89dd0*/  LDC.64 R46, c[0x0][0x398] ;  /* 0x0000e600ff2e7b82 */ /* 0x000f220000000a00 */
[----:B------:R-:W-:Y:S02]  /*89de0*/  F2FP.F16.F32.PACK_AB R21, R21, R52 ;  /* 0x000000341515723e */ /* 0x000fe400000000ff */
[----:B------:R-:W-:Y:S02]  /*89df0*/  F2FP.F16.F32.PACK_AB R18, R18, R53 ;  /* 0x000000351212723e */ /* 0x000fe400000000ff */
[----:B------:R-:W-:Y:S02]  /*89e00*/  F2FP.F16.F32.PACK_AB R25, R25, R48 ;  /* 0x000000301919723e */ /* 0x000fe400000000ff */
[----:B------:R-:W-:Y:S02]  /*89e10*/  F2FP.F16.F32.PACK_AB R24, R24, R49 ;  /* 0x000000311818723e */ /* 0x000fe400000000ff */
[----:B------:R-:W0:Y:S01]  /*89e20*/  LDC.64 R48, c[0x0][0x398] ;  /* 0x0000e600ff307b82 */ /* 0x000e220000000a00 */
[----:B------:R-:W-:-:S02]  /*89e30*/  F2FP.F16.F32.PACK_AB R11, R11, R57 ;  /* 0x000000390b0b723e */ /* 0x000fc400000000ff */
[----:B------:R-:W-:Y:S02]  /*89e40*/  F2FP.F16.F32.PACK_AB R9, R9, R59 ;  /* 0x0000003b0909723e */ /* 0x000fe400000000ff */
[----:B------:R-:W-:Y:S02]  /*89e50*/  F2FP.F16.F32.PACK_AB R8, R60, R8 ;  /* 0x000000083c08723e */ /* 0x000fe400000000ff */
[C---:B--2---:R-:W-:Y:S01]  /*89e60*/  ISETP.LT.AND P3, PT, R93.reuse, R33, !P0 ;  /* 0x000000215d00720c */ /* 0x044fe20004761270 */
[----:B------:R-:W-:Y:S01]  /*89e70*/  IMAD R58, R93, R56, RZ ;  /* 0x000000385d3a7224 */ /* 0x000fe200078e02ff */
[----:B------:R-:W-:-:S03]  /*89e80*/  PRMT R33, R61, 0x7610, R33 ;  /* 0x000076103d217816 */ /* 0x000fc60000000021 */
[----:B------:R-:W-:Y:S01]  /*89e90*/  IMAD.WIDE R44, R58, 0x2, R4 ;  /* 0x000000023a2c7825 */ /* 0x000fe200078e0204 */
[----:B---3--:R-:W-:-:S03]  /*89ea0*/  ISETP.LT.AND P2, PT, R93, R37, !P2 ;  /* 0x000000255d00720c */ /* 0x008fc60005741270 */
[----:B------:R-:W-:-:S04]  /*89eb0*/  VIADD R30, R93, 0x1 ;  /* 0x000000015d1e7836 */ /* 0x000fc80000000000 */
[----:B------:R2:W-:Y:S01]  /*89ec0*/  @P3 STG.E.U16 desc[UR6][R44.64], R33 ;  /* 0x000000212c003986 */ /* 0x0005e2000c101506 */
[-C--:B------:R-:W-:Y:S01]  /*89ed0*/  ISETP.GE.AND P5, PT, R30, R31.reuse, PT ;  /* 0x0000001f1e00720c */ /* 0x080fe20003fa6270 */
[----:B------:R-:W-:Y:S01]  /*89ee0*/  IMAD.WIDE R52, R58, 0x2, R34 ;  /* 0x000000023a347825 */ /* 0x000fe200078e0222 */
[----:B------:R-:W-:-:S03]  /*89ef0*/  ISETP.GE.AND P3, PT, R93, R31, PT ;  /* 0x0000001f5d00720c */ /* 0x000fc60003f66270 */
[C---:B------:R-:W-:Y:S01]  /*89f00*/  VIADD R30, R93.reuse, 0x2 ;  /* 0x000000025d1e7836 */ /* 0x040fe20000000000 */
[----:B--2---:R-:W2:Y:S01]  /*89f10*/  LDC.64 R44, c[0x0][0x398] ;  /* 0x0000e600ff2c7b82 */ /* 0x004ea20000000a00 */
[----:B------:R3:W-:Y:S03]  /*89f20*/  @P2 STG.E.U16 desc[UR6][R52.64], R70 ;  /* 0x0000004634002986 */ /* 0x0007e6000c101506 */
[-C--:B------:R-:W-:Y:S01]  /*89f30*/  ISETP.GE.AND P0, PT, R30, R31.reuse, PT ;  /* 0x0000001f1e00720c */ /* 0x080fe20003f06270 */
[----:B------:R-:W-:Y:S01]  /*89f40*/  VIADD R30, R93, 0x3 ;  /* 0x000000035d1e7836 */ /* 0x000fe20000000000 */
[----:B-1----:R-:W-:Y:S02]  /*89f50*/  ISETP.LT.AND P2, PT, R87, R38, !P3 ;  /* 0x000000265700720c */ /* 0x002fe40005f41270 */
[----:B0-----:R-:W-:Y:S02]  /*89f60*/  ISETP.LT.AND P6, PT, R85, R40, !P3 ;  /* 0x000000285500720c */ /* 0x001fe40005fc1270 */
[----:B------:R-:W-:Y:S01]  /*89f70*/  ISETP.GE.AND P1, PT, R30, R31, PT ;  /* 0x0000001f1e00720c */ /* 0x000fe20003f26270 */
[----:B------:R-:W-:Y:S01]  /*89f80*/  IMAD.IADD R30, R58, 0x1, R56 ;  /* 0x000000013a1e7824 */ /* 0x000fe200078e0238 */
[----:B------:R-:W-:Y:S01]  /*89f90*/  ISETP.LT.AND P3, PT, R92, R42, !P5 ;  /* 0x0000002a5c00720c */ /* 0x000fe20006f61270 */
[----:B------:R-:W-:Y:S01]  /*89fa0*/  IMAD.WIDE R56, R58, 0x2, R6 ;  /* 0x000000023a387825 */ /* 0x000fe200078e0206 */
[----:B------:R-:W-:Y:S01]  /*89fb0*/  PRMT R33, R70, 0x7632, R33 ;  /* 0x0000763246217816 */ /* 0x000fe20000000021 */
[----:B------:R-:W3:Y:S01]  /*89fc0*/  LDL.S16 R40, [R1+0x208] ;  /* 0x0002080001287983 */ /* 0x000ee20000100600 */
[----:B------:R-:W-:Y:S01]  /*89fd0*/  PRMT R37, R63, 0x7610, R37 ;  /* 0x000076103f257816 */ /* 0x000fe20000000025 */
[----:B------:R-:W-:Y:S01]  /*89fe0*/  IMAD.WIDE R58, R58, 0x2, R2 ;  /* 0x000000023a3a7825 */ /* 0x000fe200078e0202 */
[----:B------:R-:W-:Y:S01]  /*89ff0*/  PRMT R38, R74, 0x7632, R38 ;  /* 0x000076324a267816 */ /* 0x000fe20000000026 */
[----:B------:R-:W-:Y:S01]  /*8a000*/  @P2 STG.E.U16 desc[UR6][R56.64], R33 ;  /* 0x0000002138002986 */ /* 0x000fe2000c101506 */
[----:B------:R-:W-:Y:S01]  /*8a010*/  F2FP.F16.F32.PACK_AB R23, R23, R50 ;  /* 0x000000321717723e */ /* 0x000fe200000000ff */
[----:B------:R-:W-:Y:S01]  /*8a020*/  IMAD.WIDE R60, R30, 0x2, R4 ;  /* 0x000000021e3c7825 */ /* 0x000fe200078e0204 */
[----:B------:R-:W-:Y:S01]  /*8a030*/  F2FP.F16.F32.PACK_AB R22, R22, R51 ;  /* 0x000000331616723e */ /* 0x000fe200000000ff */
[----:B------:R0:W-:Y:S01]  /*8a040*/  @P6 STG.E.U16 desc[UR6][R58.64], R62 ;  /* 0x0000003e3a006986 */ /* 0x0001e2000c101506 */
[----:B----4-:R-:W-:Y:S01]  /*8a050*/  ISETP.LT.AND P6, PT, R87, R46, !P5 ;  /* 0x0000002e5700720c */ /* 0x010fe20006fc1270 */
[----:B------:R-:W1:Y:S01]  /*8a060*/  LDC.64 R50, c[0x0][0x398] ;  /* 0x0000e600ff327b82 */ /* 0x000e620000000a00 */
[----:B--2---:R-:W-:Y:S01]  /*8a070*/  ISETP.LT.AND P2, PT, R90, R44, !P5 ;  /* 0x0000002c5a00720c */ /* 0x004fe20006f41270 */
[----:B------:R2:W-:Y:S01]  /*8a080*/  @P3 STG.E.U16 desc[UR6][R60.64], R37 ;  /* 0x000000253c003986 */ /* 0x0005e2000c101506 */
[----:B------:R-:W-:-:S05]  /*8a090*/  ISETP.LT.AND P5, PT, R85, R48, !P5 ;  /* 0x000000305500720c */ /* 0x000fca0006fa1270 */
[----:B---3--:R-:W3:Y:S01]  /*8a0a0*/  LDC R70, c[0x0][0x3b8] ;  /* 0x0000ee00ff467b82 */ /* 0x008ee20000000800 */
[----:B0-----:R-:W-:Y:S01]  /*8a0b0*/  IMAD.WIDE R58, R30, 0x2, R34 ;  /* 0x000000021e3a7825 */ /* 0x001fe200078e0222 */
[----:B--2---:R-:W-:-:S03]  /*8a0c0*/  PRMT R37, R62, 0x7632, R37 ;  /* 0x000076323e257816 */ /* 0x004fc60000000025 */
[----:B------:R-:W-:-:S03]  /*8a0d0*/  IMAD.WIDE R60, R30, 0x2, R6 ;  /* 0x000000021e3c7825 */ /* 0x000fc600078e0206 */
[----:B------:R-:W0:Y:S01]  /*8a0e0*/  LDC.64 R52, c[0x0][0x398] ;  /* 0x0000e600ff347b82 */ /* 0x000e220000000a00 */
[----:B------:R-:W-:Y:S04]  /*8a0f0*/  @P2 STG.E.U16 desc[UR6][R58.64], R37 ;  /* 0x000000253a002986 */ /* 0x000fe8000c101506 */
[----:B------:R2:W-:Y:S01]  /*8a100*/  @P6 STG.E.U16 desc[UR6][R60.64], R74 ;  /* 0x0000004a3c006986 */ /* 0x0005e2000c101506 */
[----:B------:R-:W-:Y:S01]  /*8a110*/  IMAD.WIDE R62, R30, 0x2, R2 ;  /* 0x000000021e3e7825 */ /* 0x000fe200078e0202 */
[----:B------:R-:W-:Y:S01]  /*8a120*/  F2FP.F16.F32.PACK_AB R17, R17, R54 ;  /* 0x000000361111723e */ /* 0x000fe200000000ff */
[----:B------:R-:W4:Y:S01]  /*8a130*/  LDC.64 R56, c[0x0][0x398] ;  /* 0x0000e600ff387b82 */ /* 0x000f220000000a00 */
[----:B------:R-:W-:Y:S02]  /*8a140*/  F2FP.F16.F32.PACK_AB R16, R16, R55 ;  /* 0x000000371010723e */ /* 0x000fe400000000ff */
[----:B-1----:R-:W-:Y:S01]  /*8a150*/  ISETP.LT.AND P3, PT, R92, R50, !P0 ;  /* 0x000000325c00720c */ /* 0x002fe20004761270 */
[----:B------:R-:W-:-:S04]  /*8a160*/  VIADD R33, R93, 0x4 ;  /* 0x000000045d217836 */ /* 0x000fc80000000000 */
[----:B------:R-:W1:Y:S01]  /*8a170*/  LDC R48, c[0x0][0x398] ;  /* 0x0000e600ff307b82 */ /* 0x000e620000000800 */
[----:B--2---:R-:W2:Y:S04]  /*8a180*/  LDL.LU.S16 R74, [R1+0x20a] ;  /* 0x00020a00014a7983 */ /* 0x004ea80000300600 */
[----:B------:R3:W-:Y:S03]  /*8a190*/  @P5 STG.E.U16 desc[UR6][R62.64], R38 ;  /* 0x000000263e005986 */ /* 0x0007e6000c101506 */
[----:B------:R-:W1:Y:S01]  /*8a1a0*/  LDC.64 R54, c[0x0][0x398] ;  /* 0x0000e600ff367b82 */ /* 0x000e620000000a00 */
[----:B---3--:R-:W-:-:S07]  /*8a1b0*/  IMAD.IADD R30, R30, 0x1, R70 ;  /* 0x000000011e1e7824 */ /* 0x008fce00078e0246 */
[----:B------:R-:W3:Y:S01]  /*8a1c0*/  LDC R46, c[0x0][0x398] ;  /* 0x0000e600ff2e7b82 */ /* 0x000ee20000000800 */
[----:B------:R-:W2:Y:S01]  /*8a1d0*/  LDL.S16 R63, [R1+0x210] ;  /* 0x00021000013f7983 */ /* 0x000ea20000100600 */
[----:B0-----:R-:W-:Y:S01]  /*8a1e0*/  ISETP.LT.AND P5, PT, R90, R52, !P0 ;  /* 0x000000345a00720c */ /* 0x001fe200047a1270 */
[----:B------:R-:W-:Y:S01]  /*8a1f0*/  IMAD.WIDE R58, R30, 0x2, R4 ;  /* 0x000000021e3a7825 */ /* 0x000fe200078e0204 */
[----:B------:R-:W-:-:S04]  /*8a200*/  ISETP.GE.AND P2, PT, R33, R31, PT ;  /* 0x0000001f2100720c */ /* 0x000fc80003f46270 */
[----:B------:R-:W0:Y:S08]  /*8a210*/  LDC R44, c[0x0][0x398] ;  /* 0x0000e600ff2c7b82 */ /* 0x000e300000000800 */
[----:B------:R-:W0:Y:S01]  /*8a220*/  LDC R50, c[0x0][0x398] ;  /* 0x0000e600ff327b82 */ /* 0x000e220000000800 */
[----:B-1----:R-:W-:Y:S02]  /*8a230*/  ISETP.LT.AND P6, PT, R87, R54, !P0 ;  /* 0x000000365700720c */ /* 0x002fe400047c1270 */
[----:B----4-:R-:W-:Y:S01]  /*8a240*/  ISETP.LT.AND P0, PT, R85, R56, !P0 ;  /* 0x000000385500720c */ /* 0x010fe20004701270 */
[----:B------:R-:W-:-:S04]  /*8a250*/  IMAD.WIDE R60, R30, 0x2, R6 ;  /* 0x000000021e3c7825 */ /* 0x000fc800078e0206 */
[----:B------:R-:W-:Y:S01]  /*8a260*/  IMAD.IADD R38, R30, 0x1, R70 ;  /* 0x000000011e267824 */ /* 0x000fe200078e0246 */
[----:B------:R-:W-:Y:S01]  /*8a270*/  PRMT R42, R64, 0x7632, R42 ;  /* 0x00007632402a7816 */ /* 0x000fe2000000002a */
[----:B------:R-:W1:Y:S08]  /*8a280*/  LDC R54, c[0x0][0x398] ;  /* 0x0000e600ff367b82 */ /* 0x000e700000000800 */
[----:B------:R-:W4:Y:S08]  /*8a290*/  LDC R52, c[0x0][0x398] ;  /* 0x0000e600ff347b82 */ /* 0x000f300000000800 */
[----:B------:R-:W0:Y:S01]  /*8a2a0*/  LDC R56, c[0x0][0x398] ;  /* 0x0000e600ff387b82 */ /* 0x000e220000000800 */
[----:B------:R-:W-:-:S05]  /*8a2b0*/  PRMT R33, R40, 0x7610, R33 ;  /* 0x0000761028217816 */ /* 0x000fca0000000021 */
[----:B------:R0:W-:Y:S01]  /*8a2c0*/  @P3 STG.E.U16 desc[UR6][R58.64], R33 ;  /* 0x000000213a003986 */ /* 0x0001e2000c101506 */
[----:B------:R-:W-:Y:S01]  /*8a2d0*/  ISETP.LT.AND P3, PT, R92, R32, !P1 ;  /* 0x000000205c00720c */ /* 0x000fe20004f61270 */
[----:B0-----:R-:W-:Y:S01]  /*8a2e0*/  IMAD.WIDE R58, R30, 0x2, R34 ;  /* 0x000000021e3a7825 */ /* 0x001fe200078e0222 */
[----:B------:R-:W-:-:S04]  /*8a2f0*/  PRMT R33, R75, 0x7632, R33 ;  /* 0x000076324b217816 */ /* 0x000fc80000000021 */
[----:B------:R0:W-:Y:S01]  /*8a300*/  @P5 STG.E.U16 desc[UR6][R58.64], R75 ;  /* 0x0000004b3a005986 */ /* 0x0001e2000c101506 */
[----:B------:R-:W-:-:S03]  /*8a310*/  ISETP.LT.AND P5, PT, R90, R36, !P1 ;  /* 0x000000245a00720c */ /* 0x000fc60004fa1270 */
[----:B------:R1:W-:Y:S01]  /*8a320*/  @P6 STG.E.U16 desc[UR6][R60.64], R33 ;  /* 0x000000213c006986 */ /* 0x0003e2000c101506 */
[----:B------:R-:W-:Y:S01]  /*8a330*/  ISETP.LT.AND P6, PT, R87, R48, !P1 ;  /* 0x000000305700720c */ /* 0x000fe20004fc1270 */
[----:B------:R-:W-:-:S04]  /*8a340*/  IMAD.WIDE R36, R38, 0x2, R34 ;  /* 0x0000000226247825 */ /* 0x000fc800078e0222 */
[----:B0-----:R-:W-:-:S04]  /*8a350*/  IMAD.WIDE R58, R30, 0x2, R2 ;  /* 0x000000021e3a7825 */ /* 0x001fc800078e0202 */
[----:B-1----:R-:W-:Y:S01]  /*8a360*/  IMAD.WIDE R32, R38, 0x2, R4 ;  /* 0x0000000226207825 */ /* 0x002fe200078e0204 */
[----:B------:R-:W-:Y:S01]  /*8a370*/  @P0 STG.E.U16 desc[UR6][R58.64], R64 ;  /* 0x000000403a000986 */ /* 0x000fe2000c101506 */
[----:B---3--:R-:W-:Y:S01]  /*8a380*/  ISETP.LT.AND P1, PT, R85, R46, !P1 ;  /* 0x0000002e5500720c */ /* 0x008fe20004f21270 */
[----:B------:R-:W0:Y:S02]  /*8a390*/  LDC R48, c[0x0][0x398] ;  /* 0x0000e600ff307b82 */ /* 0x000e240000000800 */
[----:B------:R-:W3:Y:S01]  /*8a3a0*/  LDL.LU R85, [R1+0x3f6c] ;  /* 0x003f6c0001557983 */ /* 0x000ee20000300800 */
[----:B--2---:R-:W-:-:S03]  /*8a3b0*/  PRMT R30, R74, 0x7610, R30 ;  /* 0x000076104a1e7816 */ /* 0x004fc6000000001e */
[----:B------:R-:W2:Y:S02]  /*8a3c0*/  LDL.LU.S16 R74, [R1+0x212] ;  /* 0x00021200014a7983 */ /* 0x000ea40000300600 */
[----:B------:R-:W1:Y:S02]  /*8a3d0*/  LDC R46, c[0x0][0x398] ;  /* 0x0000e600ff2e7b82 */ /* 0x000e640000000800 */
[----:B------:R0:W-:Y:S01]  /*8a3e0*/  @P3 STG.E.U16 desc[UR6][R32.64], R30 ;  /* 0x0000001e20003986 */ /* 0x0001e2000c101506 */
[----:B------:R-:W-:-:S03]  /*8a3f0*/  ISETP.LT.AND P3, PT, R92, R44, !P2 ;  /* 0x0000002c5c00720c */ /* 0x000fc60005761270 */
[----:B------:R4:W-:Y:S01]  /*8a400*/  @P5 STG.E.U16 desc[UR6][R36.64], R42 ;  /* 0x0000002a24005986 */ /* 0x0009e2000c101506 */
[----:B------:R-:W-:Y:S01]  /*8a410*/  ISETP.LT.AND P5, PT, R90, R50, !P2 ;  /* 0x000000325a00720c */ /* 0x000fe200057a1270 */
[----:B------:R-:W-:Y:S01]  /*8a420*/  VIADD R40, R93, 0x5 ;  /* 0x000000055d287836 */ /* 0x000fe20000000000 */
[----:B------:R-:W1:Y:S01]  /*8a430*/  LDC R44, c[0x0][0x398] ;  /* 0x0000e600ff2c7b82 */ /* 0x000e620000000800 */
[----:B0-----:R-:W-:-:S07]  /*8a440*/  IMAD.WIDE R32, R38, 0x2, R6 ;  /* 0x0000000226207825 */ /* 0x001fce00078e0206 */
[----:B------:R-:W0:Y:S01]  /*8a450*/  LDC R50, c[0x0][0x398] ;  /* 0x0000e600ff327b82 */ /* 0x000e220000000800 */
[----:B------:R-:W-:Y:S01]  /*8a460*/  IMAD.IADD R30, R38, 0x1, R70 ;  /* 0x00000001261e7824 */ /* 0x000fe200078e0246 */
[----:B------:R4:W-:Y:S03]  /*8a470*/  @P6 STG.E.U16 desc[UR6][R32.64], R0 ;  /* 0x0000000020006986 */ /* 0x0009e6000c101506 */
[----:B----4-:R-:W-:-:S03]  /*8a480*/  IMAD.WIDE R36, R30, 0x2, R4 ;  /* 0x000000021e247825 */ /* 0x010fc600078e0204 */
[----:B------:R-:W4:Y:S01]  /*8a490*/  LDC R42, c[0x0][0x398] ;  /* 0x0000e600ff2a7b82 */ /* 0x000f220000000800 */
[----:B------:R-:W-:-:S04]  /*8a4a0*/  IMAD.WIDE R58, R30, 0x2, R34 ;  /* 0x000000021e3a7825 */ /* 0x000fc800078e0222 */
[----:B------:R-:W-:Y:S01]  /*8a4b0*/  IMAD.WIDE R32, R38, 0x2, R2 ;  /* 0x0000000226207825 */ /* 0x000fe200078e0202 */
[----:B------:R-:W-:Y:S02]  /*8a4c0*/  PRMT R0, R0, 0x7632, R0 ;  /* 0x0000763200007816 */ /* 0x000fe40000000000 */
[----:B------:R-:W-:-:S03]  /*8a4d0*/  PRMT R38, R63, 0x7610, R38 ;  /* 0x000076103f267816 */ /* 0x000fc60000000026 */
[----:B------:R-:W-:Y:S04]  /*8a4e0*/  @P1 STG.E.U16 desc[UR6][R32.64], R0 ;  /* 0x0000000020001986 */ /* 0x000fe8000c101506 */
[----:B------:R1:W-:Y:S04]  /*8a4f0*/  @P3 STG.E.U16 desc[UR6][R36.64], R38 ;  /* 0x0000002624003986 */ /* 0x0003e8000c101506 */
[----:B------:R1:W-:Y:S02]  /*8a500*/  @P5 STG.E.U16 desc[UR6][R58.64], R77 ;  /* 0x0000004d3a005986 */ /* 0x0003e4000c101506 */
[----:B-1----:R-:W-:-:S02]  /*8a510*/  PRMT R36, R77, 0x7632, R36 ;  /* 0x000076324d247816 */ /* 0x002fc40000000024 */
[----:B------:R-:W3:Y:S01]  /*8a520*/  LDL.LU R77, [R1+0x22dc] ;  /* 0x0022dc00014d7983 */ /* 0x000ee20000300800 */
[-C--:B------:R-:W-:Y:S01]  /*8a530*/  ISETP.GE.AND P0, PT, R40, R31.reuse, PT ;  /* 0x0000001f2800720c */ /* 0x080fe20003f06270 */
[----:B------:R-:W-:Y:S01]  /*8a540*/  VIADD R40, R93, 0x6 ;  /* 0x000000065d287836 */ /* 0x000fe20000000000 */
[----:B------:R-:W-:Y:S01]  /*8a550*/  ISETP.LT.AND P6, PT, R87, R54, !P2 ;  /* 0x000000365700720c */ /* 0x000fe200057c1270 */
[----:B------:R-:W-:Y:S01]  /*8a560*/  IMAD.WIDE R32, R30, 0x2, R6 ;  /* 0x000000021e207825 */ /* 0x000fe200078e0206 */
[----:B------:R-:W-:Y:S01]  /*8a570*/  ISETP.LT.AND P5, PT, R92, R48, !P0 ;  /* 0x000000305c00720c */ /* 0x000fe200047a1270 */
[----:B------:R-:W1:Y:S01]  /*8a580*/  LDC R54, c[0x0][0x398] ;  /* 0x0000e600ff367b82 */ /* 0x000e620000000800 */
[----:B------:R-:W-:-:S07]  /*8a590*/  ISETP.GE.AND P1, PT, R40, R31, PT ;  /* 0x0000001f2800720c */ /* 0x000fce0003f26270 */
[----:B------:R-:W0:Y:S01]  /*8a5a0*/  LDC R40, c[0x0][0x398] ;  /* 0x0000e600ff287b82 */ /* 0x000e220000000800 */
[----:B------:R-:W-:Y:S01]  /*8a5b0*/  IADD3 R0, PT, PT, R30, R70, RZ ;  /* 0x000000461e007210 */ /* 0x000fe20007ffe0ff */
[----:B------:R4:W-:Y:S01]  /*8a5c0*/  @P6 STG.E.U16 desc[UR6][R32.64], R36 ;  /* 0x0000002420006986 */ /* 0x0009e2000c101506 */
[----:B------:R-:W-:Y:S01]  /*8a5d0*/  ISETP.LT.AND P6, PT, R90, R52, !P0 ;  /* 0x000000345a00720c */ /* 0x000fe200047c1270 */
[----:B------:R-:W-:Y:S02]  /*8a5e0*/  VIADD R38, R93, 0x7 ;  /* 0x000000075d267836 */ /* 0x000fe40000000000 */
[----:B------:R-:W-:Y:S02]  /*8a5f0*/  IMAD.WIDE R58, R0, 0x2, R34 ;  /* 0x00000002003a7825 */ /* 0x000fe400078e0222 */
[----:B------:R-:W0:Y:S02]  /*8a600*/  LDC R48, c[0x0][0x398] ;  /* 0x0000e600ff307b82 */ /* 0x000e240000000800 */
[----:B----4-:R-:W-:Y:S01]  /*8a610*/  IMAD.WIDE R32, R30, 0x2, R2 ;  /* 0x000000021e207825 */ /* 0x010fe200078e0202 */
[----:B------:R-:W-:-:S05]  /*8a620*/  PRMT R30, R8, 0x7610, R30 ;  /* 0x00007610081e7816 */ /* 0x000fca000000001e */
[----:B------:R-:W4:Y:S01]  /*8a630*/  LDC R52, c[0x0][0x398] ;  /* 0x0000e600ff347b82 */ /* 0x000f220000000800 */
[----:B------:R-:W-:Y:S01]  /*8a640*/  IMAD.WIDE R36, R0, 0x2, R4 ;  /* 0x0000000200247825 */ /* 0x000fe200078e0204 */
[----:B------:R-:W-:Y:S02]  /*8a650*/  ISETP.GE.AND P3, PT, R38, R31, PT ;  /* 0x0000001f2600720c */ /* 0x000fe40003f66270 */
[----:B--2---:R-:W-:-:S04]  /*8a660*/  PRMT R8, R74, 0x7610, R8 ;  /* 0x000076104a087816 */ /* 0x004fc80000000008 */
[----:B------:R-:W-:Y:S02]  /*8a670*/  PRMT R38, R8, 0x7632, R38 ;  /* 0x0000763208267816 */ /* 0x000fe40000000026 */
[----:B---3--:R-:W-:Y:S02]  /*8a680*/  ISETP.LT.AND P2, PT, R77, R46, !P2 ;  /* 0x0000002e4d00720c */ /* 0x008fe40005741270 */
[----:B------:R-:W2:Y:S11]  /*8a690*/  LDC R46, c[0x0][0x398] ;  /* 0x0000e600ff2e7b82 */ /* 0x000eb60000000800 */
[----:B------:R3:W-:Y:S01]  /*8a6a0*/  @P2 STG.E.U16 desc[UR6][R32.64], R30 ;  /* 0x0000001e20002986 */ /* 0x0007e2000c101506 */
[----:B------:R-:W-:-:S02]  /*8a6b0*/  ISETP.LT.AND P2, PT, R87, R42, !P0 ;  /* 0x0000002a5700720c */ /* 0x000fc40004741270 */
[----:B0-----:R-:W-:Y:S01]  /*8a6c0*/  ISETP.LT.AND P0, PT, R77, R40, !P0 ;  /* 0x000000284d00720c */ /* 0x001fe20004701270 */
[----:B------:R0:W-:Y:S01]  /*8a6d0*/  @P5 STG.E.U16 desc[UR6][R36.64], R8 ;  /* 0x0000000824005986 */ /* 0x0001e2000c101506 */
[----:B------:R-:W-:Y:S01]  /*8a6e0*/  ISETP.LT.AND P5, PT, R92, R44, !P1 ;  /* 0x0000002c5c00720c */ /* 0x000fe20004fa1270 */
[----:B------:R-:W1:Y:S02]  /*8a6f0*/  LDC R40, c[0x0][0x398] ;  /* 0x0000e600ff287b82 */ /* 0x000e640000000800 */
[----:B------:R0:W-:Y:S01]  /*8a700*/  @P6 STG.E.U16 desc[UR6][R58.64], R38 ;  /* 0x000000263a006986 */ /* 0x0001e2000c101506 */
[----:B---3--:R-:W-:-:S03]  /*8a710*/  IMAD.IADD R30, R0, 0x1, R70 ;  /* 0x00000001001e7824 */ /* 0x008fc600078e0246 */
[----:B------:R-:W3:Y:S01]  /*8a720*/  LDL.LU R87, [R1+0x3f68] ;  /* 0x003f680001577983 */ /* 0x000ee20000300800 */
[C---:B------:R-:W-:Y:S01]  /*8a730*/  IMAD.WIDE R32, R0.reuse, 0x2, R6 ;  /* 0x0000000200207825 */ /* 0x040fe200078e0206 */
[----:B------:R-:W1:Y:S03]  /*8a740*/  LDC R42, c[0x0][0x398] ;  /* 0x0000e600ff2a7b82 */ /* 0x000e660000000800 */
[----:B0-----:R-:W-:Y:S01]  /*8a750*/  IMAD.WIDE R36, R0, 0x2, R2 ;  /* 0x0000000200247825 */ /* 0x001fe200078e0202 */
[----:B------:R-:W-:-:S03]  /*8a760*/  PRMT R0, R9, 0x7632, R0 ;  /* 0x0000763209007816 */ /* 0x000fc60000000000 */
[----:B------:R-:W-:Y:S01]  /*8a770*/  IMAD.WIDE R58, R30, 0x2, R4 ;  /* 0x000000021e3a7825 */ /* 0x000fe200078e0204 */
[----:B------:R-:W-:Y:S01]  /*8a780*/  ISETP.LT.AND P6, PT, R90, R50, !P1 ;  /* 0x000000325a00720c */ /* 0x000fe20004fc1270 */
[----:B------:R-:W-:Y:S01]  /*8a790*/  @P2 STG.E.U16 desc[UR6][R32.64], R9 ;  /* 0x0000000920002986 */ /* 0x000fe2000c101506 */
[----:B------:R-:W-:Y:S01]  /*8a7a0*/  PRMT R38, R80, 0x7632, R38 ;  /* 0x0000763250267816 */ /* 0x000fe20000000026 */
[----:B------:R-:W-:Y:S01]  /*8a7b0*/  IMAD.WIDE R60, R30, 0x2, R34 ;  /* 0x000000021e3c7825 */ /* 0x000fe200078e0222 */
[----:B------:R-:W0:Y:S01]  /*8a7c0*/  LDC R50, c[0x0][0x398] ;  /* 0x0000e600ff327b82 */ /* 0x000e220000000800 */
[----:B------:R-:W-:Y:S04]  /*8a7d0*/  @P0 STG.E.U16 desc[UR6][R36.64], R0 ;  /* 0x0000000024000986 */ /* 0x000fe8000c101506 */
[----:B------:R-:W2:Y:S01]  /*8a7e0*/  LDL.LU R90, [R1+0x3f64] ;  /* 0x003f6400015a7983 */ /* 0x000ea20000300800 */
[----:B------:R-:W-:-:S02]  /*8a7f0*/  VIADD R8, R93, 0x8 ;  /* 0x000000085d087836 */ /* 0x000fc40000000000 */
[----:B------:R-:W0:Y:S01]  /*8a800*/  LDC R44, c[0x0][0x398] ;  /* 0x0000e600ff2c7b82 */ /* 0x000e220000000800 */
[----:B------:R4:W-:Y:S04]  /*8a810*/  @P5 STG.E.U16 desc[UR6][R58.64], R80 ;  /* 0x000000503a005986 */ /* 0x0009e8000c101506 */
[----:B----4-:R-:W4:Y:S03]  /*8a820*/  LDL.LU R80, [R1+0x22e0] ;  /* 0x0022e00001507983 */ /* 0x010f260000300800 */
[----:B------:R-:W0:Y:S01]  /*8a830*/  LDC R59, c[0x0][0x3b8] ;  /* 0x0000ee00ff3b7b82 */ /* 0x000e220000000800 */
[----:B------:R1:W-:Y:S01]  /*8a840*/  @P6 STG.E.U16 desc[UR6][R60.64], R38 ;  /* 0x000000263c006986 */ /* 0x0003e2000c101506 */
[----:B------:R-:W-:-:S02]  /*8a850*/  ISETP.GE.AND P2, PT, R8, R31, PT ;  /* 0x0000001f0800720c */ /* 0x000fc40003f46270 */
[----:B------:R-:W-:Y:S01]  /*8a860*/  PRMT R37, R10, 0x7610, R37 ;  /* 0x000076100a257816 */ /* 0x000fe20000000025 */
[----:B------:R-:W-:-:S03]  /*8a870*/  IMAD.WIDE R32, R30, 0x2, R2 ;  /* 0x000000021e207825 */ /* 0x000fc600078e0202 */
[----:B------:R-:W2:Y:S01]  /*8a880*/  LDC R58, c[0x0][0x398] ;  /* 0x0000e600ff3a7b82 */ /* 0x000ea20000000800 */
[----:B-1----:R-:W3:Y:S07]  /*8a890*/  LDL.LU R61, [R1+0x22d8] ;  /* 0x0022d800013d7983 */ /* 0x002eee0000300800 */
[----:B------:R-:W1:Y:S01]  /*8a8a0*/  LDC R38, c[0x0][0x398] ;  /* 0x0000e600ff267b82 */ /* 0x000e620000000800 */
[----:B------:R-:W-:Y:S01]  /*8a8b0*/  ISETP.LT.AND P5, PT, R92, R40, !P3 ;  /* 0x000000285c00720c */ /* 0x000fe20005fa1270 */
[----:B------:R-:W-:Y:S01]  /*8a8c0*/  IMAD.WIDE R8, R30, 0x2, R6 ;  /* 0x000000021e087825 */ /* 0x000fe200078e0206 */
[----:B------:R-:W-:-:S03]  /*8a8d0*/  PRMT R10, R10, 0x7632, R10 ;  /* 0x000076320a0a7816 */ /* 0x000fc6000000000a */
[--C-:B0-----:R-:W-:Y:S02]  /*8a8e0*/  IMAD.IADD R0, R30, 0x1, R59.reuse ;  /* 0x000000011e007824 */ /* 0x101fe400078e023b */
[----:B------:R-:W-:Y:S02]  /*8a8f0*/  VIADD R36, R93, 0x9 ;  /* 0x000000095d247836 */ /* 0x000fe40000000000 */
[----:B------:R-:W-:Y:S01]  /*8a900*/  IMAD.IADD R30, R0, 0x1, R59 ;  /* 0x00000001001e7824 */ /* 0x000fe200078e023b */
[----:B------:R-:W-:Y:S02]  /*8a910*/  PRMT R40, R83, 0x7632, R40 ;  /* 0x0000763253287816 */ /* 0x000fe40000000028 */
[----:B----4-:R-:W-:Y:S02]  /*8a920*/  ISETP.LT.AND P0, PT, R80, R48, !P1 ;  /* 0x000000305000720c */ /* 0x010fe40004f01270 */
[----:B--2---:R-:W-:Y:S01]  /*8a930*/  ISETP.LT.AND P1, PT, R77, R46, !P1 ;  /* 0x0000002e4d00720c */ /* 0x004fe20004f21270 */
[----:B------:R-:W0:Y:S08]  /*8a940*/  LDC R48, c[0x0][0x398] ;  /* 0x0000e600ff307b82 */ /* 0x000e300000000800 */
[----:B------:R-:W2:Y:S02]  /*8a950*/  LDC R46, c[0x0][0x398] ;  /* 0x0000e600ff2e7b82 */ /* 0x000ea40000000800 */
[----:B------:R4:W-:Y:S01]  /*8a960*/  @P0 STG.E.U16 desc[UR6][R8.64], R37 ;  /* 0x0000002508000986 */ /* 0x0009e2000c101506 */
[----:B---3--:R-:W-:-:S03]  /*8a970*/  ISETP.LT.AND P6, PT, R61, R42, !P3 ;  /* 0x0000002a3d00720c */ /* 0x008fc60005fc1270 */
[----:B------:R3:W-:Y:S01]  /*8a980*/  @P1 STG.E.U16 desc[UR6][R32.64], R10 ;  /* 0x0000000a20001986 */ /* 0x0007e2000c101506 */
[----:B------:R-:W-:Y:S02]  /*8a990*/  ISETP.LT.AND P1, PT, R80, R54, !P3 ;  /* 0x000000365000720c */ /* 0x000fe40005f21270 */
[----:B------:R-:W-:Y:S01]  /*8a9a0*/  ISETP.LT.AND P3, PT, R77, R52, !P3 ;  /* 0x000000344d00720c */ /* 0x000fe20005f61270 */
[----:B------:R-:W2:Y:S01]  /*8a9b0*/  LDC R54, c[0x0][0x398] ;  /* 0x0000e600ff367b82 */ /* 0x000ea20000000800 */
[----:B----4-:R-:W-:Y:S01]  /*8a9c0*/  IMAD.WIDE R8, R0, 0x2, R4 ;  /* 0x0000000200087825 */ /* 0x010fe200078e0204 */
[----:B---3--:R-:W-:-:S03]  /*8a9d0*/  PRMT R10, R82, 0x7632, R10 ;  /* 0x00007632520a7816 */ /* 0x008fc6000000000a */
[----:B------:R-:W-:Y:S01]  /*8a9e0*/  IMAD.WIDE R32, R0, 0x2, R34 ;  /* 0x0000000200207825 */ /* 0x000fe200078e0222 */
[----:B------:R3:W-:Y:S01]  /*8a9f0*/  @P5 STG.E.U16 desc[UR6][R8.64], R82 ;  /* 0x0000005208005986 */ /* 0x0007e2000c101506 */
[----:B------:R-:W-:Y:S01]  /*8aa00*/  ISETP.LT.AND P5, PT, R92, R50, !P2 ;  /* 0x000000325c00720c */ /* 0x000fe200057a1270 */
[----:B------:R-:W4:Y:S02]  /*8aa10*/  LDC R52, c[0x0][0x398] ;  /* 0x0000e600ff347b82 */ /* 0x000f240000000800 */
[----:B------:R0:W-:Y:S01]  /*8aa20*/  @P6 STG.E.U16 desc[UR6][R32.64], R10 ;  /* 0x0000000a20006986 */ /* 0x0001e2000c101506 */
[----:B-1----:R-:W-:Y:S02]  /*8aa30*/  ISETP.LT.AND P6, PT, R61, R38, !P2 ;  /* 0x000000263d00720c */ /* 0x002fe400057c1270 */
[----:B------:R-:W-:Y:S02]  /*8aa40*/  PRMT R42, R11, 0x7610, R42 ;  /* 0x000076100b2a7816 */ /* 0x000fe4000000002a */
[----:B------:R-:W-:Y:S01]  /*8aa50*/  ISETP.GE.AND P0, PT, R36, R31, PT ;  /* 0x0000001f2400720c */ /* 0x000fe20003f06270 */
[----:B------:R-:W1:Y:S01]  /*8aa60*/  LDC R50, c[0x0][0x398] ;  /* 0x0000e600ff327b82 */ /* 0x000e620000000800 */
[----:B---3--:R-:W-:-:S04]  /*8aa70*/  IMAD.WIDE R8, R0, 0x2, R2 ;  /* 0x0000000200087825 */ /* 0x008fc800078e0202 */
[----:B0-----:R-:W-:Y:S01]  /*8aa80*/  IMAD.WIDE R32, R0, 0x2, R6 ;  /* 0x0000000200207825 */ /* 0x001fe200078e0206 */
[----:B------:R-:W-:-:S03]  /*8aa90*/  PRMT R0, R11, 0x7632, R0 ;  /* 0x000076320b007816 */ /* 0x000fc60000000000 */
[C---:B------:R-:W-:Y:S01]  /*8aaa0*/  IMAD.WIDE R10, R30.reuse, 0x2, R4 ;  /* 0x000000021e0a7825 */ /* 0x040fe200078e0204 */
[----:B------:R-:W-:Y:S03]  /*8aab0*/  @P1 STG.E.U16 desc[UR6][R32.64], R42 ;  /* 0x0000002a20001986 */ /* 0x000fe6000c101506 */
[----:B------:R-:W-:Y:S01]  /*8aac0*/  IMAD.WIDE R36, R30, 0x2, R34 ;  /* 0x000000021e247825 */ /* 0x000fe200078e0222 */
[----:B------:R0:W-:Y:S04]  /*8aad0*/  @P3 STG.E.U16 desc[UR6][R8.64], R0 ;  /* 0x0000000008003986 */ /* 0x0001e8000c101506 */
[----:B------:R3:W-:Y:S01]  /*8aae0*/  @P5 STG.E.U16 desc[UR6][R10.64], R83 ;  /* 0x000000530a005986 */ /* 0x0007e2000c101506 */
[----:B------:R-:W-:-:S02]  /*8aaf0*/  ISETP.LT.AND P5, PT, R92, R44, !P0 ;  /* 0x0000002c5c00720c */ /* 0x000fc400047a1270 */
[----:B------:R-:W-:Y:S01]  /*8ab00*/  ISETP.LT.AND P3, PT, R80, R48, !P2 ;  /* 0x000000305000720c */ /* 0x000fe20005761270 */
[----:B------:R-:W4:Y:S01]  /*8ab10*/  LDL.LU R92, [R1+0x3f60] ;  /* 0x003f6000015c7983 */ /* 0x000f220000300800 */
[----:B------:R-:W1:Y:S03]  /*8ab20*/  LDC R48, c[0x0][0x398] ;  /* 0x0000e600ff307b82 */ /* 0x000e660000000800 */
[----:B------:R-:W4:Y:S04]  /*8ab30*/  LDL.S16 R74, [R1+0x134] ;  /* 0x00013400014a7983 */ /* 0x000f280000100600 */
[----:B------:R-:W4:Y:S01]  /*8ab40*/  LDL.LU.S16 R70, [R1+0x136] ;  /* 0x0001360001467983 */ /* 0x000f220000300600 */
[----:B0-----:R-:W-:Y:S01]  /*8ab50*/  IMAD.IADD R0, R30, 0x1, R59 ;  /* 0x000000011e007824 */ /* 0x001fe200078e023b */
[----:B------:R-:W0:Y:S02]  /*8ab60*/  LDC R44, c[0x0][0x398] ;  /* 0x0000e600ff2c7b82 */ /* 0x000e240000000800 */
[----:B------:R2:W-:Y:S01]  /*8ab70*/  @P6 STG.E.U16 desc[UR6][R36.64], R40 ;  /* 0x0000002824006986 */ /* 0x0005e2000c101506 */
[----:B------:R-:W-:-:S03]  /*8ab80*/  ISETP.LT.AND P6, PT, R61, R58, !P0 ;  /* 0x0000003a3d00720c */ /* 0x000fc600047c1270 */
[----:B------:R-:W4:Y:S01]  /*8ab90*/  LDL.S16 R62, [R1+0x138] ;  /* 0x00013800013e7983 */ /* 0x000f220000100600 */
[----:B------:R-:W-:Y:S01]  /*8aba0*/  VIADD R38, R93, 0xa ;  /* 0x0000000a5d267836 */ /* 0x000fe20000000000 */
[----:B------:R-:W0:Y:S02]  /*8abb0*/  LDC R42, c[0x0][0x398] ;  /* 0x0000e600ff2a7b82 */ /* 0x000e240000000800 */
[----:B------:R-:W4:Y:S04]  /*8abc0*/  LDL.LU.S16 R63, [R1+0x13a] ;  /* 0x00013a00013f7983 */ /* 0x000f280000300600 */
[----:B------:R-:W4:Y:S01]  /*8abd0*/  LDL.LU R58, [R1+0x22d4] ;  /* 0x0022d400013a7983 */ /* 0x000f220000300800 */
[----:B--2---:R-:W-:Y:S01]  /*8abe0*/  ISETP.LT.AND P2, PT, R77, R46, !P2 ;  /* 0x0000002e4d00720c */ /* 0x004fe20005741270 */
[C---:B---3--:R-:W-:Y:S01]  /*8abf0*/  IMAD.WIDE R10, R30.reuse, 0x2, R6 ;  /* 0x000000021e0a7825 */ /* 0x048fe200078e0206 */
[----:B------:R-:W2:Y:S03]  /*8ac00*/  LDC R46, c[0x0][0x398] ;  /* 0x0000e600ff2e7b82 */ /* 0x000ea60000000800 */
[----:B------:R-:W-:Y:S01]  /*8ac10*/  IMAD.WIDE R8, R30, 0x2, R2 ;  /* 0x000000021e087825 */ /* 0x000fe200078e0202 */
[----:B------:R-:W-:-:S02]  /*8ac20*/  PRMT R30, R12, 0x7632, R30 ;  /* 0x000076320c1e7816 */ /* 0x000fc4000000001e */
[----:B------:R-:W-:Y:S01]  /*8ac30*/  PRMT R40, R85, 0x7632, R40 ;  /* 0x0000763255287816 */ /* 0x000fe20000000028 */
[----:B------:R-:W-:Y:S01]  /*8ac40*/  IMAD.WIDE R32, R0, 0x2, R4 ;  /* 0x0000000200207825 */ /* 0x000fe200078e0204 */
[----:B------:R-:W-:Y:S01]  /*8ac50*/  ISETP.GE.AND P1, PT, R38, R31, PT ;  /* 0x0000001f2600720c */ /* 0x000fe20003f26270 */
[----:B------:R-:W-:Y:S02]  /*8ac60*/  @P3 STG.E.U16 desc[UR6][R10.64], R12 ;  /* 0x0000000c0a003986 */ /* 0x000fe4000c101506 */
[----:B------:R-:W-:Y:S02]  /*8ac70*/  IMAD.WIDE R36, R0, 0x2, R34 ;  /* 0x0000000200247825 */ /* 0x000fe400078e0222 */
[----:B------:R3:W-:Y:S01]  /*8ac80*/  @P2 STG.E.U16 desc[UR6][R8.64], R30 ;  /* 0x0000001e08002986 */ /* 0x0007e2000c101506 */
[----:B------:R-:W-:Y:S01]  /*8ac90*/  ISETP.LT.AND P2, PT, R80, R56, !P0 ;  /* 0x000000385000720c */ /* 0x000fe20004741270 */
[----:B------:R-:W-:Y:S01]  /*8aca0*/  VIADD R38, R93, 0xb ;  /* 0x0000000b5d267836 */ /* 0x000fe20000000000 */
[----:B------:R-:W-:Y:S01]  /*8acb0*/  ISETP.LT.AND P0, PT, R77, R54, !P0 ;  /* 0x000000364d00720c */ /* 0x000fe20004701270 */
[----:B------:R-:W-:Y:S01]  /*8acc0*/  @P5 STG.E.U16 desc[UR6][R32.64], R85 ;  /* 0x0000005520005986 */ /* 0x000fe2000c101506 */
[----:B-1----:R-:W-:-:S02]  /*8acd0*/  ISETP.LT.AND P5, PT, R61, R50, !P1 ;  /* 0x000000323d00720c */ /* 0x002fc40004fa1270 */
[----:B------:R-:W-:Y:S01]  /*8ace0*/  ISETP.GE.AND P3, PT, R38, R31, PT ;  /* 0x0000001f2600720c */ /* 0x000fe20003f66270 */
[----:B------:R1:W-:Y:S01]  /*8acf0*/  @P6 STG.E.U16 desc[UR6][R36.64], R40 ;  /* 0x0000002824006986 */ /* 0x0003e2000c101506 */
[----:B------:R-:W-:Y:S01]  /*8ad00*/  PRMT R38, R13, 0x7610, R38 ;  /* 0x000076100d267816 */ /* 0x000fe20000000026 */
[----:B------:R-:W0:Y:S01]  /*8ad10*/  LDC R50, c[0x0][0x398] ;  /* 0x0000e600ff327b82 */ /* 0x000e220000000800 */
[C---:B---3--:R-:W-:Y:S02]  /*8ad20*/  IMAD.IADD R30, R0.reuse, 0x1, R59 ;  /* 0x00000001001e7824 */ /* 0x048fe400078e023b */
[----:B------:R-:W-:-:S04]  /*8ad30*/  IMAD.WIDE R8, R0, 0x2, R6 ;  /* 0x0000000200087825 */ /* 0x000fc800078e0206 */
[----:B------:R-:W-:Y:S01]  /*8ad40*/  IMAD.WIDE R10, R0, 0x2, R2 ;  /* 0x00000002000a7825 */ /* 0x000fe200078e0202 */
[----:B-1----:R-:W-:-:S03]  /*8ad50*/  PRMT R40, R13, 0x7632, R40 ;  /* 0x000076320d287816 */ /* 0x002fc60000000028 */
[C---:B------:R-:W-:Y:S01]  /*8ad60*/  IMAD.WIDE R12, R30.reuse, 0x2, R4 ;  /* 0x000000021e0c7825 */ /* 0x040fe200078e0204 */
[----:B------:R-:W-:Y:S01]  /*8ad70*/  PRMT R37, R87, 0x7632, R37 ;  /* 0x0000763257257816 */ /* 0x000fe20000000025 */
[----:B------:R1:W-:Y:S02]  /*8ad80*/  @P2 STG.E.U16 desc[UR6][R8.64], R38 ;  /* 0x0000002608002986 */ /* 0x0003e4000c101506 */
[----:B------:R-:W-:Y:S02]  /*8ad90*/  IMAD.WIDE R32, R30, 0x2, R34 ;  /* 0x000000021e207825 */ /* 0x000fe400078e0222 */
[----:B------:R3:W-:Y:S02]  /*8ada0*/  @P0 STG.E.U16 desc[UR6][R10.64], R40 ;  /* 0x000000280a000986 */ /* 0x0007e4000c101506 */
[----:B------:R-:W-:Y:S01]  /*8adb0*/  VIADD R36, R93, 0xc ;  /* 0x0000000c5d247836 */ /* 0x000fe20000000000 */
[----:B------:R-:W-:Y:S01]  /*8adc0*/  ISETP.LT.AND P0, PT, R80, R48, !P1 ;  /* 0x000000305000720c */ /* 0x000fe20004f01270 */
[----:B------:R-:W-:Y:S01]  /*8add0*/  IMAD.IADD R0, R30, 0x1, R59 ;  /* 0x000000011e007824 */ /* 0x000fe200078e023b */
[----:B------:R-:W0:Y:S02]  /*8ade0*/  LDC R48, c[0x0][0x398] ;  /* 0x0000e600ff307b82 */ /* 0x000e240000000800 */
[----:B------:R-:W-:-:S06]  /*8adf0*/  ISETP.GE.AND P2, PT, R36, R31, PT ;  /* 0x0000001f2400720c */ /* 0x000fcc0003f46270 */
[----:B-1----:R-:W1:Y:S01]  /*8ae00*/  LDC R38, c[0x0][0x398] ;  /* 0x0000e600ff267b82 */ /* 0x002e620000000800 */
[----:B------:R-:W-:-:S07]  /*8ae10*/  IMAD.WIDE R8, R30, 0x2, R6 ;  /* 0x000000021e087825 */ /* 0x000fce00078e0206 */
[----:B------:R-:W0:Y:S01]  /*8ae20*/  LDC R36, c[0x0][0x398] ;  /* 0x0000e600ff247b82 */ /* 0x000e220000000800 */
[----:B---3--:R-:W-:-:S07]  /*8ae30*/  IMAD.WIDE R10, R30, 0x2, R2 ;  /* 0x000000021e0a7825 */ /* 0x008fce00078e0202 */
[----:B------:R-:W3:Y:S08]  /*8ae40*/  LDC R40, c[0x0][0x398] ;  /* 0x0000e600ff287b82 */ /* 0x000ef00000000800 */
[----:B------:R-:W0:Y:S01]  /*8ae50*/  LDC R30, c[0x0][0x398] ;  /* 0x0000e600ff1e7b82 */ /* 0x000e220000000800 */
[----:B----4-:R-:W-:Y:S02]  /*8ae60*/  ISETP.LT.AND P6, PT, R58, R52, !P1 ;  /* 0x000000343a00720c */ /* 0x010fe40004fc1270 */
[----:B--2---:R-:W-:-:S05]  /*8ae70*/  ISETP.LT.AND P1, PT, R77, R46, !P1 ;  /* 0x0000002e4d00720c */ /* 0x004fca0004f21270 */
[----:B------:R-:W2:Y:S06]  /*8ae80*/  LDC R46, c[0x0][0x398] ;  /* 0x0000e600ff2e7b82 */ /* 0x000eac0000000800 */
[----:B------:R-:W-:Y:S04]  /*8ae90*/  @P6 STG.E.U16 desc[UR6][R12.64], R87 ;  /* 0x000000570c006986 */ /* 0x000fe8000c101506 */
[----:B------:R4:W-:Y:S01]  /*8aea0*/  @P5 STG.E.U16 desc[UR6][R32.64], R37 ;  /* 0x0000002520005986 */ /* 0x0009e2000c101506 */
[----:B0-----:R-:W-:-:S02]  /*8aeb0*/  ISETP.LT.AND P5, PT, R58, R44, !P3 ;  /* 0x0000002c3a00720c */ /* 0x001fc40005fa1270 */
[----:B------:R-:W-:Y:S01]  /*8aec0*/  ISETP.LT.AND P6, PT, R61, R42, !P3 ;  /* 0x0000002a3d00720c */ /* 0x000fe20005fc1270 */
[----:B----4-:R-:W0:Y:S01]  /*8aed0*/  LDC R37, c[0x0][0x398] ;  /* 0x0000e600ff257b82 */ /* 0x010e220000000800 */
[----:B------:R-:W-:Y:S01]  /*8aee0*/  PRMT R33, R14, 0x7632, R33 ;  /* 0x000076320e217816 */ /* 0x000fe20000000021 */
[----:B------:R-:W-:Y:S01]  /*8aef0*/  VIADD R32, R93, 0xd ;  /* 0x0000000d5d207836 */ /* 0x000fe20000000000 */
[----:B------:R4:W-:Y:S01]  /*8af00*/  @P0 STG.E.U16 desc[UR6][R8.64], R14 ;  /* 0x0000000e08000986 */ /* 0x0009e2000c101506 */
[----:B------:R-:W-:-:S03]  /*8af10*/  IMAD.WIDE R12, R0, 0x2, R4 ;  /* 0x00000002000c7825 */ /* 0x000fc600078e0204 */
[----:B------:R1:W-:Y:S01]  /*8af20*/  @P1 STG.E.U16 desc[UR6][R10.64], R33 ;  /* 0x000000210a001986 */ /* 0x0003e2000c101506 */
[----:B------:R-:W-:Y:S01]  /*8af30*/  ISETP.GE.AND P0, PT, R32, R31, PT ;  /* 0x0000001f2000720c */ /* 0x000fe20003f06270 */
[----:B------:R-:W2:Y:S01]  /*8af40*/  LDC R44, c[0x0][0x398] ;  /* 0x0000e600ff2c7b82 */ /* 0x000ea20000000800 */
[----:B------:R-:W-:Y:S01]  /*8af50*/  ISETP.LT.AND P1, PT, R80, R50, !P3 ;  /* 0x000000325000720c */ /* 0x000fe20005f21270 */
[----:B------:R1:W-:Y:S06]  /*8af60*/  @P5 STG.E.U16 desc[UR6][R12.64], R90 ;  /* 0x0000005a0c005986 */ /* 0x0003ec000c101506 */
[----:B------:R-:W2:Y:S01]  /*8af70*/  LDC R32, c[0x0][0x398] ;  /* 0x0000e600ff207b82 */ /* 0x000ea20000000800 */
[----:B----4-:R-:W-:-:S07]  /*8af80*/  IMAD.WIDE R8, R0, 0x2, R34 ;  /* 0x0000000200087825 */ /* 0x010fce00078e0222 */
[----:B-1----:R-:W1:Y:S01]  /*8af90*/  LDC R33, c[0x0][0x398] ;  /* 0x0000e600ff217b82 */ /* 0x002e620000000800 */
[----:B------:R-:W-:Y:S02]  /*8afa0*/  PRMT R12, R90, 0x7632, R12 ;  /* 0x000076325a0c7816 */ /* 0x000fe4000000000c */
[----:B------:R-:W-:Y:S01]  /*8afb0*/  ISETP.LT.AND P3, PT, R77, R38, !P3 ;  /* 0x000000264d00720c */ /* 0x000fe20005f61270 */
[----:B------:R-:W-:Y:S01]  /*8afc0*/  IMAD.WIDE R10, R0, 0x2, R6 ;  /* 0x00000002000a7825 */ /* 0x000fe200078e0206 */
[----:B0-----:R-:W-:Y:S01]  /*8afd0*/  ISETP.LT.AND P5, PT, R58, R37, !P2 ;  /* 0x000000253a00720c */ /* 0x001fe200057a1270 */
[----:B------:R0:W-:Y:S01]  /*8afe0*/  @P6 STG.E.U16 desc[UR6][R8.64], R12 ;  /* 0x0000000c08006986 */ /* 0x0001e2000c101506 */
[----:B------:R-:W-:Y:S01]  /*8aff0*/  ISETP.LT.AND P6, PT, R61, R36, !P2 ;  /* 0x000000243d00720c */ /* 0x000fe200057c1270 */
[----:B------:R-:W4:Y:S01]  /*8b000*/  LDC R38, c[0x0][0x398] ;  /* 0x0000e600ff267b82 */ /* 0x000f220000000800 */
[----:B------:R-:W-:Y:S01]  /*8b010*/  IADD3 R14, PT, PT, R0, R59, RZ ;  /* 0x0000003b000e7210 */ /* 0x000fe20007ffe0ff */
[----:B------:R2:W-:Y:S06]  /*8b020*/  @P1 STG.E.U16 desc[UR6][R10.64], R15 ;  /* 0x0000000f0a001986 */ /* 0x0005ec000c101506 */
[----:B------:R-:W4:Y:S01]  /*8b030*/  LDC R37, c[0x0][0x398] ;  /* 0x0000e600ff257b82 */ /* 0x000f220000000800 */
[----:B0-----:R-:W-:-:S02]  /*8b040*/  VIADD R12, R93, 0xe ;  /* 0x0000000e5d0c7836 */ /* 0x001fc40000000000 */
[----:B------:R-:W-:Y:S01]  /*8b050*/  IMAD.WIDE R8, R0, 0x2, R2 ;  /* 0x0000000200087825 */ /* 0x000fe200078e0202 */
[----:B--2---:R-:W-:-:S03]  /*8b060*/  PRMT R15, R15, 0x7632, R15 ;  /* 0x000076320f0f7816 */ /* 0x004fc6000000000f */
[----:B------:R-:W-:Y:S01]  /*8b070*/  IMAD.WIDE R10, R14, 0x2, R4 ;  /* 0x000000020e0a7825 */ /* 0x000fe200078e0204 */
[----:B------:R-:W-:Y:S01]  /*8b080*/  ISETP.GE.AND P1, PT, R12, R31, PT ;  /* 0x0000001f0c00720c */ /* 0x000fe20003f26270 */
[----:B------:R-:W0:Y:S01]  /*8b090*/  LDC R42, c[0x0][0x398] ;  /* 0x0000e600ff2a7b82 */ /* 0x000e220000000800 */
[----:B------:R-:W-:Y:S01]  /*8b0a0*/  PRMT R0, R92, 0x7632, R0 ;  /* 0x000076325c007816 */ /* 0x000fe20000000000 */
[----:B------:R-:W-:Y:S01]  /*8b0b0*/  IMAD.WIDE R12, R14, 0x2, R34 ;  /* 0x000000020e0c7825 */ /* 0x000fe200078e0222 */
[----:B------:R2:W-:Y:S01]  /*8b0c0*/  @P3 STG.E.U16 desc[UR6][R8.64], R15 ;  /* 0x0000000f08003986 */ /* 0x0005e2000c101506 */
[----:B---3--:R-:W-:Y:S02]  /*8b0d0*/  ISETP.LT.AND P3, PT, R80, R40, !P2 ;  /* 0x000000285000720c */ /* 0x008fe40005761270 */
[----:B-1----:R-:W-:Y:S01]  /*8b0e0*/  ISETP.LT.AND P2, PT, R77, R33, !P2 ;  /* 0x000000214d00720c */ /* 0x002fe20005741270 */
[----:B------:R-:W-:Y:S01]  /*8b0f0*/  @P5 STG.E.U16 desc[UR6][R10.64], R92 ;  /* 0x0000005c0a005986 */ /* 0x000fe2000c101506 */
[----:B------:R-:W-:Y:S01]  /*8b100*/  PRMT R33, R74, 0x7610, R33 ;  /* 0x000076104a217816 */ /* 0x000fe20000000021 */
[----:B------:R-:W1:Y:S02]  /*8b110*/  LDC R40, c[0x0][0x398] ;  /* 0x0000e600ff287b82 */ /* 0x000e640000000800 */
[----:B------:R3:W-:Y:S01]  /*8b120*/  @P6 STG.E.U16 desc[UR6][R12.64], R0 ;  /* 0x000000000c006986 */ /* 0x0007e2000c101506 */
[----:B------:R-:W-:-:S02]  /*8b130*/  ISETP.LT.AND P6, PT, R58, R32, !P0 ;  /* 0x000000203a00720c */ /* 0x000fc400047c1270 */
[----:B------:R-:W-:Y:S01]  /*8b140*/  PRMT R32, R70, 0x7610, R32 ;  /* 0x0000761046207816 */ /* 0x000fe20000000020 */
[----:B------:R-:W4:Y:S04]  /*8b150*/  LDL.S16 R74, [R1+0x13c] ;  /* 0x00013c00014a7983 */ /* 0x000f280000100600 */
[----:B------:R-:W4:Y:S01]  /*8b160*/  LDL.LU.S16 R70, [R1+0x13e] ;  /* 0x00013e0001467983 */ /* 0x000f220000300600 */
[----:B------:R-:W-:Y:S01]  /*8b170*/  ISETP.LT.AND P5, PT, R61, R30, !P0 ;  /* 0x0000001e3d00720c */ /* 0x000fe200047a1270 */
[----:B--2---:R-:W-:Y:S01]  /*8b180*/  IMAD.WIDE R8, R14, 0x2, R6 ;  /* 0x000000020e087825 */ /* 0x004fe200078e0206 */
[----:B------:R-:W-:-:S03]  /*8b190*/  PRMT R36, R16, 0x7632, R36 ;  /* 0x0000763210247816 */ /* 0x000fc60000000024 */
[C---:B---3--:R-:W-:Y:S02]  /*8b1a0*/  IMAD.IADD R0, R14.reuse, 0x1, R59 ;  /* 0x000000010e007824 */ /* 0x048fe400078e023b */
[----:B------:R-:W-:Y:S01]  /*8b1b0*/  IMAD.WIDE R10, R14, 0x2, R2 ;  /* 0x000000020e0a7825 */ /* 0x000fe200078e0202 */
[----:B------:R2:W-:Y:S03]  /*8b1c0*/  @P3 STG.E.U16 desc[UR6][R8.64], R16 ;  /* 0x0000001008003986 */ /* 0x0005e6000c101506 */
[C---:B------:R-:W-:Y:S01]  /*8b1d0*/  IMAD.WIDE R12, R0.reuse, 0x2, R4 ;  /* 0x00000002000c7825 */ /* 0x040fe200078e0204 */
[----:B------:R3:W-:Y:S03]  /*8b1e0*/  @P2 STG.E.U16 desc[UR6][R10.64], R36 ;  /* 0x000000240a002986 */ /* 0x0007e6000c101506 */
[----:B------:R-:W-:Y:S01]  /*8b1f0*/  IMAD.WIDE R14, R0, 0x2, R34 ;  /* 0x00000002000e7825 */ /* 0x000fe200078e0222 */
[----:B------:R0:W-:Y:S01]  /*8b200*/  @P6 STG.E.U16 desc[UR6][R12.64], R33 ;  /* 0x000000210c006986 */ /* 0x0001e2000c101506 */
[----:B----4-:R-:W-:-:S02]  /*8b210*/  ISETP.LT.AND P2, PT, R80, R38, !P0 ;  /* 0x000000265000720c */ /* 0x010fc40004741270 */
[----:B------:R-:W-:Y:S01]  /*8b220*/  ISETP.LT.AND P0, PT, R77, R37, !P0 ;  /* 0x000000254d00720c */ /* 0x000fe20004701270 */
[----:B------:R4:W-:Y:S01]  /*8b230*/  @P5 STG.E.U16 desc[UR6][R14.64], R32 ;  /* 0x000000200e005986 */ /* 0x0009e2000c101506 */
[----:B------:R-:W-:Y:S01]  /*8b240*/  VIADD R30, R93, 0xf ;  /* 0x0000000f5d1e7836 */ /* 0x000fe20000000000 */
[----:B------:R-:W-:Y:S01]  /*8b250*/  ISETP.LT.AND P5, PT, R58, R48, !P1 ;  /* 0x000000303a00720c */ /* 0x000fe20004fa1270 */
[C---:B--2---:R-:W-:Y:S01]  /*8b260*/  IMAD.IADD R16, R0.reuse, 0x1, R59 ;  /* 0x0000000100107824 */ /* 0x044fe200078e023b */
[----:B------:R-:W2:Y:S01]  /*8b270*/  LDC R38, c[0x0][0x398] ;  /* 0x0000e600ff267b82 */ /* 0x000ea20000000800 */
[----:B------:R-:W-:Y:S01]  /*8b280*/  IMAD.WIDE R8, R0, 0x2, R6 ;  /* 0x0000000200087825 */ /* 0x000fe200078e0206 */
[----:B------:R-:W-:Y:S02]  /*8b290*/  ISETP.GE.AND P3, PT, R30, R31, PT ;  /* 0x0000001f1e00720c */ /* 0x000fe40003f66270 */
[----:B------:R-:W-:Y:S01]  /*8b2a0*/  PRMT R31, R17, 0x7610, R31 ;  /* 0x00007610111f7816 */ /* 0x000fe2000000001f */
[----:B---3--:R-:W-:Y:S01]  /*8b2b0*/  IMAD.WIDE R10, R0, 0x2, R2 ;  /* 0x00000002000a7825 */ /* 0x008fe200078e0202 */
[----:B------:R-:W-:-:S02]  /*8b2c0*/  PRMT R30, R62, 0x7610, R30 ;  /* 0x000076103e1e7816 */ /* 0x000fc4000000001e */
[----:B------:R-:W-:Y:S01]  /*8b2d0*/  PRMT R17, R17, 0x7632, R17 ;  /* 0x0000763211117816 */ /* 0x000fe20000000011 */
[----:B0-----:R-:W-:Y:S01]  /*8b2e0*/  IMAD.WIDE R12, R16, 0x2, R4 ;  /* 0x00000002100c7825 */ /* 0x001fe200078e0204 */
[----:B------:R-:W3:Y:S01]  /*8b2f0*/  LDL.S16 R62, [R1+0x140] ;  /* 0x00014000013e7983 */ /* 0x000ee20000100600 */
[----:B------:R-:W-:Y:S01]  /*8b300*/  PRMT R0, R63, 0x7610, R0 ;  /* 0x000076103f007816 */ /* 0x000fe20000000000 */
[----:B------:R-:W0:Y:S02]  /*8b310*/  LDC R37, c[0x0][0x398] ;  /* 0x0000e600ff257b82 */ /* 0x000e240000000800 */
[----:B------:R-:W-:Y:S04]  /*8b320*/  @P2 STG.E.U16 desc[UR6][R8.64], R31 ;  /* 0x0000001f08002986 */ /* 0x000fe8000c101506 */
[----:B------:R-:W-:Y:S01]  /*8b330*/  @P0 STG.E.U16 desc[UR6][R10.64], R17 ;  /* 0x000000110a000986 */ /* 0x000fe2000c101506 */
[----:B------:R-:W-:Y:S01]  /*8b340*/  ISETP.LT.AND P6, PT, R61, R46, !P1 ;  /* 0x0000002e3d00720c */ /* 0x000fe20004fc1270 */
[----:B------:R-:W0:Y:S02]  /*8b350*/  LDC R36, c[0x0][0x398] ;  /* 0x0000e600ff247b82 */ /* 0x000e240000000800 */
[----:B------:R0:W-:Y:S04]  /*8b360*/  @P5 STG.E.U16 desc[UR6][R12.64], R30 ;  /* 0x0000001e0c005986 */ /* 0x0001e8000c101506 */
[----:B------:R-:W3:Y:S02]  /*8b370*/  LDL.LU.S16 R63, [R1+0x142] ;  /* 0x00014200013f7983 */ /* 0x000ee40000300600 */
[----:B------:R-:W0:Y:S08]  /*8b380*/  LDC R46, c[0x0][0x39c] ;  /* 0x0000e700ff2e7b82 */ /* 0x000e300000000800 */
[----:B------:R-:W0:Y:S08]  /*8b390*/  LDC R33, c[0x0][0x398] ;  /* 0x0000e600ff217b82 */ /* 0x000e300000000800 */
[----:B----4-:R-:W4:Y:S01]  /*8b3a0*/  LDC R32, c[0x0][0x398] ;  /* 0x0000e600ff207b82 */ /* 0x010f220000000800 */
[----:B0-----:R-:W-:-:S02]  /*8b3b0*/  PRMT R30, R74, 0x7610, R30 ;  /* 0x000076104a1e7816 */ /* 0x001fc4000000001e */
[----:B------:R-:W4:Y:S01]  /*8b3c0*/  LDL.S16 R74, [R1+0x144] ;  /* 0x00014400014a7983 */ /* 0x000f220000100600 */
[----:B------:R-:W-:-:S03]  /*8b3d0*/  PRMT R17, R70, 0x7610, R17 ;  /* 0x0000761046117816 */ /* 0x000fc60000000011 */
[----:B------:R-:W4:Y:S01]  /*8b3e0*/  LDL.LU.S16 R70, [R1+0x146] ;  /* 0x0001460001467983 */ /* 0x000f220000300600 */
[----:B------:R-:W-:Y:S01]  /*8b3f0*/  ISETP.LT.AND P0, PT, R80, R44, !P1 ;  /* 0x0000002c5000720c */ /* 0x000fe20004f01270 */
[----:B------:R-:W-:Y:S01]  /*8b400*/  IMAD.WIDE R14, R16, 0x2, R34 ;  /* 0x00000002100e7825 */ /* 0x000fe200078e0222 */
[----:B------:R-:W-:Y:S02]  /*8b410*/  ISETP.LT.AND P1, PT, R77, R42, !P1 ;  /* 0x0000002a4d00720c */ /* 0x000fe40004f21270 */
[----:B-1----:R-:W-:Y:S01]  /*8b420*/  ISETP.LT.AND P2, PT, R58, R40, !P3 ;  /* 0x000000283a00720c */ /* 0x002fe20005f41270 */
[----:B------:R-:W-:Y:S01]  /*8b430*/  IMAD.WIDE R8, R16, 0x2, R6 ;  /* 0x0000000210087825 */ /* 0x000fe200078e0206 */
[----:B------:R0:W-:Y:S01]  /*8b440*/  @P6 STG.E.U16 desc[UR6][R14.64], R0 ;  /* 0x000000000e006986 */ /* 0x0001e2000c101506 */
[----:B--2---:R-:W-:Y:S01]  /*8b450*/  ISETP.LT.AND P5, PT, R61, R38, !P3 ;  /* 0x000000263d00720c */ /* 0x004fe20005fa1270 */
[----:B------:R-:W1:Y:S01]  /*8b460*/  LDC R42, c[0x0][0x398] ;  /* 0x0000e600ff2a7b82 */ /* 0x000e620000000800 */
[----:B------:R-:W-:Y:S01]  /*8b470*/  PRMT R31, R18, 0x7632, R31 ;  /* 0x00007632121f7816 */ /* 0x000fe2000000001f */
[----:B------:R-:W-:-:S03]  /*8b480*/  IMAD.WIDE R10, R16, 0x2, R2 ;  /* 0x00000002100a7825 */ /* 0x000fc600078e0202 */
[----:B------:R2:W-:Y:S03]  /*8b490*/  @P0 STG.E.U16 desc[UR6][R8.64], R18 ;  /* 0x0000001208000986 */ /* 0x0005e6000c101506 */
[----:B------:R-:W1:Y:S01]  /*8b4a0*/  LDC R40, c[0x0][0x398] ;  /* 0x0000e600ff287b82 */ /* 0x000e620000000800 */
[----:B0-----:R-:W-:Y:S01]  /*8b4b0*/  IMAD.IADD R0, R16, 0x1, R59 ;  /* 0x0000000110007824 */ /* 0x001fe200078e023b */
[----:B------:R0:W-:Y:S03]  /*8b4c0*/  @P1 STG.E.U16 desc[UR6][R10.64], R31 ;  /* 0x0000001f0a001986 */ /* 0x0001e6000c101506 */
[----:B------:R-:W-:-:S03]  /*8b4d0*/  IMAD.WIDE R12, R0, 0x2, R4 ;  /* 0x00000002000c7825 */ /* 0x000fc600078e0204 */
[----:B------:R-:W1:Y:S01]  /*8b4e0*/  LDC R38, c[0x0][0x398] ;  /* 0x0000e600ff267b82 */ /* 0x000e620000000800 */
[----:B--2---:R-:W-:Y:S01]  /*8b4f0*/  VIADD R8, R93, 0x10 ;  /* 0x000000105d087836 */ /* 0x004fe20000000000 */
[----:B------:R-:W-:Y:S01]  /*8b500*/  ISETP.LT.AND P1, PT, R80, R37, !P3 ;  /* 0x000000255000720c */ /* 0x000fe20005f21270 */
[----:B------:R-:W-:Y:S01]  /*8b510*/  IMAD.WIDE R14, R0, 0x2, R34 ;  /* 0x00000002000e7825 */ /* 0x000fe200078e0222 */
[----:B------:R-:W-:Y:S02]  /*8b520*/  ISETP.LT.AND P3, PT, R77, R36, !P3 ;  /* 0x000000244d00720c */ /* 0x000fe40005f61270 */
[----:B------:R-:W-:Y:S01]  /*8b530*/  ISETP.GE.AND P0, PT, R8, R46, PT ;  /* 0x0000002e0800720c */ /* 0x000fe20003f06270 */
[----:B------:R2:W-:Y:S01]  /*8b540*/  @P2 STG.E.U16 desc[UR6][R12.64], R30 ;  /* 0x0000001e0c002986 */ /* 0x0005e2000c101506 */
[C---:B------:R-:W-:Y:S01]  /*8b550*/  IMAD.IADD R16, R0.reuse, 0x1, R59 ;  /* 0x0000000100107824 */ /* 0x040fe200078e023b */
[----:B------:R-:W-:Y:S01]  /*8b560*/  PRMT R18, R19, 0x7632, R18 ;  /* 0x0000763213127816 */ /* 0x000fe20000000012 */
[----:B0-----:R-:W-:Y:S01]  /*8b570*/  IMAD.WIDE R10, R0, 0x2, R2 ;  /* 0x00000002000a7825 */ /* 0x001fe200078e0202 */
[----:B------:R-:W-:Y:S01]  /*8b580*/  ISETP.LT.AND P2, PT, R58, R33, !P0 ;  /* 0x000000213a00720c */ /* 0x000fe20004741270 */
[----:B------:R3:W-:Y:S01]  /*8b590*/  @P5 STG.E.U16 desc[UR6][R14.64], R17 ;  /* 0x000000110e005986 */ /* 0x0007e2000c101506 */
[----:B------:R-:W0:Y:S01]  /*8b5a0*/  LDC R37, c[0x0][0x398] ;  /* 0x0000e600ff257b82 */ /* 0x000e220000000800 */
[----:B------:R-:W-:-:S04]  /*8b5b0*/  IMAD.WIDE R8, R0, 0x2, R6 ;  /* 0x0000000200087825 */ /* 0x000fc800078e0206 */
[----:B--2---:R-:W-:-:S03]  /*8b5c0*/  IMAD.WIDE R12, R16, 0x2, R4 ;  /* 0x00000002100c7825 */ /* 0x004fc600078e0204 */
[----:B------:R-:W2:Y:S01]  /*8b5d0*/  LDC R30, c[0x0][0x39c] ;  /* 0x0000e700ff1e7b82 */ /* 0x000ea20000000800 */
[----:B---3--:R-:W-:Y:S02]  /*8b5e0*/  PRMT R17, R62, 0x7610, R17 ;  /* 0x000076103e117816 */ /* 0x008fe40000000011 */
[----:B------:R-:W3:Y:S01]  /*8b5f0*/  LDL.S16 R62, [R1+0x148] ;  /* 0x00014800013e7983 */ /* 0x000ee20000100600 */
[----:B------:R-:W-:-:S04]  /*8b600*/  PRMT R0, R63, 0x7610, R0 ;  /* 0x000076103f007816 */ /* 0x000fc80000000000 */
[----:B------:R-:W0:Y:S01]  /*8b610*/  LDC R36, c[0x0][0x39c] ;  /* 0x0000e700ff247b82 */ /* 0x000e220000000800 */
[----:B------:R-:W-:Y:S04]  /*8b620*/  @P1 STG.E.U16 desc[UR6][R8.64], R19 ;  /* 0x0000001308001986 */ /* 0x000fe8000c101506 */
[----:B------:R4:W-:Y:S03]  /*8b630*/  @P3 STG.E.U16 desc[UR6][R10.64], R18 ;  /* 0x000000120a003986 */ /* 0x0009e6000c101506 */
[----:B------:R-:W0:Y:S01]  /*8b640*/  LDC R33, c[0x0][0x398] ;  /* 0x0000e600ff217b82 */ /* 0x000e220000000800 */
[----:B------:R-:W3:Y:S04]  /*8b650*/  LDL.LU.S16 R63, [R1+0x14a] ;  /* 0x00014a00013f7983 */ /* 0x000ee80000300600 */
[----:B------:R0:W-:Y:S03]  /*8b660*/  @P2 STG.E.U16 desc[UR6][R12.64], R17 ;  /* 0x000000110c002986 */ /* 0x0001e6000c101506 */
[----:B------:R-:W0:Y:S01]  /*8b670*/  LDC R31, c[0x0][0x398] ;  /* 0x0000e600ff1f7b82 */ /* 0x000e220000000800 */
[----:B----4-:R-:W-:-:S02]  /*8b680*/  PRMT R18, R74, 0x7610, R18 ;  /* 0x000076104a127816 */ /* 0x010fc40000000012 */
[----:B------:R-:W4:Y:S01]  /*8b690*/  LDL.S16 R74, [R1+0x14c] ;  /* 0x00014c00014a7983 */ /* 0x000f220000100600 */
[----:B0-----:R-:W-:-:S03]  /*8b6a0*/  PRMT R17, R70, 0x7610, R17 ;  /* 0x0000761046117816 */ /* 0x001fc60000000011 */
[----:B------:R-:W4:Y:S01]  /*8b6b0*/  LDL.LU.S16 R70, [R1+0x14e] ;  /* 0x00014e0001467983 */ /* 0x000f220000300600 */
[----:B------:R-:W-:Y:S02]  /*8b6c0*/  ISETP.LT.AND P5, PT, R61, R32, !P0 ;  /* 0x000000203d00720c */ /* 0x000fe400047a1270 */
[----:B------:R-:W0:Y:S01]  /*8b6d0*/  LDC R32, c[0x0][0x398] ;  /* 0x0000e600ff207b82 */ /* 0x000e220000000800 */
[----:B------:R-:W-:Y:S01]  /*8b6e0*/  VIADD R8, R93, 0x11 ;  /* 0x000000115d087836 */ /* 0x000fe20000000000 */
[----:B-1----:R-:W-:Y:S02]  /*8b6f0*/  ISETP.LT.AND P2, PT, R80, R42, !P0 ;  /* 0x0000002a5000720c */ /* 0x002fe40004741270 */
[----:B------:R-:W-:Y:S02]  /*8b700*/  ISETP.LT.AND P0, PT, R77, R40, !P0 ;  /* 0x000000284d00720c */ /* 0x000fe40004701270 */
[----:B--2---:R-:W-:Y:S01]  /*8b710*/  ISETP.GE.AND P1, PT, R8, R30, PT ;  /* 0x0000001e0800720c */ /* 0x004fe20003f26270 */
[----:B------:R-:W-:Y:S01]  /*8b720*/  IMAD.WIDE R14, R16, 0x2, R34 ;  /* 0x00000002100e7825 */ /* 0x000fe200078e0222 */
[----:B------:R-:W-:Y:S01]  /*8b730*/  PRMT R19, R20, 0x7632, R19 ;  /* 0x0000763214137816 */ /* 0x000fe20000000013 */
[----:B------:R-:W1:Y:S01]  /*8b740*/  LDC R30, c[0x0][0x398] ;  /* 0x0000e600ff1e7b82 */ /* 0x000e620000000800 */
[----:B------:R-:W-:Y:S01]  /*8b750*/  ISETP.LT.AND P3, PT, R58, R38, !P1 ;  /* 0x000000263a00720c */ /* 0x000fe20004f61270 */
[----:B------:R-:W-:Y:S01]  /*8b760*/  IMAD.WIDE R8, R16, 0x2, R6 ;  /* 0x0000000210087825 */ /* 0x000fe200078e0206 */
[----:B------:R2:W-:Y:S01]  /*8b770*/  @P5 STG.E.U16 desc[UR6][R14.64], R0 ;  /* 0x000000000e005986 */ /* 0x0005e2000c101506 */
[----:B------:R-:W-:-:S02]  /*8b780*/  ISETP.LT.AND P5, PT, R61, R37, !P1 ;  /* 0x000000253d00720c */ /* 0x000fc40004fa1270 */
[----:B------:R-:W-:Y:S01]  /*8b790*/  IMAD.WIDE R10, R16, 0x2, R2 ;  /* 0x00000002100a7825 */ /* 0x000fe200078e0202 */
[----:B------:R2:W-:Y:S01]  /*8b7a0*/  @P2 STG.E.U16 desc[UR6][R8.64], R20 ;  /* 0x0000001408002986 */ /* 0x0005e2000c101506 */
[----:B------:R-:W-:Y:S01]  /*8b7b0*/  ISETP.LT.AND P2, PT, R80, R33, !P1 ;  /* 0x000000215000720c */ /* 0x000fe20004f41270 */
[----:B------:R-:W1:Y:S01]  /*8b7c0*/  LDC R37, c[0x0][0x398] ;  /* 0x0000e600ff257b82 */ /* 0x000e620000000800 */
[----:B--2---:R-:W-:Y:S02]  /*8b7d0*/  IMAD.IADD R0, R16, 0x1, R59 ;  /* 0x0000000110007824 */ /* 0x004fe400078e023b */
[----:B------:R-:W-:Y:S01]  /*8b7e0*/  VIADD R8, R93, 0x12 ;  /* 0x000000125d087836 */ /* 0x000fe20000000000 */
[----:B------:R2:W-:Y:S01]  /*8b7f0*/  @P0 STG.E.U16 desc[UR6][R10.64], R19 ;  /* 0x000000130a000986 */ /* 0x0005e2000c101506 */
[----:B------:R-:W-:Y:S01]  /*8b800*/  IMAD.WIDE R12, R0, 0x2, R4 ;  /* 0x00000002000c7825 */ /* 0x000fe200078e0204 */
[----:B0-----:R-:W-:Y:S02]  /*8b810*/  ISETP.LT.AND P1, PT, R77, R32, !P1 ;  /* 0x000000204d00720c */ /* 0x001fe40004f21270 */
[----:B------:R-:W0:Y:S01]  /*8b820*/  LDC R20, c[0x0][0x39c] ;  /* 0x0000e700ff147b82 */ /* 0x000e220000000800 */
[----:B------:R-:W-:Y:S01]  /*8b830*/  ISETP.GE.AND P0, PT, R8, R36, PT ;  /* 0x000000240800720c */ /* 0x000fe20003f06270 */
[----:B------:R-:W-:Y:S01]  /*8b840*/  IMAD.WIDE R14, R0, 0x2, R34 ;  /* 0x00000002000e7825 */ /* 0x000fe200078e0222 */
[----:B------:R3:W-:Y:S02]  /*8b850*/  @P3 STG.E.U16 desc[UR6][R12.64], R18 ;  /* 0x000000120c003986 */ /* 0x0007e4000c101506 */
[----:B------:R-:W-:Y:S01]  /*8b860*/  ISETP.LT.AND P3, PT, R58, R31, !P0 ;  /* 0x0000001f3a00720c */ /* 0x000fe20004761270 */
[C---:B------:R-:W-:Y:S01]  /*8b870*/  IMAD.IADD R16, R0.reuse, 0x1, R59 ;  /* 0x0000000100107824 */ /* 0x040fe200078e023b */
[----:B------:R1:W-:Y:S01]  /*8b880*/  @P5 STG.E.U16 desc[UR6][R14.64], R17 ;  /* 0x000000110e005986 */ /* 0x0003e2000c101506 */
[C---:B------:R-:W-:Y:S01]  /*8b890*/  IMAD.WIDE R8, R0.reuse, 0x2, R6 ;  /* 0x0000000200087825 */ /* 0x040fe200078e0206 */
[----:B------:R-:W0:Y:S03]  /*8b8a0*/  LDC R36, c[0x0][0x398] ;  /* 0x0000e600ff247b82 */ /* 0x000e260000000800 */
[----:B--2---:R-:W-:Y:S01]  /*8b8b0*/  IMAD.WIDE R10, R0, 0x2, R2 ;  /* 0x00000002000a7825 */ /* 0x004fe200078e0202 */
[----:B---3--:R-:W-:-:S03]  /*8b8c0*/  PRMT R18, R21, 0x7632, R18 ;  /* 0x0000763215127816 */ /* 0x008fc60000000012 */
[----:B------:R-:W-:Y:S01]  /*8b8d0*/  IMAD.WIDE R12, R16, 0x2, R4 ;  /* 0x00000002100c7825 */ /* 0x000fe200078e0204 */
[----:B------:R-:W2:Y:S01]  /*8b8e0*/  LDC R33, c[0x0][0x398] ;  /* 0x0000e600ff217b82 */ /* 0x000ea20000000800 */
[----:B-1----:R-:W-:Y:S02]  /*8b8f0*/  PRMT R17, R62, 0x7610, R17 ;  /* 0x000076103e117816 */ /* 0x002fe40000000011 */
[----:B------:R-:W3:Y:S04]  /*8b900*/  LDL.S16 R62, [R1+0x150] ;  /* 0x00015000013e7983 */ /* 0x000ee80000100600 */
[----:B------:R1:W-:Y:S01]  /*8b910*/  @P2 STG.E.U16 desc[UR6][R8.64], R21 ;  /* 0x0000001508002986 */ /* 0x0003e2000c101506 */
[----:B------:R-:W0:Y:S01]  /*8b920*/  LDC R19, c[0x0][0x398] ;  /* 0x0000e600ff137b82 */ /* 0x000e220000000800 */
[----:B------:R-:W-:-:S02]  /*8b930*/  PRMT R0, R63, 0x7610, R0 ;  /* 0x000076103f007816 */ /* 0x000fc40000000000 */
[----:B------:R4:W-:Y:S04]  /*8b940*/  @P1 STG.E.U16 desc[UR6][R10.64], R18 ;  /* 0x000000120a001986 */ /* 0x0009e8000c101506 */
[----:B------:R-:W3:Y:S01]  /*8b950*/  LDL.LU.S16 R63, [R1+0x152] ;  /* 0x00015200013f7983 */ /* 0x000ee20000300600 */
[----:B------:R-:W0:Y:S03]  /*8b960*/  LDC R32, c[0x0][0x39c] ;  /* 0x0000e700ff207b82 */ /* 0x000e260000000800 */
[----:B------:R0:W-:Y:S01]  /*8b970*/  @P3 STG.E.U16 desc[UR6][R12.64], R17 ;  /* 0x000000110c003986 */ /* 0x0001e2000c101506 */
[----:B------:R-:W-:-:S04]  /*8b980*/  ISETP.LT.AND P5, PT, R61, R30, !P0 ;  /* 0x0000001e3d00720c */ /* 0x000fc800047a1270 */
[----:B------:R-:W0:Y:S01]  /*8b990*/  LDC R31, c[0x0][0x398] ;  /* 0x0000e600ff1f7b82 */ /* 0x000e220000000800 */
[----:B-1----:R-:W-:Y:S01]  /*8b9a0*/  VIADD R8, R93, 0x13 ;  /* 0x000000135d087836 */ /* 0x002fe20000000000 */
[----:B------:R-:W-:-:S06]  /*8b9b0*/  ISETP.LT.AND P2, PT, R80, R37, !P0 ;  /* 0x000000255000720c */ /* 0x000fcc0004741270 */
[----:B------:R-:W1:Y:S01]  /*8b9c0*/  LDC R30, c[0x0][0x398] ;  /* 0x0000e600ff1e7b82 */ /* 0x000e620000000800 */
[----:B------:R-:W-:-:S07]  /*8b9d0*/  IMAD.WIDE R14, R16, 0x2, R34 ;  /* 0x00000002100e7825 */ /* 0x000fce00078e0222 */
[----:B------:R-:W0:Y:S01]  /*8b9e0*/  LDC R21, c[0x0][0x398] ;  /* 0x0000e600ff157b82 */ /* 0x000e220000000800 */
[----:B----4-:R-:W-:Y:S02]  /*8b9f0*/  PRMT R18, R74, 0x7610, R18 ;  /* 0x000076104a127816 */ /* 0x010fe40000000012 */
[----:B------:R-:W4:Y:S01]  /*8ba00*/  LDL.S16 R74, [R1+0x154] ;  /* 0x00015400014a7983 */ /* 0x000f220000100600 */
[----:B0-----:R-:W-:-:S03]  /*8ba10*/  PRMT R17, R70, 0x7610, R17 ;  /* 0x0000761046117816 */ /* 0x001fc60000000011 */
[----:B------:R-:W4:Y:S01]  /*8ba20*/  LDL.LU.S16 R70, [R1+0x156] ;  /* 0x0001560001467983 */ /* 0x000f220000300600 */
[----:B------:R-:W-:Y:S02]  /*8ba30*/  ISETP.GE.AND P1, PT, R8, R20, PT ;  /* 0x000000140800720c */ /* 0x000fe40003f26270 */
[----:B------:R-:W-:Y:S01]  /*8ba40*/  ISETP.LT.AND P0, PT, R77, R36, !P0 ;  /* 0x000000244d00720c */ /* 0x000fe20004701270 */
[----:B------:R-:W-:Y:S01]  /*8ba50*/  IMAD.WIDE R8, R16, 0x2, R6 ;  /* 0x0000000210087825 */ /* 0x000fe200078e0206 */
[----:B--2---:R-:W-:Y:S01]  /*8ba60*/  ISETP.LT.AND P3, PT, R58, R33, !P1 ;  /* 0x000000213a00720c */ /* 0x004fe20004f61270 */
[----:B------:R0:W-:Y:S01]  /*8ba70*/  @P5 STG.E.U16 desc[UR6][R14.64], R0 ;  /* 0x000000000e005986 */ /* 0x0001e2000c101506 */
[----:B------:R-:W-:Y:S01]  /*8ba80*/  ISETP.LT.AND P5, PT, R61, R19, !P1 ;  /* 0x000000133d00720c */ /* 0x000fe20004fa1270 */
[----:B------:R-:W-:Y:S01]  /*8ba90*/  IMAD.WIDE R10, R16, 0x2, R2 ;  /* 0x00000002100a7825 */ /* 0x000fe200078e0202 */
[----:B------:R-:W-:Y:S01]  /*8baa0*/  PRMT R19, R22, 0x7632, R19 ;  /* 0x0000763216137816 */ /* 0x000fe20000000013 */
[----:B------:R2:W-:Y:S01]  /*8bab0*/  @P2 STG.E.U16 desc[UR6][R8.64], R22 ;  /* 0x0000001608002986 */ /* 0x0005e2000c101506 */
[----:B------:R-:W-:Y:S01]  /*8bac0*/  ISETP.LT.AND P2, PT, R80, R31, !P1 ;  /* 0x0000001f5000720c */ /* 0x000fe20004f41270 */
[----:B------:R-:W3:Y:S01]  /*8bad0*/  LDC R20, c[0x0][0x398] ;  /* 0x0000e600ff147b82 */ /* 0x000ee20000000800 */
[----:B0-----:R-:W-:-:S03]  /*8bae0*/  IMAD.IADD R0, R16, 0x1, R59 ;  /* 0x0000000110007824 */ /* 0x001fc600078e023b */
[----:B------:R0:W-:Y:S04]  /*8baf0*/  @P0 STG.E.U16 desc[UR6][R10.64], R19 ;  /* 0x000000130a000986 */ /* 0x0001e8000c101506 */
[----:B------:R-:W3:Y:S01]  /*8bb00*/  LDC R33, c[0x0][0x398] ;  /* 0x0000e600ff217b82 */ /* 0x000ee20000000800 */
[----:B--2---:R-:W-:Y:S01]  /*8bb10*/  IADD3 R8, PT, PT, R93, 0x14, RZ ;  /* 0x000000145d087810 */ /* 0x004fe20007ffe0ff */
[----:B------:R-:W-:Y:S01]  /*8bb20*/  IMAD.WIDE R12, R0, 0x2, R4 ;  /* 0x00000002000c7825 */ /* 0x000fe200078e0204 */
[----:B-1----:R-:W-:Y:S02]  /*8bb30*/  ISETP.LT.AND P1, PT, R77, R30, !P1 ;  /* 0x0000001e4d00720c */ /* 0x002fe40004f21270 */
[----:B------:R-:W-:Y:S01]  /*8bb40*/  ISETP.GE.AND P0, PT, R8, R32, PT ;  /* 0x000000200800720c */ /* 0x000fe20003f06270 */
[----:B------:R-:W-:Y:S01]  /*8bb50*/  IMAD.WIDE R14, R0, 0x2, R34 ;  /* 0x00000002000e7825 */ /* 0x000fe200078e0222 */
[----:B------:R1:W-:Y:S01]  /*8bb60*/  @P3 STG.E.U16 desc[UR6][R12.64], R18 ;  /* 0x000000120c003986 */ /* 0x0003e2000c101506 */
[----:B------:R-:W2:Y:S01]  /*8bb70*/  LDC R22, c[0x0][0x39c] ;  /* 0x0000e700ff167b82 */ /* 0x000ea20000000800 */
[----:B------:R-:W-:Y:S01]  /*8bb80*/  ISETP.LT.AND P3, PT, R58, R21, !P0 ;  /* 0x000000153a00720c */ /* 0x000fe20004761270 */
[C---:B------:R-:W-:Y:S01]  /*8bb90*/  IMAD.IADD R16, R0.reuse, 0x1, R59 ;  /* 0x0000000100107824 */ /* 0x040fe200078e023b */
[----:B------:R3:W-:Y:S01]  /*8bba0*/  @P5 STG.E.U16 desc[UR6][R14.64], R17 ;  /* 0x000000110e005986 */ /* 0x0007e2000c101506 */
[----:B------:R-:W-:-:S04]  /*8bbb0*/  IMAD.WIDE R8, R0, 0x2, R6 ;  /* 0x0000000200087825 */ /* 0x000fc800078e0206 */
[----:B0-----:R-:W-:Y:S01]  /*8bbc0*/  IMAD.WIDE R10, R0, 0x2, R2 ;  /* 0x00000002000a7825 */ /* 0x001fe200078e0202 */
[----:B------:R-:W0:Y:S01]  /*8bbd0*/  LDC R32, c[0x0][0x398] ;  /* 0x0000e600ff207b82 */ /* 0x000e220000000800 */
[----:B-1----:R-:W-:Y:S02]  /*8bbe0*/  PRMT R18, R23, 0x7632, R18 ;  /* 0x0000763217127816 */ /* 0x002fe40000000012 */
[----:B------:R-:W-:Y:S01]  /*8bbf0*/  IMAD.WIDE R12, R16, 0x2, R4 ;  /* 0x00000002100c7825 */ /* 0x000fe200078e0204 */
[----:B------:R1:W-:Y:S04]  /*8bc00*/  @P2 STG.E.U16 desc[UR6][R8.64], R23 ;  /* 0x0000001708002986 */ /* 0x0003e8000c101506 */
[----:B------:R4:W-:Y:S01]  /*8bc10*/  @P1 STG.E.U16 desc[UR6][R10.64], R18 ;  /* 0x000000120a001986 */ /* 0x0009e2000c101506 */
[----:B------:R-:W0:Y:S01]  /*8bc20*/  LDC R31, c[0x0][0x398] ;  /* 0x0000e600ff1f7b82 */ /* 0x000e220000000800 */
[----:B---3--:R-:W-:-:S07]  /*8bc30*/  PRMT R17, R62, 0x7610, R17 ;  /* 0x000076103e117816 */ /* 0x008fce0000000011 */
[----:B------:R-:W3:Y:S01]  /*8bc40*/  LDC R19, c[0x0][0x398] ;  /* 0x0000e600ff137b82 */ /* 0x000ee20000000800 */
[----:B------:R-:W3:Y:S04]  /*8bc50*/  LDL.S16 R62, [R1+0x158] ;  /* 0x00015800013e7983 */ /* 0x000ee80000100600 */
[----:B------:R0:W-:Y:S03]  /*8bc60*/  @P3 STG.E.U16 desc[UR6][R12.64], R17 ;  /* 0x000000110c003986 */ /* 0x0001e6000c101506 */
[----:B------:R-:W0:Y:S01]  /*8bc70*/  LDC R30, c[0x0][0x39c] ;  /* 0x0000e700ff1e7b82 */ /* 0x000e220000000800 */
[----:B------:R-:W-:Y:S02]  /*8bc80*/  PRMT R0, R63, 0x7610, R0 ;  /* 0x000076103f007816 */ /* 0x000fe40000000000 */
[----:B------:R-:W3:Y:S01]  /*8bc90*/  LDL.LU.S16 R63, [R1+0x15a] ;  /* 0x00015a00013f7983 */ /* 0x000ee20000300600 */
[----:B------:R-:W-:-:S04]  /*8bca0*/  ISETP.LT.AND P5, PT, R61, R20, !P0 ;  /* 0x000000143d00720c */ /* 0x000fc800047a1270 */
[----:B-1----:R-:W1:Y:S08]  /*8bcb0*/  LDC R23, c[0x0][0x398] ;  /* 0x0000e600ff177b82 */ /* 0x002e700000000800 */
[----:B------:R-:W0:Y:S01]  /*8bcc0*/  LDC R21, c[0x0][0x398] ;  /* 0x0000e600ff157b82 */ /* 0x000e220000000800 */
[----:B----4-:R-:W-:Y:S01]  /*8bcd0*/  PRMT R18, R74, 0x7610, R18 ;  /* 0x000076104a127816 */ /* 0x010fe20000000012 */
[----:B------:R-:W-:Y:S01]  /*8bce0*/  VIADD R8, R93, 0x15 ;  /* 0x000000155d087836 */ /* 0x000fe20000000000 */
[----:B------:R-:W4:Y:S01]  /*8bcf0*/  LDL.S16 R74, [R1+0x15c] ;  /* 0x00015c00014a7983 */ /* 0x000f220000100600 */
[----:B------:R-:W-:Y:S01]  /*8bd00*/  ISETP.LT.AND P2, PT, R80, R33, !P0 ;  /* 0x000000215000720c */ /* 0x000fe20004741270 */
[----:B------:R-:W-:Y:S01]  /*8bd10*/  IMAD.WIDE R14, R16, 0x2, R34 ;  /* 0x00000002100e7825 */ /* 0x000fe200078e0222 */
[----:B0-----:R-:W-:-:S02]  /*8bd20*/  PRMT R17, R70, 0x7610, R17 ;  /* 0x0000761046117816 */ /* 0x001fc40000000011 */
[----:B------:R-:W0:Y:S01]  /*8bd30*/  LDC R20, c[0x0][0x398] ;  /* 0x0000e600ff147b82 */ /* 0x000e220000000800 */
[----:B------:R-:W4:Y:S01]  /*8bd40*/  LDL.LU.S16 R70, [R1+0x15e] ;  /* 0x00015e0001467983 */ /* 0x000f220000300600 */
[----:B--2---:R-:W-:-:S06]  /*8bd50*/  ISETP.GE.AND P1, PT, R8, R22, PT ;  /* 0x000000160800720c */ /* 0x004fcc0003f26270 */
[----:B------:R-:W2:Y:S01]  /*8bd60*/  LDC R22, c[0x0][0x398] ;  /* 0x0000e600ff167b82 */ /* 0x000ea20000000800 */
[----:B------:R-:W-:Y:S01]  /*8bd70*/  ISETP.LT.AND P0, PT, R77, R32, !P0 ;  /* 0x000000204d00720c */ /* 0x000fe20004701270 */
[----:B------:R-:W-:Y:S01]  /*8bd80*/  IMAD.WIDE R8, R16, 0x2, R6 ;  /* 0x0000000210087825 */ /* 0x000fe200078e0206 */
[----:B------:R-:W-:Y:S01]  /*8bd90*/  ISETP.LT.AND P3, PT, R58, R31, !P1 ;  /* 0x0000001f3a00720c */ /* 0x000fe20004f61270 */
[----:B------:R3:W-:Y:S02]  /*8bda0*/  @P5 STG.E.U16 desc[UR6][R14.64], R0 ;  /* 0x000000000e005986 */ /* 0x0007e4000c101506 */
[----:B---3--:R-:W-:Y:S01]  /*8bdb0*/  ISETP.LT.AND P5, PT, R61, R19, !P1 ;  /* 0x000000133d00720c */ /* 0x008fe20004fa1270 */
[----:B------:R-:W-:Y:S01]  /*8bdc0*/  IMAD.WIDE R10, R16, 0x2, R2 ;  /* 0x00000002100a7825 */ /* 0x000fe200078e0202 */
[----:B------:R-:W-:Y:S01]  /*8bdd0*/  PRMT R19, R24, 0x7632, R19 ;  /* 0x0000763218137816 */ /* 0x000fe20000000013 */
[----:B------:R3:W-:Y:S01]  /*8bde0*/  @P2 STG.E.U16 desc[UR6][R8.64], R24 ;  /* 0x0000001808002986 */ /* 0x0007e2000c101506 */
[----:B-1----:R-:W-:Y:S01]  /*8bdf0*/  ISETP.LT.AND P2, PT, R80, R23, !P1 ;  /* 0x000000175000720c */ /* 0x002fe20004f41270 */
[----:B------:R-:W1:Y:S01]  /*8be00*/  LDC R32, c[0x0][0x398] ;  /* 0x0000e600ff207b82 */ /* 0x000e620000000800 */
[----:B------:R-:W-:-:S07]  /*8be10*/  IMAD.IADD R0, R16, 0x1, R59 ;  /* 0x0000000110007824 */ /* 0x000fce00078e023b */
[----:B------:R-:W0:Y:S01]  /*8be20*/  LDC R33, c[0x0][0x39c] ;  /* 0x0000e700ff217b82 */ /* 0x000e220000000800 */
[----:B---3--:R-:W-:Y:S01]  /*8be30*/  VIADD R8, R93, 0x16 ;  /* 0x000000165d087836 */ /* 0x008fe20000000000 */
[----:B------:R3:W-:Y:S01]  /*8be40*/  @P0 STG.E.U16 desc[UR6][R10.64], R19 ;  /* 0x000000130a000986 */ /* 0x0007e2000c101506 */
[----:B------:R-:W-:-:S03]  /*8be50*/  IMAD.WIDE R12, R0, 0x2, R4 ;  /* 0x00000002000c7825 */ /* 0x000fc600078e0204 */
[----:B------:R-:W-:Y:S01]  /*8be60*/  ISETP.GE.AND P0, PT, R8, R30, PT ;  /* 0x0000001e0800720c */ /* 0x000fe20003f06270 */
[----:B------:R-:W-:Y:S01]  /*8be70*/  IMAD.WIDE R14, R0, 0x2, R34 ;  /* 0x00000002000e7825 */ /* 0x000fe200078e0222 */
[----:B--2---:R-:W-:Y:S01]  /*8be80*/  ISETP.LT.AND P1, PT, R77, R22, !P1 ;  /* 0x000000164d00720c */ /* 0x004fe20004f21270 */
[----:B------:R2:W-:Y:S01]  /*8be90*/  @P3 STG.E.U16 desc[UR6][R12.64], R18 ;  /* 0x000000120c003986 */ /* 0x0005e2000c101506 */
[----:B------:R-:W-:Y:S01]  /*8bea0*/  ISETP.LT.AND P3, PT, R58, R21, !P0 ;  /* 0x000000153a00720c */ /* 0x000fe20004761270 */
[C---:B------:R-:W-:Y:S01]  /*8beb0*/  IMAD.IADD R16, R0.reuse, 0x1, R59 ;  /* 0x0000000100107824 */ /* 0x040fe200078e023b */
[----:B------:R-:W1:Y:S01]  /*8bec0*/  LDC R31, c[0x0][0x398] ;  /* 0x0000e600ff1f7b82 */ /* 0x000e620000000800 */
[----:B------:R3:W-:Y:S01]  /*8bed0*/  @P5 STG.E.U16 desc[UR6][R14.64], R17 ;  /* 0x000000110e005986 */ /* 0x0007e2000c101506 */
[----:B------:R-:W-:-:S04]  /*8bee0*/  IMAD.WIDE R8, R0, 0x2, R6 ;  /* 0x0000000200087825 */ /* 0x000fc800078e0206 */
[----:B---3--:R-:W-:Y:S02]  /*8bef0*/  IMAD.WIDE R10, R0, 0x2, R2 ;  /* 0x00000002000a7825 */ /* 0x008fe400078e0202 */
[----:B------:R-:W3:Y:S01]  /*8bf00*/  LDC R30, c[0x0][0x398] ;  /* 0x0000e600ff1e7b82 */ /* 0x000ee20000000800 */
[----:B--2---:R-:W-:Y:S01]  /*8bf10*/  PRMT R18, R25, 0x7632, R18 ;  /* 0x0000763219127816 */ /* 0x004fe20000000012 */
[----:B------:R-:W-:Y:S01]  /*8bf20*/  IMAD.WIDE R12, R16, 0x2, R4 ;  /* 0x00000002100c7825 */ /* 0x000fe200078e0204 */
[----:B------:R-:W-:-:S05]  /*8bf30*/  PRMT R17, R62, 0x7610, R17 ;  /* 0x000076103e117816 */ /* 0x000fca0000000011 */
[----:B------:R-:W2:Y:S01]  /*8bf40*/  LDC R19, c[0x0][0x398] ;  /* 0x0000e600ff137b82 */ /* 0x000ea20000000800 */
[----:B------:R-:W2:Y:S04]  /*8bf50*/  LDL.S16 R62, [R1+0x160] ;  /* 0x00016000013e7983 */ /* 0x000ea80000100600 */
[----:B------:R0:W-:Y:S03]  /*8bf60*/  @P2 STG.E.U16 desc[UR6][R8.64], R25 ;  /* 0x0000001908002986 */ /* 0x0001e6000c101506 */
[----:B------:R-:W1:Y:S01]  /*8bf70*/  LDC R24, c[0x0][0x39c] ;  /* 0x0000e700ff187b82 */ /* 0x000e620000000800 */
[----:B------:R4:W-:Y:S01]  /*8bf80*/  @P1 STG.E.U16 desc[UR6][R10.64], R18 ;  /* 0x000000120a001986 */ /* 0x0009e2000c101506 */
[----:B------:R-:W-:-:S03]  /*8bf90*/  PRMT R0, R63, 0x7610, R0 ;  /* 0x000076103f007816 */ /* 0x000fc60000000000 */
[----:B------:R-:W2:Y:S03]  /*8bfa0*/  LDL.LU.S16 R63, [R1+0x162] ;  /* 0x00016200013f7983 */ /* 0x000ea60000300600 */
[----:B------:R-:W1:Y:S01]  /*8bfb0*/  LDC R23, c[0x0][0x398] ;  /* 0x0000e600ff177b82 */ /* 0x000e620000000800 */
[----:B------:R1:W-:Y:S01]  /*8bfc0*/  @P3 STG.E.U16 desc[UR6][R12.64], R17 ;  /* 0x000000110c003986 */ /* 0x0003e2000c101506 */
[----:B0-----:R-:W-:-:S06]  /*8bfd0*/  ISETP.LT.AND P5, PT, R61, R20, !P0 ;  /* 0x000000143d00720c */ /* 0x001fcc00047a1270 */
[----:B------:R-:W0:Y:S01]  /*8bfe0*/  LDC R22, c[0x0][0x398] ;  /* 0x0000e600ff167b82 */ /* 0x000e220000000800 */
[----:B------:R-:W-:-:S07]  /*8bff0*/  IMAD.WIDE R14, R16, 0x2, R34 ;  /* 0x00000002100e7825 */ /* 0x000fce00078e0222 */
[----:B------:R-:W0:Y:S08]  /*8c000*/  LDC R21, c[0x0][0x398] ;  /* 0x0000e600ff157b82 */ /* 0x000e300000000800 */
[----:B------:R-:W0:Y:S01]  /*8c010*/  LDC R25, c[0x0][0x398] ;  /* 0x0000e600ff197b82 */ /* 0x000e220000000800 */
[----:B----4-:R-:W-:Y:S01]  /*8c020*/  PRMT R18, R74, 0x7610, R18 ;  /* 0x000076104a127816 */ /* 0x010fe20000000012 */
[----:B------:R-:W-:Y:S01]  /*8c030*/  VIADD R8, R93, 0x17 ;  /* 0x000000175d087836 */ /* 0x000fe20000000000 */
[----:B------:R-:W4:Y:S01]  /*8c040*/  LDL.S16 R74, [R1+0x164] ;  /* 0x00016400014a7983 */ /* 0x000f220000100600 */
[----:B-1----:R-:W-:Y:S01]  /*8c050*/  ISETP.LT.AND P2, PT, R80, R32, !P0 ;  /* 0x000000205000720c */ /* 0x002fe20004741270 */
[----:B------:R-:W-:Y:S01]  /*8c060*/  IMAD.WIDE R10, R16, 0x2, R2 ;  /* 0x00000002100a7825 */ /* 0x000fe200078e0202 */
[----:B------:R-:W-:-:S02]  /*8c070*/  PRMT R17, R70, 0x7610, R17 ;  /* 0x0000761046117816 */ /* 0x000fc40000000011 */
[----:B------:R-:W1:Y:S01]  /*8c080*/  LDC R20, c[0x0][0x398] ;  /* 0x0000e600ff147b82 */ /* 0x000e620000000800 */
[----:B------:R-:W4:Y:S01]  /*8c090*/  LDL.LU.S16 R70, [R1+0x166] ;  /* 0x0001660001467983 */ /* 0x000f220000300600 */
[----:B------:R-:W-:Y:S02]  /*8c0a0*/  ISETP.GE.AND P1, PT, R8, R33, PT ;  /* 0x000000210800720c */ /* 0x000fe40003f26270 */
[----:B------:R-:W-:Y:S01]  /*8c0b0*/  ISETP.LT.AND P0, PT, R77, R31, !P0 ;  /* 0x0000001f4d00720c */ /* 0x000fe20004701270 */
[----:B------:R-:W-:Y:S01]  /*8c0c0*/  IMAD.WIDE R8, R16, 0x2, R6 ;  /* 0x0000000210087825 */ /* 0x000fe200078e0206 */
[----:B---3--:R-:W-:Y:S01]  /*8c0d0*/  ISETP.LT.AND P3, PT, R58, R30, !P1 ;  /* 0x0000001e3a00720c */ /* 0x008fe20004f61270 */
[----:B------:R3:W-:Y:S01]  /*8c0e0*/  @P5 STG.E.U16 desc[UR6][R14.64], R0 ;  /* 0x000000000e005986 */ /* 0x0007e2000c101506 */
[----:B--2---:R-:W-:Y:S01]  /*8c0f0*/  ISETP.LT.AND P5, PT, R61, R19, !P1 ;  /* 0x000000133d00720c */ /* 0x004fe20004fa1270 */
[----:B------:R-:W2:Y:S01]  /*8c100*/  LDC R30, c[0x0][0x398] ;  /* 0x0000e600ff1e7b82 */ /* 0x000ea20000000800 */
[----:B------:R-:W-:Y:S01]  /*8c110*/  PRMT R19, R26, 0x7632, R19 ;  /* 0x000076321a137816 */ /* 0x000fe20000000013 */
[----:B------:R0:W-:Y:S01]  /*8c120*/  @P2 STG.E.U16 desc[UR6][R8.64], R26 ;  /* 0x0000001a08002986 */ /* 0x0001e2000c101506 */
[----:B------:R-:W-:-:S05]  /*8c130*/  ISETP.LT.AND P2, PT, R80, R23, !P1 ;  /* 0x000000175000720c */ /* 0x000fca0004f41270 */
[----:B------:R-:W1:Y:S01]  /*8c140*/  LDC R31, c[0x0][0x39c] ;  /* 0x0000e700ff1f7b82 */ /* 0x000e620000000800 */
[----:B---3--:R-:W-:Y:S02]  /*8c150*/  IMAD.IADD R0, R16, 0x1, R59 ;  /* 0x0000000110007824 */ /* 0x008fe400078e023b */
[----:B0-----:R-:W-:Y:S01]  /*8c160*/  VIADD R8, R93, 0x18 ;  /* 0x000000185d087836 */ /* 0x001fe20000000000 */
[----:B------:R0:W-:Y:S01]  /*8c170*/  @P0 STG.E.U16 desc[UR6][R10.64], R19 ;  /* 0x000000130a000986 */ /* 0x0001e2000c101506 */
[----:B------:R-:W-:Y:S01]  /*8c180*/  IMAD.WIDE R12, R0, 0x2, R4 ;  /* 0x00000002000c7825 */ /* 0x000fe200078e0204 */
[----:B------:R-:W-:Y:S02]  /*8c190*/  ISETP.LT.AND P1, PT, R77, R22, !P1 ;  /* 0x000000164d00720c */ /* 0x000fe40004f21270 */
[----:B------:R-:W3:Y:S01]  /*8c1a0*/  LDC R26, c[0x0][0x398] ;  /* 0x0000e600ff1a7b82 */ /* 0x000ee20000000800 */
[----:B------:R-:W-:Y:S01]  /*8c1b0*/  ISETP.GE.AND P0, PT, R8, R24, PT ;  /* 0x000000180800720c */ /* 0x000fe20003f06270 */
[----:B------:R-:W-:Y:S01]  /*8c1c0*/  IMAD.WIDE R14, R0, 0x2, R34 ;  /* 0x00000002000e7825 */ /* 0x000fe200078e0222 */
[----:B------:R0:W-:Y:S02]  /*8c1d0*/  @P3 STG.E.U16 desc[UR6][R12.64], R18 ;  /* 0x000000120c003986 */ /* 0x0001e4000c101506 */
[----:B------:R-:W-:Y:S01]  /*8c1e0*/  ISETP.LT.AND P3, PT, R58, R21, !P0 ;  /* 0x000000153a00720c */ /* 0x000fe20004761270 */
[C---:B------:R-:W-:Y:S01]  /*8c1f0*/  IMAD.IADD R16, R0.reuse, 0x1, R59 ;  /* 0x0000000100107824 */ /* 0x040fe200078e023b */
[----:B------:R1:W-:Y:S01]  /*8c200*/  @P5 STG.E.U16 desc[UR6][R14.64], R17 ;  /* 0x000000110e005986 */ /* 0x0003e2000c101506 */
[C---:B------:R-:W-:Y:S01]  /*8c210*/  IMAD.WIDE R8, R0.reuse, 0x2, R6 ;  /* 0x0000000200087825 */ /* 0x040fe200078e0206 */
[----:B0-----:R-:W0:Y:S03]  /*8c220*/  LDC R19, c[0x0][0x398] ;  /* 0x0000e600ff137b82 */ /* 0x001e260000000800 */
[----:B------:R-:W-:Y:S01]  /*8c230*/  IMAD.WIDE R10, R0, 0x2, R2 ;  /* 0x00000002000a7825 */ /* 0x000fe200078e0202 */
[----:B------:R-:W-:-:S03]  /*8c240*/  PRMT R18, R27, 0x7632, R18 ;  /* 0x000076321b127816 */ /* 0x000fc60000000012 */
[----:B------:R-:W-:Y:S01]  /*8c250*/  IMAD.WIDE R12, R16, 0x2, R4 ;  /* 0x00000002100c7825 */ /* 0x000fe200078e0204 */
[----:B------:R0:W-:Y:S01]  /*8c260*/  @P2 STG.E.U16 desc[UR6][R8.64], R27 ;  /* 0x0000001b08002986 */ /* 0x0001e2000c101506 */
[----:B------:R-:W0:Y:S03]  /*8c270*/  LDC R24, c[0x0][0x39c] ;  /* 0x0000e700ff187b82 */ /* 0x000e260000000800 */
[----:B------:R4:W-:Y:S05]  /*8c280*/  @P1 STG.E.U16 desc[UR6][R10.64], R18 ;  /* 0x000000120a001986 */ /* 0x0009ea000c101506 */
[----:B------:R-:W0:Y:S01]  /*8c290*/  LDC R23, c[0x0][0x398] ;  /* 0x0000e600ff177b82 */ /* 0x000e220000000800 */
[----:B-1----:R-:W-:-:S02]  /*8c2a0*/  PRMT R17, R62, 0x7610, R17 ;  /* 0x000076103e117816 */ /* 0x002fc40000000011 */
[----:B------:R-:W3:Y:S04]  /*8c2b0*/  LDL.S16 R62, [R1+0x168] ;  /* 0x00016800013e7983 */ /* 0x000ee80000100600 */
[----:B------:R1:W-:Y:S01]  /*8c2c0*/  @P3 STG.E.U16 desc[UR6][R12.64], R17 ;  /* 0x000000110c003986 */ /* 0x0003e2000c101506 */
[----:B------:R-:W1:Y:S01]  /*8c2d0*/  LDC R22, c[0x0][0x398] ;  /* 0x0000e600ff167b82 */ /* 0x000e620000000800 */
[----:B------:R-:W-:Y:S02]  /*8c2e0*/  PRMT R0, R63, 0x7610, R0 ;  /* 0x000076103f007816 */ /* 0x000fe40000000000 */
[----:B------:R-:W3:Y:S01]  /*8c2f0*/  LDL.LU.S16 R63, [R1+0x16a] ;  /* 0x00016a00013f7983 */ /* 0x000ee20000300600 */
[----:B------:R-:W-:-:S04]  /*8c300*/  ISETP.LT.AND P5, PT, R61, R20, !P0 ;  /* 0x000000143d00720c */ /* 0x000fc800047a1270 */
[----:B------:R-:W1:Y:S01]  /*8c310*/  LDC R21, c[0x0][0x398] ;  /* 0x0000e600ff157b82 */ /* 0x000e620000000800 */
[----:B------:R-:W-:-:S07]  /*8c320*/  IMAD.WIDE R14, R16, 0x2, R34 ;  /* 0x00000002100e7825 */ /* 0x000fce00078e0222 */
[----:B0-----:R-:W0:Y:S01]  /*8c330*/  LDC R27, c[0x0][0x398] ;  /* 0x0000e600ff1b7b82 */ /* 0x001e220000000800 */
[----:B----4-:R-:W-:Y:S01]  /*8c340*/  PRMT R18, R74, 0x7610, R18 ;  /* 0x000076104a127816 */ /* 0x010fe20000000012 */
[----:B------:R-:W-:Y:S01]  /*8c350*/  VIADD R8, R93, 0x19 ;  /* 0x000000195d087836 */ /* 0x000fe20000000000 */
[----:B------:R-:W4:Y:S01]  /*8c360*/  LDL.S16 R74, [R1+0x16c] ;  /* 0x00016c00014a7983 */ /* 0x000f220000100600 */
[----:B--2---:R-:W-:Y:S01]  /*8c370*/  ISETP.LT.AND P2, PT, R80, R30, !P0 ;  /* 0x0000001e5000720c */ /* 0x004fe20004741270 */
[----:B------:R-:W-:Y:S01]  /*8c380*/  IMAD.WIDE R10, R16, 0x2, R2 ;  /* 0x00000002100a7825 */ /* 0x000fe200078e0202 */
[----:B-1----:R-:W-:Y:S02]  /*8c390*/  PRMT R17, R70, 0x7610, R17 ;  /* 0x0000761046117816 */ /* 0x002fe40000000011 */
[----:B------:R-:W1:Y:S01]  /*8c3a0*/  LDC R20, c[0x0][0x398] ;  /* 0x0000e600ff147b82 */ /* 0x000e620000000800 */
[----:B------:R-:W2:Y:S01]  /*8c3b0*/  LDL.LU.S16 R70, [R1+0x16e] ;  /* 0x00016e0001467983 */ /* 0x000ea20000300600 */
[----:B------:R-:W-:-:S02]  /*8c3c0*/  ISETP.GE.AND P1, PT, R8, R31, PT ;  /* 0x0000001f0800720c */ /* 0x000fc40003f26270 */
[----:B---3--:R-:W-:Y:S01]  /*8c3d0*/  ISETP.LT.AND P0, PT, R77, R26, !P0 ;  /* 0x0000001a4d00720c */ /* 0x008fe20004701270 */
[----:B------:R-:W-:Y:S01]  /*8c3e0*/  IMAD.WIDE R8, R16, 0x2, R6 ;  /* 0x0000000210087825 */ /* 0x000fe200078e0206 */
[----:B------:R-:W-:Y:S01]  /*8c3f0*/  ISETP.LT.AND P3, PT, R58, R25, !P1 ;  /* 0x000000193a00720c */ /* 0x000fe20004f61270 */
[----:B------:R3:W-:Y:S01]  /*8c400*/  @P5 STG.E.U16 desc[UR6][R14.64], R0 ;  /* 0x000000000e005986 */ /* 0x0007e2000c101506 */
[----:B------:R-:W-:Y:S01]  /*8c410*/  ISETP.LT.AND P5, PT, R61, R19, !P1 ;  /* 0x000000133d00720c */ /* 0x000fe20004fa1270 */
[----:B------:R-:W0:Y:S01]  /*8c420*/  LDC R26, c[0x0][0x398] ;  /* 0x0000e600ff1a7b82 */ /* 0x000e220000000800 */
[----:B------:R-:W-:Y:S01]  /*8c430*/  PRMT R19, R28, 0x7632, R19 ;  /* 0x000076321c137816 */ /* 0x000fe20000000013 */
[----:B------:R3:W-:Y:S01]  /*8c440*/  @P2 STG.E.U16 desc[UR6][R8.64], R28 ;  /* 0x0000001c08002986 */ /* 0x0007e2000c101506 */
[----:B------:R-:W-:-:S05]  /*8c450*/  ISETP.LT.AND P2, PT, R80, R23, !P1 ;  /* 0x000000175000720c */ /* 0x000fca0004f41270 */
[----:B------:R-:W0:Y:S01]  /*8c460*/  LDC R25, c[0x0][0x398] ;  /* 0x0000e600ff197b82 */ /* 0x000e220000000800 */
[----:B---3--:R-:W-:Y:S02]  /*8c470*/  IMAD.IADD R0, R16, 0x1, R59 ;  /* 0x0000000110007824 */ /* 0x008fe400078e023b */
[----:B------:R-:W-:Y:S01]  /*8c480*/  VIADD R8, R93, 0x1a ;  /* 0x0000001a5d087836 */ /* 0x000fe20000000000 */
[----:B------:R3:W-:Y:S01]  /*8c490*/  @P0 STG.E.U16 desc[UR6][R10.64], R19 ;  /* 0x000000130a000986 */ /* 0x0007e2000c101506 */
[----:B------:R-:W-:Y:S01]  /*8c4a0*/  IMAD.WIDE R12, R0, 0x2, R4 ;  /* 0x00000002000c7825 */ /* 0x000fe200078e0204 */
[----:B------:R-:W-:Y:S02]  /*8c4b0*/  ISETP.LT.AND P1, PT, R77, R22, !P1 ;  /* 0x000000164d00720c */ /* 0x000fe40004f21270 */
        /* <DEDUP_REMOVED lines=8> */
[----:B---3--:R-:W3:Y:S03]  /*8c540*/  LDC R19, c[0x0][0x398] ;  /* 0x0000e600ff137b82 */ /* 0x008ee60000000800 */
[----:B------:R-:W-:Y:S01]  /*8c550*/  IMAD.WIDE R10, R0, 0x2, R2 ;  /* 0x00000002000a7825 */ /* 0x000fe200078e0202 */
[----:B------:R-:W-:-:S03]  /*8c560*/  PRMT R18, R29, 0x7632, R18 ;  /* 0x000076321d127816 */ /* 0x000fc60000000012 */
[----:B------:R-:W-:Y:S01]  /*8c570*/  IMAD.WIDE R12, R16, 0x2, R4 ;  /* 0x00000002100c7825 */ /* 0x000fe200078e0204 */
[----:B------:R-:W-:Y:S01]  /*8c580*/  @P2 STG.E.U16 desc[UR6][R8.64], R29 ;  /* 0x0000001d08002986 */ /* 0x000fe2000c101506 */
[----:B------:R-:W1:Y:S03]  /*8c590*/  LDC R24, c[0x0][0x39c] ;  /* 0x0000e700ff187b82 */ /* 0x000e660000000800 */
[----:B------:R4:W-:Y:S05]  /*8c5a0*/  @P1 STG.E.U16 desc[UR6][R10.64], R18 ;  /* 0x000000120a001986 */ /* 0x0009ea000c101506 */
[----:B------:R-:W1:Y:S01]  /*8c5b0*/  LDC R23, c[0x0][0x398] ;  /* 0x0000e600ff177b82 */ /* 0x000e620000000800 */
[----:B0-----:R-:W-:-:S02]  /*8c5c0*/  PRMT R17, R62, 0x7610, R17 ;  /* 0x000076103e117816 */ /* 0x001fc40000000011 */
[----:B------:R-:W3:Y:S04]  /*8c5d0*/  LDL.S16 R62, [R1+0x170] ;  /* 0x00017000013e7983 */ /* 0x000ee80000100600 */
[----:B------:R2:W-:Y:S01]  /*8c5e0*/  @P3 STG.E.U16 desc[UR6][R12.64], R17 ;  /* 0x000000110c003986 */ /* 0x0005e2000c101506 */
[----:B------:R-:W0:Y:S01]  /*8c5f0*/  LDC R22, c[0x0][0x398] ;  /* 0x0000e600ff167b82 */ /* 0x000e220000000800 */
[----:B------:R-:W-:Y:S02]  /*8c600*/  PRMT R0, R63, 0x7610, R0 ;  /* 0x000076103f007816 */ /* 0x000fe40000000000 */
[----:B------:R-:W3:Y:S05]  /*8c610*/  LDL.LU.S16 R63, [R1+0x172] ;  /* 0x00017200013f7983 */ /* 0x000eea0000300600 */
[----:B------:R-:W0:Y:S01]  /*8c620*/  LDC R21, c[0x0][0x398] ;  /* 0x0000e600ff157b82 */ /* 0x000e220000000800 */
[----:B----4-:R-:W-:-:S02]  /*8c630*/  PRMT R18, R74, 0x7610, R18 ;  /* 0x000076104a127816 */ /* 0x010fc40000000012 */
[----:B------:R-:W4:Y:S01]  /*8c640*/  LDL.S16 R74, [R1+0x174] ;  /* 0x00017400014a7983 */ /* 0x000f220000100600 */
[----:B--2---:R-:W-:-:S03]  /*8c650*/  PRMT R17, R70, 0x7610, R17 ;  /* 0x0000761046117816 */ /* 0x004fc60000000011 */
[----:B------:R-:W2:Y:S01]  /*8c660*/  LDL.LU.S16 R70, [R1+0x176] ;  /* 0x0001760001467983 */ /* 0x000ea20000300600 */
[----:B-1----:R-:W-:Y:S02]  /*8c670*/  ISETP.LT.AND P5, PT, R61, R20, !P0 ;  /* 0x000000143d00720c */ /* 0x002fe400047a1270 */
[----:B------:R-:W-:Y:S02]  /*8c680*/  ISETP.LT.AND P2, PT, R80, R27, !P0 ;  /* 0x0000001b5000720c */ /* 0x000fe40004741270 */
[----:B------:R-:W-:Y:S01]  /*8c690*/  IADD3 R8, PT, PT, R93, 0x1b, RZ ;  /* 0x0000001b5d087810 */ /* 0x000fe20007ffe0ff */
[----:B------:R-:W-:Y:S01]  /*8c6a0*/  IMAD.WIDE R14, R16, 0x2, R34 ;  /* 0x00000002100e7825 */ /* 0x000fe200078e0222 */
[----:B------:R-:W-:Y:S01]  /*8c6b0*/  ISETP.LT.AND P0, PT, R77, R26, !P0 ;  /* 0x0000001a4d00720c */ /* 0x000fe20004701270 */
[----:B------:R-:W1:Y:S01]  /*8c6c0*/  LDC R20, c[0x0][0x398] ;  /* 0x0000e600ff147b82 */ /* 0x000e620000000800 */
[----:B------:R-:W-:Y:S01]  /*8c6d0*/  ISETP.GE.AND P1, PT, R8, R28, PT ;  /* 0x0000001c0800720c */ /* 0x000fe20003f26270 */
[----:B------:R-:W-:-:S03]  /*8c6e0*/  IMAD.WIDE R8, R16, 0x2, R6 ;  /* 0x0000000210087825 */ /* 0x000fc600078e0206 */
[----:B------:R-:W-:Y:S01]  /*8c6f0*/  ISETP.LT.AND P3, PT, R58, R25, !P1 ;  /* 0x000000193a00720c */ /* 0x000fe20004f61270 */
[----:B------:R0:W-:Y:S01]  /*8c700*/  @P5 STG.E.U16 desc[UR6][R14.64], R0 ;  /* 0x000000000e005986 */ /* 0x0001e2000c101506 */
[----:B---3--:R-:W-:Y:S01]  /*8c710*/  ISETP.LT.AND P5, PT, R61, R19, !P1 ;  /* 0x000000133d00720c */ /* 0x008fe20004fa1270 */
[----:B------:R-:W-:Y:S01]  /*8c720*/  IMAD.WIDE R10, R16, 0x2, R2 ;  /* 0x00000002100a7825 */ /* 0x000fe200078e0202 */
[----:B------:R-:W-:Y:S01]  /*8c730*/  PRMT R19, R65, 0x7632, R19 ;  /* 0x0000763241137816 */ /* 0x000fe20000000013 */
[----:B------:R3:W-:Y:S01]  /*8c740*/  @P2 STG.E.U16 desc[UR6][R8.64], R65 ;  /* 0x0000004108002986 */ /* 0x0007e2000c101506 */
[----:B------:R-:W-:Y:S01]  /*8c750*/  ISETP.LT.AND P2, PT, R80, R23, !P1 ;  /* 0x000000175000720c */ /* 0x000fe20004f41270 */
[----:B------:R-:W1:Y:S01]  /*8c760*/  LDC R27, c[0x0][0x398] ;  /* 0x0000e600ff1b7b82 */ /* 0x000e620000000800 */
[----:B0-----:R-:W-:-:S07]  /*8c770*/  IMAD.IADD R0, R16, 0x1, R59 ;  /* 0x0000000110007824 */ /* 0x001fce00078e023b */
[----:B------:R-:W0:Y:S01]  /*8c780*/  LDC R28, c[0x0][0x39c] ;  /* 0x0000e700ff1c7b82 */ /* 0x000e220000000800 */
[----:B---3--:R-:W-:Y:S01]  /*8c790*/  VIADD R8, R93, 0x1c ;  /* 0x0000001c5d087836 */ /* 0x008fe20000000000 */
[----:B------:R3:W-:Y:S01]  /*8c7a0*/  @P0 STG.E.U16 desc[UR6][R10.64], R19 ;  /* 0x000000130a000986 */ /* 0x0007e2000c101506 */
[----:B------:R-:W-:Y:S01]  /*8c7b0*/  IMAD.WIDE R12, R0, 0x2, R4 ;  /* 0x00000002000c7825 */ /* 0x000fe200078e0204 */
[----:B------:R-:W-:Y:S02]  /*8c7c0*/  ISETP.LT.AND P1, PT, R77, R22, !P1 ;  /* 0x000000164d00720c */ /* 0x000fe40004f21270 */
[----:B------:R-:W-:Y:S01]  /*8c7d0*/  ISETP.GE.AND P0, PT, R8, R24, PT ;  /* 0x000000180800720c */ /* 0x000fe20003f06270 */
[----:B------:R-:W-:Y:S01]  /*8c7e0*/  IMAD.WIDE R14, R0, 0x2, R34 ;  /* 0x00000002000e7825 */ /* 0x000fe200078e0222 */
[----:B------:R3:W-:Y:S01]  /*8c7f0*/  @P3 STG.E.U16 desc[UR6][R12.64], R18 ;  /* 0x000000120c003986 */ /* 0x0007e2000c101506 */
[----:B------:R-:W0:Y:S01]  /*8c800*/  LDC R26, c[0x0][0x398] ;  /* 0x0000e600ff1a7b82 */ /* 0x000e220000000800 */
[----:B------:R-:W-:Y:S01]  /*8c810*/  ISETP.LT.AND P3, PT, R58, R21, !P0 ;  /* 0x000000153a00720c */ /* 0x000fe20004761270 */
[C---:B------:R-:W-:Y:S01]  /*8c820*/  IMAD.IADD R16, R0.reuse, 0x1, R59 ;  /* 0x0000000100107824 */ /* 0x040fe200078e023b */
[----:B------:R1:W-:Y:S01]  /*8c830*/  @P5 STG.E.U16 desc[UR6][R14.64], R17 ;  /* 0x000000110e005986 */ /* 0x0003e2000c101506 */
[----:B------:R-:W-:-:S04]  /*8c840*/  IMAD.WIDE R8, R0, 0x2, R6 ;  /* 0x0000000200087825 */ /* 0x000fc800078e0206 */
[----:B---3--:R-:W-:Y:S01]  /*8c850*/  IMAD.WIDE R10, R0, 0x2, R2 ;  /* 0x00000002000a7825 */ /* 0x008fe200078e0202 */
[----:B------:R-:W3:Y:S01]  /*8c860*/  LDC R25, c[0x0][0x398] ;  /* 0x0000e600ff197b82 */ /* 0x000ee20000000800 */
[----:B------:R-:W-:Y:S02]  /*8c870*/  PRMT R18, R66, 0x7632, R18 ;  /* 0x0000763242127816 */ /* 0x000fe40000000012 */
[----:B------:R-:W-:Y:S01]  /*8c880*/  IMAD.WIDE R12, R16, 0x2, R4 ;  /* 0x00000002100c7825 */ /* 0x000fe200078e0204 */
[----:B-1----:R-:W-:Y:S02]  /*8c890*/  PRMT R17, R62, 0x7610, R17 ;  /* 0x000076103e117816 */ /* 0x002fe40000000011 */
[----:B------:R-:W3:Y:S02]  /*8c8a0*/  LDL.S16 R62, [R1+0x178] ;  /* 0x00017800013e7983 */ /* 0x000ee40000100600 */
[----:B------:R-:W1:Y:S02]  /*8c8b0*/  LDC R19, c[0x0][0x398] ;  /* 0x0000e600ff137b82 */ /* 0x000e640000000800 */
[----:B------:R-:W-:Y:S04]  /*8c8c0*/  @P2 STG.E.U16 desc[UR6][R8.64], R66 ;  /* 0x0000004208002986 */ /* 0x000fe8000c101506 */
[----:B------:R4:W-:Y:S02]  /*8c8d0*/  @P1 STG.E.U16 desc[UR6][R10.64], R18 ;  /* 0x000000120a001986 */ /* 0x0009e4000c101506 */
[----:B------:R-:W0:Y:S01]  /*8c8e0*/  LDC R24, c[0x0][0x39c] ;  /* 0x0000e700ff187b82 */ /* 0x000e220000000800 */
[----:B------:R-:W-:-:S02]  /*8c8f0*/  PRMT R0, R63, 0x7610, R0 ;  /* 0x000076103f007816 */ /* 0x000fc40000000000 */
[----:B------:R-:W3:Y:S04]  /*8c900*/  LDL.LU.S16 R63, [R1+0x17a] ;  /* 0x00017a00013f7983 */ /* 0x000ee80000300600 */
[----:B------:R2:W-:Y:S01]  /*8c910*/  @P3 STG.E.U16 desc[UR6][R12.64], R17 ;  /* 0x000000110c003986 */ /* 0x0005e2000c101506 */
[----:B------:R-:W0:Y:S08]  /*8c920*/  LDC R23, c[0x0][0x398] ;  /* 0x0000e600ff177b82 */ /* 0x000e300000000800 */
[----:B------:R-:W0:Y:S08]  /*8c930*/  LDC R22, c[0x0][0x398] ;  /* 0x0000e600ff167b82 */ /* 0x000e300000000800 */
[----:B------:R-:W0:Y:S01]  /*8c940*/  LDC R21, c[0x0][0x398] ;  /* 0x0000e600ff157b82 */ /* 0x000e220000000800 */
[----:B----4-:R-:W-:-:S02]  /*8c950*/  PRMT R18, R74, 0x7610, R18 ;  /* 0x000076104a127816 */ /* 0x010fc40000000012 */
[----:B------:R-:W4:Y:S01]  /*8c960*/  LDL.S16 R74, [R1+0x17c] ;  /* 0x00017c00014a7983 */ /* 0x000f220000100600 */
[----:B--2---:R-:W-:-:S03]  /*8c970*/  PRMT R17, R70, 0x7610, R17 ;  /* 0x0000761046117816 */ /* 0x004fc60000000011 */
[----:B------:R-:W2:Y:S01]  /*8c980*/  LDL.LU.S16 R70, [R1+0x17e] ;  /* 0x00017e0001467983 */ /* 0x000ea20000300600 */
[----:B------:R-:W-:Y:S01]  /*8c990*/  ISETP.LT.AND P5, PT, R61, R20, !P0 ;  /* 0x000000143d00720c */ /* 0x000fe200047a1270 */
[----:B------:R-:W-:Y:S01]  /*8c9a0*/  VIADD R8, R93, 0x1d ;  /* 0x0000001d5d087836 */ /* 0x000fe20000000000 */
[----:B------:R-:W-:Y:S01]  /*8c9b0*/  ISETP.LT.AND P2, PT, R80, R27, !P0 ;  /* 0x0000001b5000720c */ /* 0x000fe20004741270 */
[----:B------:R-:W-:Y:S01]  /*8c9c0*/  IMAD.WIDE R14, R16, 0x2, R34 ;  /* 0x00000002100e7825 */ /* 0x000fe200078e0222 */
[----:B0-----:R-:W-:Y:S01]  /*8c9d0*/  ISETP.LT.AND P0, PT, R77, R26, !P0 ;  /* 0x0000001a4d00720c */ /* 0x001fe20004701270 */
[----:B------:R-:W0:Y:S01]  /*8c9e0*/  LDC R20, c[0x0][0x398] ;  /* 0x0000e600ff147b82 */ /* 0x000e220000000800 */
[----:B------:R-:W-:Y:S01]  /*8c9f0*/  ISETP.GE.AND P1, PT, R8, R28, PT ;  /* 0x0000001c0800720c */ /* 0x000fe20003f26270 */
[----:B------:R-:W-:-:S03]  /*8ca00*/  IMAD.WIDE R8, R16, 0x2, R6 ;  /* 0x0000000210087825 */ /* 0x000fc600078e0206 */
[----:B---3--:R-:W-:Y:S01]  /*8ca10*/  ISETP.LT.AND P3, PT, R58, R25, !P1 ;  /* 0x000000193a00720c */ /* 0x008fe20004f61270 */
[----:B------:R-:W-:Y:S02]  /*8ca20*/  IMAD.WIDE R10, R16, 0x2, R2 ;  /* 0x00000002100a7825 */ /* 0x000fe400078e0202 */
[----:B------:R3:W-:Y:S01]  /*8ca30*/  @P5 STG.E.U16 desc[UR6][R14.64], R0 ;  /* 0x000000000e005986 */ /* 0x0007e2000c101506 */
[----:B-1----:R-:W-:Y:S01]  /*8ca40*/  ISETP.LT.AND P5, PT, R61, R19, !P1 ;  /* 0x000000133d00720c */ /* 0x002fe20004fa1270 */
[----:B------:R-:W1:Y:S01]  /*8ca50*/  LDC R27, c[0x0][0x398] ;  /* 0x0000e600ff1b7b82 */ /* 0x000e620000000800 */
        /* <DEDUP_REMOVED lines=18> */
[----:B---3--:R-:W-:Y:S01]  /*8cb80*/  IMAD.WIDE R10, R0, 0x2, R2 ;  /* 0x00000002000a7825 */ /* 0x008fe200078e0202 */
[----:B------:R-:W-:-:S03]  /*8cb90*/  PRMT R18, R68, 0x7632, R18 ;  /* 0x0000763244127816 */ /* 0x000fc60000000012 */
[----:B------:R-:W-:Y:S01]  /*8cba0*/  IMAD.WIDE R12, R16, 0x2, R4 ;  /* 0x00000002100c7825 */ /* 0x000fe200078e0204 */
[----:B------:R-:W3:Y:S01]  /*8cbb0*/  LDC R19, c[0x0][0x398] ;  /* 0x0000e600ff137b82 */ /* 0x000ee20000000800 */
[----:B-1----:R-:W-:Y:S02]  /*8cbc0*/  PRMT R17, R62, 0x7610, R17 ;  /* 0x000076103e117816 */ /* 0x002fe40000000011 */
[----:B------:R-:W3:Y:S04]  /*8cbd0*/  LDL.S16 R62, [R1+0x180] ;  /* 0x00018000013e7983 */ /* 0x000ee80000100600 */
[----:B------:R-:W-:Y:S01]  /*8cbe0*/  @P2 STG.E.U16 desc[UR6][R8.64], R68 ;  /* 0x0000004408002986 */ /* 0x000fe2000c101506 */
[----:B------:R-:W1:Y:S03]  /*8cbf0*/  LDC R24, c[0x0][0x39c] ;  /* 0x0000e700ff187b82 */ /* 0x000e660000000800 */
[----:B------:R4:W-:Y:S01]  /*8cc00*/  @P1 STG.E.U16 desc[UR6][R10.64], R18 ;  /* 0x000000120a001986 */ /* 0x0009e2000c101506 */
[----:B------:R-:W-:-:S03]  /*8cc10*/  PRMT R0, R63, 0x7610, R0 ;  /* 0x000076103f007816 */ /* 0x000fc60000000000 */
[----:B------:R-:W3:Y:S01]  /*8cc20*/  LDL.LU.S16 R63, [R1+0x182] ;  /* 0x00018200013f7983 */ /* 0x000ee20000300600 */
[----:B------:R-:W0:Y:S03]  /*8cc30*/  LDC R23, c[0x0][0x398] ;  /* 0x0000e600ff177b82 */ /* 0x000e260000000800 */
[----:B------:R2:W-:Y:S05]  /*8cc40*/  @P3 STG.E.U16 desc[UR6][R12.64], R17 ;  /* 0x000000110c003986 */ /* 0x0005ea000c101506 */
[----:B------:R-:W0:Y:S08]  /*8cc50*/  LDC R22, c[0x0][0x398] ;  /* 0x0000e600ff167b82 */ /* 0x000e300000000800 */
[----:B------:R-:W0:Y:S01]  /*8cc60*/  LDC R21, c[0x0][0x398] ;  /* 0x0000e600ff157b82 */ /* 0x000e220000000800 */
[----:B----4-:R-:W-:-:S02]  /*8cc70*/  PRMT R18, R74, 0x7610, R18 ;  /* 0x000076104a127816 */ /* 0x010fc40000000012 */
[----:B------:R-:W4:Y:S01]  /*8cc80*/  LDL.S16 R74, [R1+0x184] ;  /* 0x00018400014a7983 */ /* 0x000f220000100600 */
[----:B--2---:R-:W-:-:S03]  /*8cc90*/  PRMT R17, R70, 0x7610, R17 ;  /* 0x0000761046117816 */ /* 0x004fc60000000011 */
[----:B------:R-:W2:Y:S01]  /*8cca0*/  LDL.LU.S16 R70, [R1+0x186] ;  /* 0x0001860001467983 */ /* 0x000ea20000300600 */
[----:B0-----:R-:W-:Y:S01]  /*8ccb0*/  ISETP.LT.AND P5, PT, R61, R20, !P0 ;  /* 0x000000143d00720c */ /* 0x001fe200047a1270 */
[----:B------:R-:W-:Y:S01]  /*8ccc0*/  VIADD R8, R93, 0x1f ;  /* 0x0000001f5d087836 */ /* 0x000fe20000000000 */
[----:B------:R-:W-:Y:S01]  /*8ccd0*/  ISETP.LT.AND P2, PT, R80, R27, !P0 ;  /* 0x0000001b5000720c */ /* 0x000fe20004741270 */
[----:B------:R-:W-:Y:S01]  /*8cce0*/  IMAD.WIDE R14, R16, 0x2, R34 ;  /* 0x00000002100e7825 */ /* 0x000fe200078e0222 */
[----:B------:R-:W-:Y:S01]  /*8ccf0*/  ISETP.LT.AND P0, PT, R77, R26, !P0 ;  /* 0x0000001a4d00720c */ /* 0x000fe20004701270 */
[----:B------:R-:W0:Y:S01]  /*8cd00*/  LDC R20, c[0x0][0x398] ;  /* 0x0000e600ff147b82 */ /* 0x000e220000000800 */
[----:B------:R-:W-:Y:S01]  /*8cd10*/  ISETP.GE.AND P1, PT, R8, R28, PT ;  /* 0x0000001c0800720c */ /* 0x000fe20003f26270 */
[----:B------:R-:W-:-:S03]  /*8cd20*/  IMAD.WIDE R8, R16, 0x2, R6 ;  /* 0x0000000210087825 */ /* 0x000fc600078e0206 */
[----:B------:R-:W-:Y:S01]  /*8cd30*/  ISETP.LT.AND P3, PT, R58, R25, !P1 ;  /* 0x000000193a00720c */ /* 0x000fe20004f61270 */
[----:B------:R-:W-:Y:S02]  /*8cd40*/  IMAD.WIDE R10, R16, 0x2, R2 ;  /* 0x00000002100a7825 */ /* 0x000fe400078e0202 */
[----:B------:R1:W-:Y:S01]  /*8cd50*/  @P5 STG.E.U16 desc[UR6][R14.64], R0 ;  /* 0x000000000e005986 */ /* 0x0003e2000c101506 */
[----:B---3--:R-:W-:Y:S01]  /*8cd60*/  ISETP.LT.AND P5, PT, R61, R19, !P1 ;  /* 0x000000133d00720c */ /* 0x008fe20004fa1270 */
[----:B------:R-:W3:Y:S01]  /*8cd70*/  LDC R27, c[0x0][0x398] ;  /* 0x0000e600ff1b7b82 */ /* 0x000ee20000000800 */
[----:B------:R-:W-:Y:S01]  /*8cd80*/  PRMT R19, R69, 0x7632, R19 ;  /* 0x0000763245137816 */ /* 0x000fe20000000013 */
[----:B------:R1:W-:Y:S01]  /*8cd90*/  @P2 STG.E.U16 desc[UR6][R8.64], R69 ;  /* 0x0000004508002986 */ /* 0x0003e2000c101506 */
[----:B------:R-:W-:-:S05]  /*8cda0*/  ISETP.LT.AND P2, PT, R80, R23, !P1 ;  /* 0x000000175000720c */ /* 0x000fca0004f41270 */
[----:B------:R-:W0:Y:S01]  /*8cdb0*/  LDC R28, c[0x0][0x39c] ;  /* 0x0000e700ff1c7b82 */ /* 0x000e220000000800 */
[----:B-1----:R-:W-:Y:S02]  /*8cdc0*/  IMAD.IADD R0, R16, 0x1, R59 ;  /* 0x0000000110007824 */ /* 0x002fe400078e023b */
        /* <DEDUP_REMOVED lines=13> */
[----:B-1----:R-:W-:Y:S01]  /*8cea0*/  IMAD.WIDE R10, R0, 0x2, R2 ;  /* 0x00000002000a7825 */ /* 0x002fe200078e0202 */
[----:B------:R-:W-:-:S03]  /*8ceb0*/  PRMT R18, R71, 0x7632, R18 ;  /* 0x0000763247127816 */ /* 0x000fc60000000012 */
[----:B------:R-:W-:Y:S01]  /*8cec0*/  IMAD.WIDE R12, R16, 0x2, R4 ;  /* 0x00000002100c7825 */ /* 0x000fe200078e0204 */
[----:B------:R-:W1:Y:S01]  /*8ced0*/  LDC R19, c[0x0][0x398] ;  /* 0x0000e600ff137b82 */ /* 0x000e620000000800 */
[----:B------:R-:W-:Y:S02]  /*8cee0*/  PRMT R17, R62, 0x7610, R17 ;  /* 0x000076103e117816 */ /* 0x000fe40000000011 */
[----:B------:R-:W3:Y:S04]  /*8cef0*/  LDL.S16 R62, [R1+0x188] ;  /* 0x00018800013e7983 */ /* 0x000ee80000100600 */
[----:B------:R-:W-:Y:S01]  /*8cf00*/  @P2 STG.E.U16 desc[UR6][R8.64], R71 ;  /* 0x0000004708002986 */ /* 0x000fe2000c101506 */
[----:B------:R-:W0:Y:S03]  /*8cf10*/  LDC R24, c[0x0][0x39c] ;  /* 0x0000e700ff187b82 */ /* 0x000e260000000800 */
        /* <DEDUP_REMOVED lines=13> */
[----:B---3--:R-:W-:Y:S01]  /*8cff0*/  ISETP.LT.AND P2, PT, R80, R27, !P0 ;  /* 0x0000001b5000720c */ /* 0x008fe20004741270 */
        /* <DEDUP_REMOVED lines=14> */
[----:B---3--:R-:W-:Y:S01]  /*8d0e0*/  IMAD.IADD R0, R16, 0x1, R59 ;  /* 0x0000000110007824 */ /* 0x008fe200078e023b */
[----:B------:R3:W-:Y:S01]  /*8d0f0*/  @P0 STG.E.U16 desc[UR6][R10.64], R19 ;  /* 0x000000130a000986 */ /* 0x0007e2000c101506 */
[----:B------:R-:W-:Y:S02]  /*8d100*/  IADD3 R8, PT, PT, R93, 0x22, RZ ;  /* 0x000000225d087810 */ /* 0x000fe40007ffe0ff */
        /* <DEDUP_REMOVED lines=16> */
[----:B------:R-:W3:Y:S05]  /*8d210*/  LDL.S16 R62, [R1+0x190] ;  /* 0x00019000013e7983 */ /* 0x000eea0000100600 */
[----:B------:R-:W1:Y:S01]  /*8d220*/  LDC R24, c[0x0][0x39c] ;  /* 0x0000e700ff187b82 */ /* 0x000e620000000800 */
[----:B------:R-:W-:Y:S04]  /*8d230*/  @P2 STG.E.U16 desc[UR6][R8.64], R73 ;  /* 0x0000004908002986 */ /* 0x000fe8000c101506 */
[----:B------:R4:W-:Y:S01]  /*8d240*/  @P1 STG.E.U16 desc[UR6][R10.64], R18 ;  /* 0x000000120a001986 */ /* 0x0009e2000c101506 */
[----:B------:R-:W-:-:S02]  /*8d250*/  PRMT R0, R63, 0x7610, R0 ;  /* 0x000076103f007816 */ /* 0x000fc40000000000 */
[----:B------:R-:W0:Y:S01]  /*8d260*/  LDC R23, c[0x0][0x398] ;  /* 0x0000e600ff177b82 */ /* 0x000e220000000800 */
[----:B------:R-:W3:Y:S04]  /*8d270*/  LDL.LU.S16 R63, [R1+0x192] ;  /* 0x00019200013f7983 */ /* 0x000ee80000300600 */
[----:B------:R2:W-:Y:S03]  /*8d280*/  @P3 STG.E.U16 desc[UR6][R12.64], R17 ;  /* 0x000000110c003986 */ /* 0x0005e6000c101506 */
        /* <DEDUP_REMOVED lines=8> */
[----:B------:R-:W0:Y:S01]  /*8d310*/  LDC R20, c[0x0][0x398] ;  /* 0x0000e600ff147b82 */ /* 0x000e220000000800 */
[----:B------:R-:W-:Y:S01]  /*8d320*/  ISETP.LT.AND P2, PT, R80, R27, !P0 ;  /* 0x0000001b5000720c */ /* 0x000fe20004741270 */
[----:B------:R-:W-:Y:S01]  /*8d330*/  IMAD.WIDE R14, R16, 0x2, R34 ;  /* 0x00000002100e7825 */ /* 0x000fe200078e0222 */
[----:B------:R-:W-:Y:S02]  /*8d340*/  ISETP.LT.AND P0, PT, R77, R26, !P0 ;  /* 0x0000001a4d00720c */ /* 0x000fe40004701270 */
[----:B------:R-:W-:Y:S01]  /*8d350*/  ISETP.GE.AND P1, PT, R8, R28, PT ;  /* 0x0000001c0800720c */ /* 0x000fe20003f26270 */
[----:B------:R-:W-:Y:S02]  /*8d360*/  IMAD.WIDE R8, R16, 0x2, R6 ;  /* 0x0000000210087825 */ /* 0x000fe400078e0206 */
[----:B------:R-:W3:Y:S01]  /*8d370*/  LDC R26, c[0x0][0x39c] ;  /* 0x0000e700ff1a7b82 */ /* 0x000ee20000000800 */
[----:B------:R-:W-:-:S02]  /*8d380*/  ISETP.LT.AND P3, PT, R58, R25, !P1 ;  /* 0x000000193a00720c */ /* 0x000fc40004f61270 */
[----:B------:R1:W-:Y:S01]  /*8d390*/  @P5 STG.E.U16 desc[UR6][R14.64], R0 ;  /* 0x000000000e005986 */ /* 0x0003e2000c101506 */
[----:B---3--:R-:W-:Y:S01]  /*8d3a0*/  ISETP.LT.AND P5, PT, R61, R19, !P1 ;  /* 0x000000133d00720c */ /* 0x008fe20004fa1270 */
[----:B------:R-:W-:Y:S01]  /*8d3b0*/  IMAD.WIDE R10, R16, 0x2, R2 ;  /* 0x00000002100a7825 */ /* 0x000fe200078e0202 */
[----:B------:R-:W-:Y:S01]  /*8d3c0*/  PRMT R19, R76, 0x7632, R19 ;  /* 0x000076324c137816 */ /* 0x000fe20000000013 */
[----:B------:R3:W-:Y:S01]  /*8d3d0*/  @P2 STG.E.U16 desc[UR6][R8.64], R76 ;  /* 0x0000004c08002986 */ /* 0x0007e2000c101506 */
[----:B------:R-:W3:Y:S01]  /*8d3e0*/  LDC R25, c[0x0][0x398] ;  /* 0x0000e600ff197b82 */ /* 0x000ee20000000800 */
[----:B-1----:R-:W-:Y:S02]  /*8d3f0*/  IMAD.IADD R0, R16, 0x1, R59 ;  /* 0x0000000110007824 */ /* 0x002fe400078e023b */
[----:B---3--:R-:W-:Y:S02]  /*8d400*/  VIADD R8, R93, 0x24 ;  /* 0x000000245d087836 */ /* 0x008fe40000000000 */
[C---:B------:R-:W-:Y:S01]  /*8d410*/  IMAD.WIDE R12, R0.reuse, 0x2, R4 ;  /* 0x00000002000c7825 */ /* 0x040fe200078e0204 */
[----:B------:R1:W-:Y:S03]  /*8d420*/  @P0 STG.E.U16 desc[UR6][R10.64], R19 ;  /* 0x000000130a000986 */ /* 0x0003e6000c101506 */
[----:B------:R-:W-:Y:S01]  /*8d430*/  IMAD.WIDE R14, R0, 0x2, R34 ;  /* 0x00000002000e7825 */ /* 0x000fe200078e0222 */
[----:B------:R-:W-:Y:S01]  /*8d440*/  ISETP.GE.AND P0, PT, R8, R24, PT ;  /* 0x000000180800720c */ /* 0x000fe20003f06270 */
[----:B------:R3:W-:Y:S01]  /*8d450*/  @P3 STG.E.U16 desc[UR6][R12.64], R18 ;  /* 0x000000120c003986 */ /* 0x0007e2000c101506 */
[----:B------:R-:W-:Y:S01]  /*8d460*/  ISETP.LT.AND P2, PT, R80, R23, !P1 ;  /* 0x000000175000720c */ /* 0x000fe20004f41270 */
[----:B------:R-:W-:Y:S01]  /*8d470*/  IMAD.WIDE R8, R0, 0x2, R6 ;  /* 0x0000000200087825 */ /* 0x000fe200078e0206 */
[----:B------:R-:W2:Y:S01]  /*8d480*/  LDC R24, c[0x0][0x39c] ;  /* 0x0000e700ff187b82 */ /* 0x000ea20000000800 */
[----:B------:R1:W-:Y:S01]  /*8d490*/  @P5 STG.E.U16 desc[UR6][R14.64], R17 ;  /* 0x000000110e005986 */ /* 0x0003e2000c101506 */
[----:B0-----:R-:W-:-:S06]  /*8d4a0*/  ISETP.LT.AND P5, PT, R61, R20, !P0 ;  /* 0x000000143d00720c */ /* 0x001fcc00047a1270 */
[----:B------:R-:W0:Y:S01]  /*8d4b0*/  LDC R20, c[0x0][0x398] ;  /* 0x0000e600ff147b82 */ /* 0x000e220000000800 */
[----:B------:R-:W-:Y:S02]  /*8d4c0*/  ISETP.LT.AND P1, PT, R77, R22, !P1 ;  /* 0x000000164d00720c */ /* 0x000fe40004f21270 */
[----:B------:R-:W-:Y:S01]  /*8d4d0*/  ISETP.LT.AND P3, PT, R58, R21, !P0 ;  /* 0x000000153a00720c */ /* 0x000fe20004761270 */
[----:B------:R-:W-:Y:S01]  /*8d4e0*/  IMAD.IADD R16, R0, 0x1, R59 ;  /* 0x0000000100107824 */ /* 0x000fe200078e023b */
[----:B-1----:R-:W-:Y:S01]  /*8d4f0*/  PRMT R19, R78, 0x7632, R19 ;  /* 0x000076324e137816 */ /* 0x002fe20000000013 */
[----:B------:R-:W-:Y:S01]  /*8d500*/  IMAD.WIDE R10, R0, 0x2, R2 ;  /* 0x00000002000a7825 */ /* 0x000fe200078e0202 */
[----:B---3--:R-:W-:-:S03]  /*8d510*/  PRMT R18, R62, 0x7610, R18 ;  /* 0x000076103e127816 */ /* 0x008fc60000000012 */
[----:B------:R-:W-:Y:S01]  /*8d520*/  VIADD R23, R93, 0x25 ;  /* 0x000000255d177836 */ /* 0x000fe20000000000 */
[----:B------:R-:W-:Y:S01]  /*8d530*/  @P2 STG.E.U16 desc[UR6][R8.64], R78 ;  /* 0x0000004e08002986 */ /* 0x000fe2000c101506 */
[----:B------:R-:W-:Y:S01]  /*8d540*/  IMAD.WIDE R12, R16, 0x2, R4 ;  /* 0x00000002100c7825 */ /* 0x000fe200078e0204 */
[----:B------:R-:W1:Y:S02]  /*8d550*/  LDC R21, c[0x0][0x398] ;  /* 0x0000e600ff157b82 */ /* 0x000e640000000800 */
[----:B------:R-:W-:Y:S01]  /*8d560*/  @P1 STG.E.U16 desc[UR6][R10.64], R19 ;  /* 0x000000130a001986 */ /* 0x000fe2000c101506 */
[----:B------:R-:W-:-:S03]  /*8d570*/  ISETP.GE.AND P1, PT, R23, R26, PT ;  /* 0x0000001a1700720c */ /* 0x000fc60003f26270 */
[----:B------:R3:W-:Y:S01]  /*8d580*/  @P3 STG.E.U16 desc[UR6][R12.64], R18 ;  /* 0x000000120c003986 */ /* 0x0007e2000c101506 */
[----:B------:R-:W-:Y:S01]  /*8d590*/  PRMT R0, R63, 0x7610, R0 ;  /* 0x000076103f007816 */ /* 0x000fe20000000000 */
[----:B------:R-:W1:Y:S02]  /*8d5a0*/  LDC R17, c[0x0][0x398] ;  /* 0x0000e600ff117b82 */ /* 0x000e640000000800 */
[----:B------:R-:W2:Y:S01]  /*8d5b0*/  LDL.S16 R62, [R1+0x198] ;  /* 0x00019800013e7983 */ /* 0x000ea20000100600 */
[----:B0-----:R-:W-:-:S05]  /*8d5c0*/  ISETP.LT.AND P3, PT, R58, R20, !P1 ;  /* 0x000000143a00720c */ /* 0x001fca0004f61270 */
[----:B------:R-:W0:Y:S01]  /*8d5d0*/  LDC R23, c[0x0][0x398] ;  /* 0x0000e600ff177b82 */ /* 0x000e220000000800 */
[----:B------:R-:W-:-:S07]  /*8d5e0*/  ISETP.LT.AND P2, PT, R80, R25, !P0 ;  /* 0x000000195000720c */ /* 0x000fce0004741270 */
[----:B---3--:R-:W3:Y:S08]  /*8d5f0*/  LDC R18, c[0x0][0x398] ;  /* 0x0000e600ff127b82 */ /* 0x008ef00000000800 */
[----:B------:R-:W0:Y:S01]  /*8d600*/  LDC R22, c[0x0][0x398] ;  /* 0x0000e600ff167b82 */ /* 0x000e220000000800 */
[----:B----4-:R-:W-:Y:S02]  /*8d610*/  PRMT R20, R74, 0x7610, R20 ;  /* 0x000076104a147816 */ /* 0x010fe40000000014 */
[----:B------:R-:W4:Y:S01]  /*8d620*/  LDL.LU.S16 R74, [R1+0x19a] ;  /* 0x00019a00014a7983 */ /* 0x000f220000300600 */
[----:B--2---:R-:W-:-:S03]  /*8d630*/  PRMT R19, R70, 0x7610, R19 ;  /* 0x0000761046137816 */ /* 0x004fc60000000013 */
[----:B------:R-:W2:Y:S04]  /*8d640*/  LDL.S16 R63, [R1+0x19c] ;  /* 0x00019c00013f7983 */ /* 0x000ea80000100600 */
[----:B------:R-:W2:Y:S01]  /*8d650*/  LDL.LU.S16 R70, [R1+0x19e] ;  /* 0x00019e0001467983 */ /* 0x000ea20000300600 */
[----:B-1----:R-:W-:Y:S01]  /*8d660*/  ISETP.LT.AND P0, PT, R77, R21, !P0 ;  /* 0x000000154d00720c */ /* 0x002fe20004701270 */
[----:B------:R-:W-:Y:S01]  /*8d670*/  IMAD.WIDE R14, R16, 0x2, R34 ;  /* 0x00000002100e7825 */ /* 0x000fe200078e0222 */
[----:B------:R-:W-:-:S03]  /*8d680*/  PRMT R21, R79, 0x7632, R21 ;  /* 0x000076324f157816 */ /* 0x000fc60000000015 */
[C---:B------:R-:W-:Y:S01]  /*8d690*/  IMAD.WIDE R8, R16.reuse, 0x2, R6 ;  /* 0x0000000210087825 */ /* 0x040fe200078e0206 */
[----:B------:R1:W-:Y:S01]  /*8d6a0*/  @P5 STG.E.U16 desc[UR6][R14.64], R0 ;  /* 0x000000000e005986 */ /* 0x0003e2000c101506 */
[----:B------:R-:W-:Y:S02]  /*8d6b0*/  ISETP.LT.AND P5, PT, R61, R17, !P1 ;  /* 0x000000113d00720c */ /* 0x000fe40004fa1270 */
[C---:B------:R-:W-:Y:S02]  /*8d6c0*/  IMAD.IADD R17, R16.reuse, 0x1, R59 ;  /* 0x0000000110117824 */ /* 0x040fe400078e023b */
[----:B------:R-:W-:Y:S01]  /*8d6d0*/  IMAD.WIDE R10, R16, 0x2, R2 ;  /* 0x00000002100a7825 */ /* 0x000fe200078e0202 */
[----:B------:R3:W-:Y:S01]  /*8d6e0*/  @P2 STG.E.U16 desc[UR6][R8.64], R79 ;  /* 0x0000004f08002986 */ /* 0x0007e2000c101506 */
[----:B------:R-:W2:Y:S02]  /*8d6f0*/  LDC R16, c[0x0][0x39c] ;  /* 0x0000e700ff107b82 */ /* 0x000ea40000000800 */
[----:B------:R-:W-:Y:S01]  /*8d700*/  VIADD R25, R93, 0x26 ;  /* 0x000000265d197836 */ /* 0x000fe20000000000 */
[----:B------:R-:W-:Y:S01]  /*8d710*/  @P0 STG.E.U16 desc[UR6][R10.64], R21 ;  /* 0x000000150a000986 */ /* 0x000fe2000c101506 */
[----:B------:R-:W-:-:S03]  /*8d720*/  IMAD.WIDE R12, R17, 0x2, R4 ;  /* 0x00000002110c7825 */ /* 0x000fc600078e0204 */
[----:B------:R-:W-:Y:S01]  /*8d730*/  ISETP.GE.AND P0, PT, R25, R24, PT ;  /* 0x000000181900720c */ /* 0x000fe20003f06270 */
[----:B-1----:R-:W1:Y:S01]  /*8d740*/  LDC R0, c[0x0][0x398] ;  /* 0x0000e600ff007b82 */ /* 0x002e620000000800 */
[----:B------:R-:W-:Y:S01]  /*8d750*/  @P3 STG.E.U16 desc[UR6][R12.64], R20 ;  /* 0x000000140c003986 */ /* 0x000fe2000c101506 */
[----:B0-----:R-:W-:Y:S02]  /*8d760*/  ISETP.LT.AND P2, PT, R80, R23, !P1 ;  /* 0x000000175000720c */ /* 0x001fe40004f41270 */
[----:B---3--:R-:W-:Y:S02]  /*8d770*/  ISETP.LT.AND P3, PT, R58, R18, !P0 ;  /* 0x000000123a00720c */ /* 0x008fe40004761270 */
[----:B------:R-:W-:Y:S02]  /*8d780*/  ISETP.LT.AND P1, PT, R77, R22, !P1 ;  /* 0x000000164d00720c */ /* 0x000fe40004f21270 */
[----:B------:R-:W0:Y:S08]  /*8d790*/  LDC R18, c[0x0][0x398] ;  /* 0x0000e600ff127b82 */ /* 0x000e300000000800 */
[----:B------:R-:W3:Y:S01]  /*8d7a0*/  LDC R22, c[0x0][0x398] ;  /* 0x0000e600ff167b82 */ /* 0x000ee20000000800 */
[----:B------:R-:W-:-:S04]  /*8d7b0*/  IMAD.WIDE R14, R17, 0x2, R34 ;  /* 0x00000002110e7825 */ /* 0x000fc800078e0222 */
[----:B------:R-:W-:Y:S01]  /*8d7c0*/  IMAD.WIDE R8, R17, 0x2, R6 ;  /* 0x0000000211087825 */ /* 0x000fe200078e0206 */
[----:B------:R0:W-:Y:S01]  /*8d7d0*/  @P5 STG.E.U16 desc[UR6][R14.64], R19 ;  /* 0x000000130e005986 */ /* 0x0001e2000c101506 */
[----:B-1----:R-:W-:Y:S02]  /*8d7e0*/  ISETP.LT.AND P5, PT, R61, R0, !P0 ;  /* 0x000000003d00720c */ /* 0x002fe400047a1270 */
[----:B----4-:R-:W-:Y:S01]  /*8d7f0*/  PRMT R27, R74, 0x7610, R27 ;  /* 0x000076104a1b7816 */ /* 0x010fe2000000001b */
[----:B------:R1:W-:Y:S01]  /*8d800*/  @P2 STG.E.U16 desc[UR6][R8.64], R81 ;  /* 0x0000005108002986 */ /* 0x0003e2000c101506 */
[----:B0-----:R-:W-:Y:S01]  /*8d810*/  ISETP.LT.AND P2, PT, R80, R18, !P0 ;  /* 0x000000125000720c */ /* 0x001fe20004741270 */
[----:B------:R-:W0:Y:S01]  /*8d820*/  LDC R0, c[0x0][0x398] ;  /* 0x0000e600ff007b82 */ /* 0x000e220000000800 */
[----:B---3--:R-:W-:Y:S01]  /*8d830*/  ISETP.LT.AND P0, PT, R77, R22, !P0 ;  /* 0x000000164d00720c */ /* 0x008fe20004701270 */
[----:B------:R-:W3:Y:S01]  /*8d840*/  LDL.S16 R74, [R1+0x1a0] ;  /* 0x0001a000014a7983 */ /* 0x000ee20000100600 */
[----:B--2---:R-:W-:-:S03]  /*8d850*/  PRMT R22, R70, 0x7610, R22 ;  /* 0x0000761046167816 */ /* 0x004fc60000000016 */
[----:B------:R-:W2:Y:S01]  /*8d860*/  LDL.LU.S16 R70, [R1+0x1a2] ;  /* 0x0001a20001467983 */ /* 0x000ea20000300600 */
[----:B------:R-:W-:Y:S01]  /*8d870*/  IMAD.IADD R19, R17, 0x1, R59 ;  /* 0x0000000111137824 */ /* 0x000fe200078e023b */
[----:B------:R-:W-:Y:S01]  /*8d880*/  PRMT R26, R81, 0x7632, R26 ;  /* 0x00007632511a7816 */ /* 0x000fe2000000001a */
[----:B------:R-:W-:Y:S01]  /*8d890*/  IMAD.WIDE R10, R17, 0x2, R2 ;  /* 0x00000002110a7825 */ /* 0x000fe200078e0202 */
[----:B------:R-:W-:Y:S01]  /*8d8a0*/  PRMT R20, R62, 0x7610, R20 ;  /* 0x000076103e147816 */ /* 0x000fe20000000014 */
[----:B------:R-:W4:Y:S01]  /*8d8b0*/  LDC R17, c[0x0][0x39c] ;  /* 0x0000e700ff117b82 */ /* 0x000f220000000800 */
[----:B------:R-:W4:Y:S01]  /*8d8c0*/  LDL.S16 R62, [R1+0x1a4] ;  /* 0x0001a400013e7983 */ /* 0x000f220000100600 */
[----:B------:R-:W-:Y:S02]  /*8d8d0*/  VIADD R23, R93, 0x27 ;  /* 0x000000275d177836 */ /* 0x000fe40000000000 */
[C---:B------:R-:W-:Y:S01]  /*8d8e0*/  IMAD.WIDE R12, R19.reuse, 0x2, R4 ;  /* 0x00000002130c7825 */ /* 0x040fe200078e0204 */
[----:B------:R1:W-:Y:S03]  /*8d8f0*/  @P1 STG.E.U16 desc[UR6][R10.64], R26 ;  /* 0x0000001a0a001986 */ /* 0x0003e6000c101506 */
[----:B------:R-:W-:Y:S01]  /*8d900*/  IMAD.WIDE R14, R19, 0x2, R34 ;  /* 0x00000002130e7825 */ /* 0x000fe200078e0222 */
[----:B------:R-:W-:Y:S01]  /*8d910*/  ISETP.GE.AND P1, PT, R23, R16, PT ;  /* 0x000000101700720c */ /* 0x000fe20003f26270 */
[----:B------:R-:W2:Y:S02]  /*8d920*/  LDC R21, c[0x0][0x398] ;  /* 0x0000e600ff157b82 */ /* 0x000ea40000000800 */
[----:B-1----:R-:W-:Y:S01]  /*8d930*/  IMAD.WIDE R8, R19, 0x2, R6 ;  /* 0x0000000213087825 */ /* 0x002fe200078e0206 */
[----:B------:R1:W-:Y:S01]  /*8d940*/  @P3 STG.E.U16 desc[UR6][R12.64], R20 ;  /* 0x000000140c003986 */ /* 0x0003e2000c101506 */
[----:B------:R-:W-:-:S02]  /*8d950*/  PRMT R26, R84, 0x7632, R26 ;  /* 0x00007632541a7816 */ /* 0x000fc4000000001a */
[----:B------:R-:W-:Y:S01]  /*8d960*/  IMAD.WIDE R10, R19, 0x2, R2 ;  /* 0x00000002130a7825 */ /* 0x000fe200078e0202 */
[----:B------:R-:W-:Y:S01]  /*8d970*/  @P5 STG.E.U16 desc[UR6][R14.64], R27 ;  /* 0x0000001b0e005986 */ /* 0x000fe2000c101506 */
[----:B0-----:R-:W-:Y:S01]  /*8d980*/  ISETP.LT.AND P5, PT, R61, R0, !P1 ;  /* 0x000000003d00720c */ /* 0x001fe20004fa1270 */
[----:B------:R-:W0:Y:S01]  /*8d990*/  LDC R16, c[0x0][0x398] ;  /* 0x0000e600ff107b82 */ /* 0x000e220000000800 */
[----:B------:R-:W-:Y:S01]  /*8d9a0*/  PRMT R0, R63, 0x7610, R0 ;  /* 0x000076103f007816 */ /* 0x000fe20000000000 */
[----:B------:R-:W-:Y:S04]  /*8d9b0*/  @P2 STG.E.U16 desc[UR6][R8.64], R84 ;  /* 0x0000005408002986 */ /* 0x000fe8000c101506 */
[----:B------:R3:W-:Y:S02]  /*8d9c0*/  @P0 STG.E.U16 desc[UR6][R10.64], R26 ;  /* 0x0000001a0a000986 */ /* 0x0007e4000c101506 */
[----:B------:R-:W0:Y:S02]  /*8d9d0*/  LDC R25, c[0x0][0x398] ;  /* 0x0000e600ff197b82 */ /* 0x000e240000000800 */
[----:B------:R-:W4:Y:S01]  /*8d9e0*/  LDL.LU.S16 R63, [R1+0x1a6] ;  /* 0x0001a600013f7983 */ /* 0x000f220000300600 */
[----:B------:R-:W-:-:S05]  /*8d9f0*/  VIADD R18, R93, 0x28 ;  /* 0x000000285d127836 */ /* 0x000fca0000000000 */
[----:B------:R-:W0:Y:S08]  /*8da00*/  LDC R24, c[0x0][0x398] ;  /* 0x0000e600ff187b82 */ /* 0x000e300000000800 */
[----:B------:R-:W0:Y:S08]  /*8da10*/  LDC R23, c[0x0][0x398] ;  /* 0x0000e600ff177b82 */ /* 0x000e300000000800 */
[----:B-1----:R-:W1:Y:S01]  /*8da20*/  LDC R20, c[0x0][0x39c] ;  /* 0x0000e700ff147b82 */ /* 0x002e620000000800 */
[----:B---3--:R-:W-:-:S02]  /*8da30*/  PRMT R26, R74, 0x7610, R26 ;  /* 0x000076104a1a7816 */ /* 0x008fc4000000001a */
[----:B------:R-:W3:Y:S01]  /*8da40*/  LDL.S16 R74, [R1+0x1a8] ;  /* 0x0001a800014a7983 */ /* 0x000ee20000100600 */
[----:B--2---:R-:W-:-:S03]  /*8da50*/  PRMT R27, R70, 0x7610, R27 ;  /* 0x00007610461b7816 */ /* 0x004fc6000000001b */
[----:B------:R-:W2:Y:S01]  /*8da60*/  LDL.LU.S16 R70, [R1+0x1aa] ;  /* 0x0001aa0001467983 */ /* 0x000ea20000300600 */
[----:B0-----:R-:W-:Y:S02]  /*8da70*/  ISETP.LT.AND P2, PT, R80, R16, !P1 ;  /* 0x000000105000720c */ /* 0x001fe40004f41270 */
[----:B----4-:R-:W-:Y:S01]  /*8da80*/  ISETP.GE.AND P0, PT, R18, R17, PT ;  /* 0x000000111200720c */ /* 0x010fe20003f06270 */
[----:B------:R-:W0:Y:S01]  /*8da90*/  LDC R16, c[0x0][0x398] ;  /* 0x0000e600ff107b82 */ /* 0x000e220000000800 */
[----:B------:R-:W-:Y:S01]  /*8daa0*/  ISETP.LT.AND P3, PT, R58, R21, !P1 ;  /* 0x000000153a00720c */ /* 0x000fe20004f61270 */
[----:B------:R-:W4:Y:S06]  /*8dab0*/  LDL.S16 R64, [R1+0x1ac] ;  /* 0x0001ac0001407983 */ /* 0x000f2c0000100600 */
[----:B------:R-:W1:Y:S01]  /*8dac0*/  LDC R18, c[0x0][0x398] ;  /* 0x0000e600ff127b82 */ /* 0x000e620000000800 */
[----:B------:R-:W-:Y:S01]  /*8dad0*/  IMAD.IADD R21, R19, 0x1, R59 ;  /* 0x0000000113157824 */ /* 0x000fe200078e023b */
[----:B------:R-:W-:Y:S01]  /*8dae0*/  ISETP.LT.AND P1, PT, R77, R25, !P1 ;  /* 0x000000194d00720c */ /* 0x000fe20004f21270 */
[----:B------:R-:W4:Y:S05]  /*8daf0*/  LDL.LU.S16 R75, [R1+0x1ae] ;  /* 0x0001ae00014b7983 */ /* 0x000f2a0000300600 */
[----:B------:R-:W1:Y:S01]  /*8db00*/  LDC R19, c[0x0][0x398] ;  /* 0x0000e600ff137b82 */ /* 0x000e620000000800 */
[----:B------:R-:W-:-:S04]  /*8db10*/  IMAD.WIDE R12, R21, 0x2, R4 ;  /* 0x00000002150c7825 */ /* 0x000fc800078e0204 */
[C---:B------:R-:W-:Y:S01]  /*8db20*/  IMAD.WIDE R14, R21.reuse, 0x2, R34 ;  /* 0x00000002150e7825 */ /* 0x040fe200078e0222 */
[----:B------:R0:W-:Y:S01]  /*8db30*/  @P3 STG.E.U16 desc[UR6][R12.64], R0 ;  /* 0x000000000c003986 */ /* 0x0001e2000c101506 */
[----:B------:R-:W-:Y:S02]  /*8db40*/  ISETP.LT.AND P3, PT, R58, R24, !P0 ;  /* 0x000000183a00720c */ /* 0x000fe40004761270 */
[----:B------:R-:W-:Y:S01]  /*8db50*/  IMAD.WIDE R8, R21, 0x2, R6 ;  /* 0x0000000215087825 */ /* 0x000fe200078e0206 */
[----:B------:R0:W-:Y:S01]  /*8db60*/  @P5 STG.E.U16 desc[UR6][R14.64], R22 ;  /* 0x000000160e005986 */ /* 0x0001e2000c101506 */
[----:B------:R-:W-:Y:S01]  /*8db70*/  ISETP.LT.AND P5, PT, R61, R23, !P0 ;  /* 0x000000173d00720c */ /* 0x000fe200047a1270 */
[----:B------:R-:W2:Y:S01]  /*8db80*/  LDC R24, c[0x0][0x398] ;  /* 0x0000e600ff187b82 */ /* 0x000ea20000000800 */
[C---:B------:R-:W-:Y:S01]  /*8db90*/  IMAD.IADD R17, R21.reuse, 0x1, R59 ;  /* 0x0000000115117824 */ /* 0x040fe200078e023b */
[----:B------:R0:W-:Y:S01]  /*8dba0*/  @P2 STG.E.U16 desc[UR6][R8.64], R86 ;  /* 0x0000005608002986 */ /* 0x0001e2000c101506 */
[----:B------:R-:W-:Y:S01]  /*8dbb0*/  PRMT R25, R86, 0x7632, R25 ;  /* 0x0000763256197816 */ /* 0x000fe20000000019 */
[----:B------:R-:W-:Y:S01]  /*8dbc0*/  IMAD.WIDE R10, R21, 0x2, R2 ;  /* 0x00000002150a7825 */ /* 0x000fe200078e0202 */
[----:B0-----:R-:W-:-:S02]  /*8dbd0*/  ISETP.LT.AND P2, PT, R80, R16, !P0 ;  /* 0x000000105000720c */ /* 0x001fc40004741270 */
[----:B-1----:R-:W-:Y:S01]  /*8dbe0*/  ISETP.LT.AND P0, PT, R77, R18, !P0 ;  /* 0x000000124d00720c */ /* 0x002fe20004701270 */
[----:B------:R-:W0:Y:S01]  /*8dbf0*/  LDC R0, c[0x0][0x398] ;  /* 0x0000e600ff007b82 */ /* 0x000e220000000800 */
[----:B------:R-:W-:Y:S01]  /*8dc00*/  IADD3 R23, PT, PT, R93, 0x29, RZ ;  /* 0x000000295d177810 */ /* 0x000fe20007ffe0ff */
[----:B------:R-:W-:Y:S01]  /*8dc10*/  IMAD.WIDE R12, R17, 0x2, R4 ;  /* 0x00000002110c7825 */ /* 0x000fe200078e0204 */
[----:B------:R1:W-:Y:S02]  /*8dc20*/  @P1 STG.E.U16 desc[UR6][R10.64], R25 ;  /* 0x000000190a001986 */ /* 0x0003e4000c101506 */
[----:B------:R-:W-:Y:S01]  /*8dc30*/  ISETP.GE.AND P1, PT, R23, R20, PT ;  /* 0x000000141700720c */ /* 0x000fe20003f26270 */
[C---:B------:R-:W-:Y:S01]  /*8dc40*/  IMAD.WIDE R14, R17.reuse, 0x2, R34 ;  /* 0x00000002110e7825 */ /* 0x040fe200078e0222 */
[----:B------:R1:W-:Y:S01]  /*8dc50*/  @P3 STG.E.U16 desc[UR6][R12.64], R26 ;  /* 0x0000001a0c003986 */ /* 0x0003e2000c101506 */
[----:B------:R-:W-:Y:S01]  /*8dc60*/  PRMT R18, R88, 0x7632, R18 ;  /* 0x0000763258127816 */ /* 0x000fe20000000012 */
[----:B------:R-:W0:Y:S01]  /*8dc70*/  LDC R21, c[0x0][0x39c] ;  /* 0x0000e700ff157b82 */ /* 0x000e220000000800 */
[C---:B------:R-:W-:Y:S01]  /*8dc80*/  IMAD.WIDE R8, R17.reuse, 0x2, R6 ;  /* 0x0000000211087825 */ /* 0x040fe200078e0206 */
[----:B------:R-:W-:Y:S01]  /*8dc90*/  ISETP.LT.AND P3, PT, R58, R19, !P1 ;  /* 0x000000133a00720c */ /* 0x000fe20004f61270 */
[----:B------:R1:W-:Y:S02]  /*8dca0*/  @P5 STG.E.U16 desc[UR6][R14.64], R27 ;  /* 0x0000001b0e005986 */ /* 0x0003e4000c101506 */
[C---:B-1----:R-:W-:Y:S01]  /*8dcb0*/  IMAD.WIDE R10, R17.reuse, 0x2, R2 ;  /* 0x00000002110a7825 */ /* 0x042fe200078e0202 */
[----:B------:R-:W-:Y:S01]  /*8dcc0*/  PRMT R25, R62, 0x7610, R25 ;  /* 0x000076103e197816 */ /* 0x000fe20000000019 */
[----:B------:R-:W-:Y:S01]  /*8dcd0*/  @P2 STG.E.U16 desc[UR6][R8.64], R88 ;  /* 0x0000005808002986 */ /* 0x000fe2000c101506 */
[----:B------:R-:W1:Y:S01]  /*8dce0*/  LDC R20, c[0x0][0x398] ;  /* 0x0000e600ff147b82 */ /* 0x000e620000000800 */
[----:B------:R-:W-:Y:S01]  /*8dcf0*/  IMAD.IADD R19, R17, 0x1, R59 ;  /* 0x0000000111137824 */ /* 0x000fe200078e023b */
[----:B------:R-:W-:Y:S01]  /*8dd00*/  PRMT R26, R63, 0x7610, R26 ;  /* 0x000076103f1a7816 */ /* 0x000fe2000000001a */
[----:B------:R0:W-:Y:S02]  /*8dd10*/  @P0 STG.E.U16 desc[UR6][R10.64], R18 ;  /* 0x000000120a000986 */ /* 0x0001e4000c101506 */
[----:B------:R-:W-:-:S02]  /*8dd20*/  IMAD.WIDE R12, R19, 0x2, R4 ;  /* 0x00000002130c7825 */ /* 0x000fc400078e0204 */
[----:B------:R-:W4:Y:S01]  /*8dd30*/  LDL.S16 R62, [R1] ;  /* 0x00000000013e7983 */ /* 0x000f220000100600 */
[----:B------:R-:W1:Y:S01]  /*8dd40*/  LDC R23, c[0x0][0x398] ;  /* 0x0000e600ff177b82 */ /* 0x000e620000000800 */
[C---:B------:R-:W-:Y:S02]  /*8dd50*/  IMAD.WIDE R14, R19.reuse, 0x2, R34 ;  /* 0x00000002130e7825 */ /* 0x040fe400078e0222 */
[----:B------:R-:W4:Y:S02]  /*8dd60*/  LDL.LU.S16 R63, [R1+0x2] ;  /* 0x00000200013f7983 */ /* 0x000f240000300600 */
[C---:B------:R-:W-:Y:S02]  /*8dd70*/  IMAD.IADD R17, R19.reuse, 0x1, R59 ;  /* 0x0000000113117824 */ /* 0x040fe400078e023b */
[C---:B0-----:R-:W-:Y:S01]  /*8dd80*/  IMAD.WIDE R10, R19.reuse, 0x2, R6 ;  /* 0x00000002130a7825 */ /* 0x041fe200078e0206 */
[----:B------:R-:W0:Y:S03]  /*8dd90*/  LDC R22, c[0x0][0x398] ;  /* 0x0000e600ff167b82 */ /* 0x000e260000000800 */
[----:B------:R-:W-:-:S05]  /*8dda0*/  IMAD.WIDE R8, R19, 0x2, R2 ;  /* 0x0000000213087825 */ /* 0x000fca00078e0202 */
[----:B------:R-:W0:Y:S01]  /*8ddb0*/  LDC R16, c[0x0][0x398] ;  /* 0x0000e600ff107b82 */ /* 0x000e220000000800 */
[----:B---3--:R-:W-:-:S07]  /*8ddc0*/  PRMT R27, R74, 0x7610, R27 ;  /* 0x000076104a1b7816 */ /* 0x008fce000000001b */
[----:B------:R-:W3:Y:S01]  /*8ddd0*/  LDC R18, c[0x0][0x398] ;  /* 0x0000e600ff127b82 */ /* 0x000ee20000000800 */
[----:B------:R-:W4:Y:S01]  /*8dde0*/  LDL.S16 R74, [R1+0x1b0] ;  /* 0x0001b000014a7983 */ /* 0x000f220000100600 */
[----:B--2---:R-:W-:-:S03]  /*8ddf0*/  PRMT R19, R70, 0x7610, R19 ;  /* 0x0000761046137816 */ /* 0x004fc60000000013 */
[----:B------:R-:W2:Y:S01]  /*8de00*/  LDL.LU.S16 R70, [R1+0x1b2] ;  /* 0x0001b20001467983 */ /* 0x000ea20000300600 */
[----:B------:R-:W-:Y:S01]  /*8de10*/  ISETP.LT.AND P5, PT, R61, R0, !P1 ;  /* 0x000000003d00720c */ /* 0x000fe20004fa1270 */
[----:B------:R-:W-:-:S05]  /*8de20*/  VIADD R0, R93, 0x2a ;  /* 0x0000002a5d007836 */ /* 0x000fca0000000000 */
[----:B------:R-:W-:Y:S02]  /*8de30*/  ISETP.GE.AND P0, PT, R0, R21, PT ;  /* 0x000000150000720c */ /* 0x000fe40003f06270 */
[----:B------:R-:W3:Y:S01]  /*8de40*/  LDC R21, c[0x0][0x39c] ;  /* 0x0000e700ff157b82 */ /* 0x000ee20000000800 */
[----:B-1----:R-:W-:-:S07]  /*8de50*/  ISETP.LT.AND P2, PT, R80, R20, !P1 ;  /* 0x000000145000720c */ /* 0x002fce0004f41270 */
[----:B------:R-:W1:Y:S01]  /*8de60*/  LDC R0, c[0x0][0x398] ;  /* 0x0000e600ff007b82 */ /* 0x000e620000000800 */
[----:B------:R-:W-:-:S07]  /*8de70*/  ISETP.LT.AND P1, PT, R77, R24, !P1 ;  /* 0x000000184d00720c */ /* 0x000fce0004f21270 */
[----:B------:R-:W4:Y:S01]  /*8de80*/  LDC R20, c[0x0][0x398] ;  /* 0x0000e600ff147b82 */ /* 0x000f220000000800 */
[----:B------:R0:W-:Y:S01]  /*8de90*/  @P3 STG.E.U16 desc[UR6][R12.64], R25 ;  /* 0x000000190c003986 */ /* 0x0001e2000c101506 */
[----:B------:R-:W-:-:S03]  /*8dea0*/  ISETP.LT.AND P3, PT, R58, R23, !P0 ;  /* 0x000000173a00720c */ /* 0x000fc60004761270 */
[----:B------:R0:W-:Y:S02]  /*8deb0*/  @P5 STG.E.U16 desc[UR6][R14.64], R26 ;  /* 0x0000001a0e005986 */ /* 0x0001e4000c101506 */
[----:B0-----:R-:W-:Y:S02]  /*8dec0*/  ISETP.LT.AND P5, PT, R61, R22, !P0 ;  /* 0x000000163d00720c */ /* 0x001fe400047a1270 */
[----:B------:R-:W0:Y:S01]  /*8ded0*/  LDC R22, c[0x0][0x39c] ;  /* 0x0000e700ff167b82 */ /* 0x000e220000000800 */
[----:B------:R-:W-:Y:S01]  /*8dee0*/  VIADD R24, R93, 0x2b ;  /* 0x0000002b5d187836 */ /* 0x000fe20000000000 */
[----:B------:R1:W-:Y:S01]  /*8def0*/  @P2 STG.E.U16 desc[UR6][R10.64], R89 ;  /* 0x000000590a002986 */ /* 0x0003e2000c101506 */
[----:B------:R-:W-:-:S05]  /*8df00*/  IMAD.WIDE R12, R17, 0x2, R4 ;  /* 0x00000002110c7825 */ /* 0x000fca00078e0204 */
[----:B------:R-:W0:Y:S01]  /*8df10*/  LDC R25, c[0x0][0x398] ;  /* 0x0000e600ff197b82 */ /* 0x000e220000000800 */
[----:B------:R-:W-:Y:S01]  /*8df20*/  PRMT R26, R89, 0x7632, R26 ;  /* 0x00007632591a7816 */ /* 0x000fe2000000001a */
[----:B------:R-:W-:Y:S01]  /*8df30*/  IMAD.WIDE R14, R17, 0x2, R34 ;  /* 0x00000002110e7825 */ /* 0x000fe200078e0222 */
[----:B-1----:R-:W-:-:S03]  /*8df40*/  ISETP.LT.AND P2, PT, R80, R0, !P0 ;  /* 0x000000005000720c */ /* 0x002fc60004741270 */
[----:B------:R1:W-:Y:S01]  /*8df50*/  @P1 STG.E.U16 desc[UR6][R8.64], R26 ;  /* 0x0000001a08001986 */ /* 0x0003e2000c101506 */
[----:B---3--:R-:W-:Y:S01]  /*8df60*/  ISETP.GE.AND P1, PT, R24, R21, PT ;  /* 0x000000151800720c */ /* 0x008fe20003f26270 */
[----:B------:R-:W-:Y:S01]  /*8df70*/  IMAD.WIDE R10, R17, 0x2, R2 ;  /* 0x00000002110a7825 */ /* 0x000fe200078e0202 */
[----:B------:R-:W-:Y:S01]  /*8df80*/  ISETP.LT.AND P0, PT, R77, R16, !P0 ;  /* 0x000000104d00720c */ /* 0x000fe20004701270 */
[----:B------:R3:W-:Y:S01]  /*8df90*/  @P3 STG.E.U16 desc[UR6][R12.64], R27 ;  /* 0x0000001b0c003986 */ /* 0x0007e2000c101506 */
[----:B------:R-:W-:Y:S01]  /*8dfa0*/  ISETP.LT.AND P3, PT, R58, R18, !P1 ;  /* 0x000000123a00720c */ /* 0x000fe20004f61270 */
[----:B------:R-:W2:Y:S02]  /*8dfb0*/  LDC R21, c[0x0][0x398] ;  /* 0x0000e600ff157b82 */ /* 0x000ea40000000800 */
[----:B------:R4:W-:Y:S02]  /*8dfc0*/  @P5 STG.E.U16 desc[UR6][R14.64], R19 ;  /* 0x000000130e005986 */ /* 0x0009e4000c101506 */
[----:B----4-:R-:W-:-:S02]  /*8dfd0*/  ISETP.LT.AND P5, PT, R61, R20, !P1 ;  /* 0x000000143d00720c */ /* 0x010fc40004fa1270 */
[----:B------:R-:W-:Y:S02]  /*8dfe0*/  PRMT R28, R64, 0x7610, R28 ;  /* 0x00007610401c7816 */ /* 0x000fe4000000001c */
[----:B-1----:R-:W-:Y:S01]  /*8dff0*/  PRMT R26, R91, 0x7632, R26 ;  /* 0x000076325b1a7816 */ /* 0x002fe2000000001a */
[----:B------:R-:W1:Y:S01]  /*8e000*/  LDC R23, c[0x0][0x398] ;  /* 0x0000e600ff177b82 */ /* 0x000e620000000800 */
[----:B---3--:R-:W-:-:S04]  /*8e010*/  IMAD.WIDE R12, R17, 0x2, R6 ;  /* 0x00000002110c7825 */ /* 0x008fc800078e0206 */
[----:B------:R-:W-:Y:S02]  /*8e020*/  IMAD.IADD R19, R17, 0x1, R59 ;  /* 0x0000000111137824 */ /* 0x000fe400078e023b */
[----:B------:R-:W-:Y:S01]  /*8e030*/  VIADD R27, R93, 0x2c ;  /* 0x0000002c5d1b7836 */ /* 0x000fe20000000000 */
[----:B------:R-:W-:Y:S01]  /*8e040*/  PRMT R29, R75, 0x7610, R29 ;  /* 0x000076104b1d7816 */ /* 0x000fe2000000001d */
[C---:B------:R-:W-:Y:S01]  /*8e050*/  IMAD.WIDE R8, R19.reuse, 0x2, R4 ;  /* 0x0000000213087825 */ /* 0x040fe200078e0204 */
[----:B------:R-:W-:Y:S01]  /*8e060*/  @P2 STG.E.U16 desc[UR6][R12.64], R91 ;  /* 0x0000005b0c002986 */ /* 0x000fe2000c101506 */
[----:B------:R-:W3:Y:S02]  /*8e070*/  LDC R24, c[0x0][0x398] ;  /* 0x0000e600ff187b82 */ /* 0x000ee40000000800 */
[----:B------:R-:W-:Y:S01]  /*8e080*/  IMAD.WIDE R14, R19, 0x2, R34 ;  /* 0x00000002130e7825 */ /* 0x000fe200078e0222 */
[----:B0-----:R-:W-:Y:S01]  /*8e090*/  ISETP.GE.AND P2, PT, R27, R22, PT ;  /* 0x000000161b00720c */ /* 0x001fe20003f46270 */
[----:B------:R-:W-:Y:S04]  /*8e0a0*/  @P0 STG.E.U16 desc[UR6][R10.64], R26 ;  /* 0x0000001a0a000986 */ /* 0x000fe8000c101506 */
[----:B------:R-:W-:Y:S01]  /*8e0b0*/  @P3 STG.E.U16 desc[UR6][R8.64], R28 ;  /* 0x0000001c08003986 */ /* 0x000fe2000c101506 */
[----:B------:R-:W-:Y:S01]  /*8e0c0*/  ISETP.LT.AND P6, PT, R61, R25, !P2 ;  /* 0x000000193d00720c */ /* 0x000fe200057c1270 */
[----:B------:R-:W0:Y:S02]  /*8e0d0*/  LDC R16, c[0x0][0x39c] ;  /* 0x0000e700ff107b82 */ /* 0x000e240000000800 */
[----:B------:R4:W-:Y:S01]  /*8e0e0*/  @P5 STG.E.U16 desc[UR6][R14.64], R29 ;  /* 0x0000001d0e005986 */ /* 0x0009e2000c101506 */
[----:B------:R-:W-:-:S03]  /*8e0f0*/  PRMT R25, R63, 0x7610, R25 ;  /* 0x000076103f197816 */ /* 0x000fc60000000019 */
[----:B------:R-:W3:Y:S02]  /*8e100*/  LDL.S16 R75, [R1+0x8] ;  /* 0x00000800014b7983 */ /* 0x000ee40000100600 */
[----:B------:R-:W0:Y:S01]  /*8e110*/  LDC R20, c[0x0][0x398] ;  /* 0x0000e600ff147b82 */ /* 0x000e220000000800 */
[----:B----4-:R-:W-:Y:S02]  /*8e120*/  PRMT R14, R62, 0x7610, R14 ;  /* 0x000076103e0e7816 */ /* 0x010fe4000000000e */
[----:B------:R-:W4:Y:S05]  /*8e130*/  LDL.LU.S16 R62, [R1+0xa] ;  /* 0x00000a00013e7983 */ /* 0x000f2a0000300600 */
[----:B------:R-:W0:Y:S01]  /*8e140*/  LDC R22, c[0x0][0x398] ;  /* 0x0000e600ff167b82 */ /* 0x000e220000000800 */
[----:B------:R-:W4:Y:S07]  /*8e150*/  LDL.S16 R63, [R1+0x1b4] ;  /* 0x0001b400013f7983 */ /* 0x000f2e0000100600 */
[----:B------:R-:W0:Y:S08]  /*8e160*/  LDC R0, c[0x0][0x398] ;  /* 0x0000e600ff007b82 */ /* 0x000e300000000800 */
[----:B------:R-:W0:Y:S08]  /*8e170*/  LDC R18, c[0x0][0x398] ;  /* 0x0000e600ff127b82 */ /* 0x000e300000000800 */
[----:B------:R-:W0:Y:S01]  /*8e180*/  LDC R17, c[0x0][0x39c] ;  /* 0x0000e700ff117b82 */ /* 0x000e220000000800 */
[----:B--2---:R-:W-:-:S02]  /*8e190*/  PRMT R27, R70, 0x7610, R27 ;  /* 0x00007610461b7816 */ /* 0x004fc4000000001b */
[----:B------:R-:W2:Y:S01]  /*8e1a0*/  LDL.LU.S16 R70, [R1+0x1b6] ;  /* 0x0001b60001467983 */ /* 0x000ea20000300600 */
[----:B------:R-:W-:Y:S02]  /*8e1b0*/  ISETP.LT.AND P0, PT, R80, R21, !P1 ;  /* 0x000000155000720c */ /* 0x000fe40004f01270 */
[----:B-1----:R-:W-:Y:S01]  /*8e1c0*/  ISETP.LT.AND P1, PT, R77, R23, !P1 ;  /* 0x000000174d00720c */ /* 0x002fe20004f21270 */
[C---:B------:R-:W-:Y:S01]  /*8e1d0*/  IMAD.WIDE R8, R19.reuse, 0x2, R6 ;  /* 0x0000000213087825 */ /* 0x040fe200078e0206 */
[----:B---3--:R-:W-:Y:S01]  /*8e1e0*/  ISETP.LT.AND P5, PT, R58, R24, !P2 ;  /* 0x000000183a00720c */ /* 0x008fe200057a1270 */
[----:B------:R-:W3:Y:S01]  /*8e1f0*/  LDL.S16 R64, [R1+0x10] ;  /* 0x0000100001407983 */ /* 0x000ee20000100600 */
[----:B------:R-:W-:Y:S01]  /*8e200*/  PRMT R26, R74, 0x7610, R26 ;  /* 0x000076104a1a7816 */ /* 0x000fe2000000001a */
[C---:B------:R-:W-:Y:S01]  /*8e210*/  IMAD.IADD R15, R19.reuse, 0x1, R59 ;  /* 0x00000001130f7824 */ /* 0x040fe200078e023b */
[----:B------:R-:W1:Y:S01]  /*8e220*/  LDC R21, c[0x0][0x398] ;  /* 0x0000e600ff157b82 */ /* 0x000e620000000800 */
[----:B------:R-:W-:Y:S01]  /*8e230*/  IMAD.WIDE R10, R19, 0x2, R2 ;  /* 0x00000002130a7825 */ /* 0x000fe200078e0202 */
[----:B------:R-:W3:Y:S03]  /*8e240*/  LDL.LU.S16 R74, [R1+0x12] ;  /* 0x00001200014a7983 */ /* 0x000ee60000300600 */
[----:B------:R-:W-:Y:S01]  /*8e250*/  VIADD R19, R93, 0x2d ;  /* 0x0000002d5d137836 */ /* 0x000fe20000000000 */
[----:B------:R0:W-:Y:S01]  /*8e260*/  @P0 STG.E.U16 desc[UR6][R8.64], R14 ;  /* 0x0000000e08000986 */ /* 0x0001e2000c101506 */
[----:B------:R-:W-:Y:S01]  /*8e270*/  IMAD.WIDE R12, R15, 0x2, R4 ;  /* 0x000000020f0c7825 */ /* 0x000fe200078e0204 */
[----:B------:R-:W1:Y:S02]  /*8e280*/  LDC R23, c[0x0][0x398] ;  /* 0x0000e600ff177b82 */ /* 0x000e640000000800 */
[----:B0-----:R-:W-:Y:S01]  /*8e290*/  ISETP.GE.AND P0, PT, R19, R16, PT ;  /* 0x000000101300720c */ /* 0x001fe20003f06270 */
[----:B------:R-:W-:Y:S04]  /*8e2a0*/  @P1 STG.E.U16 desc[UR6][R10.64], R25 ;  /* 0x000000190a001986 */ /* 0x000fe8000c101506 */
[----:B------:R-:W3:Y:S01]  /*8e2b0*/  LDL.S16 R60, [R1+0x1b8] ;  /* 0x0001b800013c7983 */ /* 0x000ee20000100600 */
[----:B------:R-:W0:Y:S01]  /*8e2c0*/  LDC R24, c[0x0][0x398] ;  /* 0x0000e600ff187b82 */ /* 0x000e220000000800 */
[----:B------:R-:W-:-:S02]  /*8e2d0*/  IMAD.WIDE R8, R15, 0x2, R34 ;  /* 0x000000020f087825 */ /* 0x000fc400078e0222 */
[----:B------:R0:W-:Y:S01]  /*8e2e0*/  @P5 STG.E.U16 desc[UR6][R12.64], R26 ;  /* 0x0000001a0c005986 */ /* 0x0001e2000c101506 */
[----:B------:R-:W-:-:S03]  /*8e2f0*/  ISETP.LT.AND P5, PT, R80, R22, !P0 ;  /* 0x000000165000720c */ /* 0x000fc600047a1270 */
[----:B------:R0:W-:Y:S01]  /*8e300*/  @P6 STG.E.U16 desc[UR6][R8.64], R27 ;  /* 0x0000001b08006986 */ /* 0x0001e2000c101506 */
[----:B------:R-:W-:Y:S01]  /*8e310*/  ISETP.LT.AND P6, PT, R58, R20, !P0 ;  /* 0x000000143a00720c */ /* 0x000fe200047c1270 */
[----:B------:R-:W0:Y:S01]  /*8e320*/  LDC R19, c[0x0][0x39c] ;  /* 0x0000e700ff137b82 */ /* 0x000e220000000800 */
[----:B------:R-:W-:-:S07]  /*8e330*/  ISETP.LT.AND P3, PT, R80, R0, !P2 ;  /* 0x000000005000720c */ /* 0x000fce0005761270 */
[----:B------:R-:W0:Y:S08]  /*8e340*/  LDC R16, c[0x0][0x398] ;  /* 0x0000e600ff107b82 */ /* 0x000e300000000800 */
[----:B------:R-:W0:Y:S02]  /*8e350*/  LDC R14, c[0x0][0x398] ;  /* 0x0000e600ff0e7b82 */ /* 0x000e240000000800 */
[----:B0-----:R-:W-:-:S02]  /*8e360*/  PRMT R13, R75, 0x7610, R13 ;  /* 0x000076104b0d7816 */ /* 0x001fc4000000000d */
[----:B------:R-:W3:Y:S01]  /*8e370*/  LDL.LU.S16 R75, [R1+0x1ba] ;  /* 0x0001ba00014b7983 */ /* 0x000ee20000300600 */
[----:B----4-:R-:W-:-:S03]  /*8e380*/  PRMT R20, R62, 0x7610, R20 ;  /* 0x000076103e147816 */ /* 0x010fc60000000014 */
[----:B------:R-:W4:Y:S01]  /*8e390*/  LDL.S16 R62, [R1+0x1bc] ;  /* 0x0001bc00013e7983 */ /* 0x000f220000100600 */
[----:B------:R-:W-:-:S03]  /*8e3a0*/  PRMT R22, R63, 0x7610, R22 ;  /* 0x000076103f167816 */ /* 0x000fc60000000016 */
[----:B------:R-:W4:Y:S01]  /*8e3b0*/  LDL.S16 R63, [R1+0xb8] ;  /* 0x0000b800013f7983 */ /* 0x000f220000100600 */
[----:B--2---:R-:W-:-:S03]  /*8e3c0*/  PRMT R25, R70, 0x7610, R25 ;  /* 0x0000761046197816 */ /* 0x004fc60000000019 */
[----:B------:R-:W2:Y:S01]  /*8e3d0*/  LDL.LU.S16 R70, [R1+0xba] ;  /* 0x0000ba0001467983 */ /* 0x000ea20000300600 */
[----:B------:R-:W-:Y:S01]  /*8e3e0*/  ISETP.LT.AND P2, PT, R77, R18, !P2 ;  /* 0x000000124d00720c */ /* 0x000fe20005741270 */
[----:B------:R-:W-:Y:S01]  /*8e3f0*/  IMAD.WIDE R10, R15, 0x2, R6 ;  /* 0x000000020f0a7825 */ /* 0x000fe200078e0206 */
[----:B------:R-:W0:Y:S03]  /*8e400*/  LDC R18, c[0x0][0x398] ;  /* 0x0000e600ff127b82 */ /* 0x000e260000000800 */
[----:B------:R-:W-:Y:S01]  /*8e410*/  VIADD R0, R93, 0x2e ;  /* 0x0000002e5d007836 */ /* 0x000fe20000000000 */
[----:B------:R3:W-:Y:S01]  /*8e420*/  @P3 STG.E.U16 desc[UR6][R10.64], R13 ;  /* 0x0000000d0a003986 */ /* 0x0007e2000c101506 */
[----:B-1----:R-:W-:Y:S01]  /*8e430*/  ISETP.LT.AND P3, PT, R61, R21, !P0 ;  /* 0x000000153d00720c */ /* 0x002fe20004761270 */
[----:B------:R-:W-:Y:S02]  /*8e440*/  IMAD.IADD R21, R15, 0x1, R59 ;  /* 0x000000010f157824 */ /* 0x000fe400078e023b */
[----:B------:R-:W-:-:S02]  /*8e450*/  ISETP.GE.AND P1, PT, R0, R17, PT ;  /* 0x000000110000720c */ /* 0x000fc40003f26270 */
[----:B------:R-:W-:Y:S01]  /*8e460*/  ISETP.LT.AND P0, PT, R77, R23, !P0 ;  /* 0x000000174d00720c */ /* 0x000fe20004701270 */
[----:B------:R-:W-:-:S04]  /*8e470*/  IMAD.WIDE R8, R21, 0x2, R4 ;  /* 0x0000000215087825 */ /* 0x000fc800078e0204 */
[----:B---3--:R-:W-:Y:S01]  /*8e480*/  IMAD.WIDE R10, R15, 0x2, R2 ;  /* 0x000000020f0a7825 */ /* 0x008fe200078e0202 */
[----:B------:R-:W1:Y:S04]  /*8e490*/  LDC R0, c[0x0][0x398] ;  /* 0x0000e600ff007b82 */ /* 0x000e680000000800 */
[----:B------:R3:W-:Y:S01]  /*8e4a0*/  @P2 STG.E.U16 desc[UR6][R10.64], R20 ;  /* 0x000000140a002986 */ /* 0x0007e2000c101506 */
[----:B------:R-:W-:Y:S01]  /*8e4b0*/  ISETP.LT.AND P2, PT, R58, R24, !P1 ;  /* 0x000000183a00720c */ /* 0x000fe20004f41270 */
[C---:B------:R-:W-:Y:S01]  /*8e4c0*/  IMAD.WIDE R12, R21.reuse, 0x2, R34 ;  /* 0x00000002150c7825 */ /* 0x040fe200078e0222 */
[----:B------:R-:W-:Y:S01]  /*8e4d0*/  PRMT R24, R74, 0x7610, R24 ;  /* 0x000076104a187816 */ /* 0x000fe20000000018 */
[----:B------:R3:W-:Y:S01]  /*8e4e0*/  @P6 STG.E.U16 desc[UR6][R8.64], R22 ;  /* 0x0000001608006986 */ /* 0x0007e2000c101506 */
[----:B------:R-:W-:Y:S01]  /*8e4f0*/  PRMT R23, R64, 0x7610, R23 ;  /* 0x0000761040177816 */ /* 0x000fe20000000017 */
[C---:B------:R-:W-:Y:S01]  /*8e500*/  IMAD.IADD R15, R21.reuse, 0x1, R59 ;  /* 0x00000001150f7824 */ /* 0x040fe200078e023b */
[----:B------:R-:W-:Y:S01]  /*8e510*/  PRMT R26, R60, 0x7610, R26 ;  /* 0x000076103c1a7816 */ /* 0x000fe2000000001a */
[----:B------:R-:W2:Y:S01]  /*8e520*/  LDL.LU.S16 R74, [R1+0x1be] ;  /* 0x0001be00014a7983 */ /* 0x000ea20000300600 */
[----:B------:R-:W0:Y:S01]  /*8e530*/  LDC R17, c[0x0][0x398] ;  /* 0x0000e600ff117b82 */ /* 0x000e220000000800 */
[----:B---3--:R-:W-:-:S02]  /*8e540*/  IMAD.WIDE R10, R21, 0x2, R2 ;  /* 0x00000002150a7825 */ /* 0x008fc400078e0202 */
[----:B------:R3:W-:Y:S02]  /*8e550*/  @P3 STG.E.U16 desc[UR6][R12.64], R25 ;  /* 0x000000190c003986 */ /* 0x0007e4000c101506 */
[----:B------:R-:W-:Y:S02]  /*8e560*/  IMAD.WIDE R8, R21, 0x2, R6 ;  /* 0x0000000215087825 */ /* 0x000fe400078e0206 */
[----:B------:R-:W2:Y:S01]  /*8e570*/  LDL.S16 R64, [R1+0xbc] ;  /* 0x0000bc0001407983 */ /* 0x000ea20000100600 */
[----:B------:R-:W0:Y:S03]  /*8e580*/  LDC R20, c[0x0][0x398] ;  /* 0x0000e600ff147b82 */ /* 0x000e260000000800 */
[----:B------:R-:W-:Y:S01]  /*8e590*/  @P5 STG.E.U16 desc[UR6][R8.64], R23 ;  /* 0x0000001708005986 */ /* 0x000fe2000c101506 */
[----:B---3--:R-:W-:-:S03]  /*8e5a0*/  IMAD.WIDE R12, R15, 0x2, R4 ;  /* 0x000000020f0c7825 */ /* 0x008fc600078e0204 */
[----:B------:R3:W-:Y:S01]  /*8e5b0*/  @P0 STG.E.U16 desc[UR6][R10.64], R24 ;  /* 0x000000180a000986 */ /* 0x0007e2000c101506 */
[----:B------:R-:W0:Y:S03]  /*8e5c0*/  LDC R21, c[0x0][0x398] ;  /* 0x0000e600ff157b82 */ /* 0x000e260000000800 */
[----:B------:R2:W-:Y:S01]  /*8e5d0*/  @P2 STG.E.U16 desc[UR6][R12.64], R26 ;  /* 0x0000001a0c002986 */ /* 0x0005e2000c101506 */
[----:B---3--:R-:W-:-:S03]  /*8e5e0*/  PRMT R24, R75, 0x7610, R24 ;  /* 0x000076104b187816 */ /* 0x008fc60000000018 */
[----:B------:R-:W3:Y:S01]  /*8e5f0*/  LDL.S16 R75, [R1+0x1c0] ;  /* 0x0001c000014b7983 */ /* 0x000ee20000100600 */
[----:B----4-:R-:W-:-:S03]  /*8e600*/  PRMT R27, R62, 0x7610, R27 ;  /* 0x000076103e1b7816 */ /* 0x010fc6000000001b */
[----:B------:R-:W4:Y:S01]  /*8e610*/  LDL.LU.S16 R62, [R1+0x1c2] ;  /* 0x0001c200013e7983 */ /* 0x000f220000300600 */
[----:B--2---:R-:W-:-:S03]  /*8e620*/  PRMT R26, R70, 0x7610, R26 ;  /* 0x00007610461a7816 */ /* 0x004fc6000000001a */
[----:B------:R-:W2:Y:S01]  /*8e630*/  LDL.LU.S16 R70, [R1+0xbe] ;  /* 0x0000be0001467983 */ /* 0x000ea20000300600 */
[----:B------:R-:W-:-:S05]  /*8e640*/  VIADD R22, R93, 0x2f ;  /* 0x0000002f5d167836 */ /* 0x000fca0000000000 */
[----:B------:R-:W-:Y:S02]  /*8e650*/  ISETP.GE.AND P0, PT, R22, R19, PT ;  /* 0x000000131600720c */ /* 0x000fe40003f06270 */
[C---:B0-----:R-:W-:Y:S01]  /*8e660*/  ISETP.LT.AND P2, PT, R61.reuse, R18, !P1 ;  /* 0x000000123d00720c */ /* 0x041fe20004f41270 */
[----:B------:R-:W0:Y:S01]  /*8e670*/  LDC R22, c[0x0][0x398] ;  /* 0x0000e600ff167b82 */ /* 0x000e220000000800 */
[----:B-1----:R-:W-:Y:S02]  /*8e680*/  ISETP.LT.AND P5, PT, R61, R0, !P0 ;  /* 0x000000003d00720c */ /* 0x002fe400047a1270 */
[----:B------:R-:W-:-:S05]  /*8e690*/  ISETP.LT.AND P3, PT, R80, R17, !P1 ;  /* 0x000000115000720c */ /* 0x000fca0004f61270 */
[----:B------:R-:W1:Y:S01]  /*8e6a0*/  LDC R0, c[0x0][0x39c] ;  /* 0x0000e700ff007b82 */ /* 0x000e620000000800 */
[----:B------:R-:W-:Y:S01]  /*8e6b0*/  ISETP.LT.AND P1, PT, R77, R16, !P1 ;  /* 0x000000104d00720c */ /* 0x000fe20004f21270 */
[----:B------:R-:W-:Y:S01]  /*8e6c0*/  IMAD.WIDE R10, R15, 0x2, R34 ;  /* 0x000000020f0a7825 */ /* 0x000fe200078e0222 */
[----:B------:R-:W-:Y:S02]  /*8e6d0*/  PRMT R25, R63, 0x7610, R25 ;  /* 0x000076103f197816 */ /* 0x000fe40000000019 */
[----:B------:R-:W-:Y:S01]  /*8e6e0*/  ISETP.LT.AND P6, PT, R58, R14, !P0 ;  /* 0x0000000e3a00720c */ /* 0x000fe200047c1270 */
[----:B------:R-:W-:Y:S01]  /*8e6f0*/  IMAD.WIDE R8, R15, 0x2, R6 ;  /* 0x000000020f087825 */ /* 0x000fe200078e0206 */
[----:B------:R-:W-:Y:S01]  /*8e700*/  @P2 STG.E.U16 desc[UR6][R10.64], R24 ;  /* 0x000000180a002986 */ /* 0x000fe2000c101506 */
[----:B------:R-:W-:Y:S01]  /*8e710*/  IADD3 R23, PT, PT, R93, 0x30, RZ ;  /* 0x000000305d177810 */ /* 0x000fe20007ffe0ff */
[----:B------:R-:W0:Y:S01]  /*8e720*/  LDC R18, c[0x0][0x398] ;  /* 0x0000e600ff127b82 */ /* 0x000e220000000800 */
[C---:B------:R-:W-:Y:S01]  /*8e730*/  IMAD.WIDE R12, R15.reuse, 0x2, R2 ;  /* 0x000000020f0c7825 */ /* 0x040fe200078e0202 */
[----:B------:R1:W-:Y:S03]  /*8e740*/  @P3 STG.E.U16 desc[UR6][R8.64], R25 ;  /* 0x0000001908003986 */ /* 0x0003e6000c101506 */
[----:B------:R-:W-:Y:S01]  /*8e750*/  IMAD.IADD R17, R15, 0x1, R59 ;  /* 0x000000010f117824 */ /* 0x000fe200078e023b */
[----:B------:R-:W2:Y:S02]  /*8e760*/  LDL.S16 R63, [R1+0xc0] ;  /* 0x0000c000013f7983 */ /* 0x000ea40000100600 */
[----:B------:R-:W0:Y:S02]  /*8e770*/  LDC R19, c[0x0][0x398] ;  /* 0x0000e600ff137b82 */ /* 0x000e240000000800 */
[----:B------:R1:W-:Y:S01]  /*8e780*/  @P1 STG.E.U16 desc[UR6][R12.64], R26 ;  /* 0x0000001a0c001986 */ /* 0x0003e2000c101506 */
[----:B------:R-:W-:-:S04]  /*8e790*/  IMAD.WIDE R14, R17, 0x2, R4 ;  /* 0x00000002110e7825 */ /* 0x000fc800078e0204 */
[----:B-1----:R-:W-:Y:S01]  /*8e7a0*/  IMAD.WIDE R8, R17, 0x2, R34 ;  /* 0x0000000211087825 */ /* 0x002fe200078e0222 */
[----:B------:R-:W-:Y:S01]  /*8e7b0*/  ISETP.GE.AND P1, PT, R23, R0, PT ;  /* 0x000000001700720c */ /* 0x000fe20003f26270 */
[----:B------:R-:W1:Y:S01]  /*8e7c0*/  LDC R16, c[0x0][0x39c] ;  /* 0x0000e700ff107b82 */ /* 0x000e620000000800 */
[----:B------:R-:W-:Y:S02]  /*8e7d0*/  PRMT R13, R74, 0x7610, R13 ;  /* 0x000076104a0d7816 */ /* 0x000fe4000000000d */
[----:B------:R-:W2:Y:S04]  /*8e7e0*/  LDL.LU.S16 R74, [R1+0xc2] ;  /* 0x0000c200014a7983 */ /* 0x000ea80000300600 */
[----:B------:R0:W-:Y:S01]  /*8e7f0*/  @P6 STG.E.U16 desc[UR6][R14.64], R27 ;  /* 0x0000001b0e006986 */ /* 0x0001e2000c101506 */
[----:B----4-:R-:W-:-:S03]  /*8e800*/  PRMT R25, R62, 0x7610, R25 ;  /* 0x000076103e197816 */ /* 0x010fc60000000019 */
[----:B------:R4:W-:Y:S01]  /*8e810*/  @P5 STG.E.U16 desc[UR6][R8.64], R13 ;  /* 0x0000000d08005986 */ /* 0x0009e2000c101506 */
[C---:B0-----:R-:W-:Y:S02]  /*8e820*/  ISETP.LT.AND P5, PT, R80.reuse, R22, !P1 ;  /* 0x000000165000720c */ /* 0x041fe40004fa1270 */
[----:B------:R-:W-:Y:S01]  /*8e830*/  ISETP.LT.AND P2, PT, R80, R20, !P0 ;  /* 0x000000145000720c */ /* 0x000fe20004741270 */
[----:B------:R-:W2:Y:S01]  /*8e840*/  LDL.S16 R62, [R1+0x1c4] ;  /* 0x0001c400013e7983 */ /* 0x000ea20000100600 */
[----:B------:R-:W-:Y:S01]  /*8e850*/  IMAD.WIDE R10, R17, 0x2, R6 ;  /* 0x00000002110a7825 */ /* 0x000fe200078e0206 */
[----:B---3--:R-:W-:Y:S01]  /*8e860*/  PRMT R24, R75, 0x7610, R24 ;  /* 0x000076104b187816 */ /* 0x008fe20000000018 */
[----:B------:R-:W0:Y:S01]  /*8e870*/  LDC R0, c[0x0][0x398] ;  /* 0x0000e600ff007b82 */ /* 0x000e220000000800 */
[----:B--2---:R-:W-:Y:S02]  /*8e880*/  PRMT R22, R70, 0x7610, R22 ;  /* 0x0000761046167816 */ /* 0x004fe40000000016 */
[----:B------:R-:W-:Y:S01]  /*8e890*/  PRMT R15, R64, 0x7610, R15 ;  /* 0x00007610400f7816 */ /* 0x000fe2000000000f */
[----:B------:R-:W2:Y:S01]  /*8e8a0*/  LDL.LU.S16 R70, [R1+0x1c6] ;  /* 0x0001c60001467983 */ /* 0x000ea20000300600 */
[----:B------:R-:W-:Y:S01]  /*8e8b0*/  ISETP.LT.AND P0, PT, R77, R18, !P0 ;  /* 0x000000124d00720c */ /* 0x000fe20004701270 */
[----:B----4-:R-:W-:Y:S01]  /*8e8c0*/  IMAD.WIDE R8, R17, 0x2, R2 ;  /* 0x0000000211087825 */ /* 0x010fe200078e0202 */
[----:B------:R-:W-:-:S02]  /*8e8d0*/  ISETP.LT.AND P3, PT, R61, R21, !P1 ;  /* 0x000000153d00720c */ /* 0x000fc40004f61270 */
[----:B------:R3:W-:Y:S01]  /*8e8e0*/  @P2 STG.E.U16 desc[UR6][R10.64], R15 ;  /* 0x0000000f0a002986 */ /* 0x0007e2000c101506 */
[----:B------:R-:W-:Y:S01]  /*8e8f0*/  ISETP.LT.AND P2, PT, R58, R19, !P1 ;  /* 0x000000133a00720c */ /* 0x000fe20004f41270 */
[----:B------:R-:W-:Y:S01]  /*8e900*/  IMAD.IADD R19, R17, 0x1, R59 ;  /* 0x0000000111137824 */ /* 0x000fe200078e023b */
[----:B------:R-:W4:Y:S01]  /*8e910*/  LDC R20, c[0x0][0x398] ;  /* 0x0000e600ff147b82 */ /* 0x000f220000000800 */
[----:B------:R-:W4:Y:S04]  /*8e920*/  LDL.S16 R64, [R1+0xc4] ;  /* 0x0000c40001407983 */ /* 0x000f280000100600 */
[----:B------:R-:W4:Y:S03]  /*8e930*/  LDL.S16 R75, [R1+0x1c8] ;  /* 0x0001c800014b7983 */ /* 0x000f260000100600 */
[----:B------:R-:W1:Y:S01]  /*8e940*/  LDC R18, c[0x0][0x398] ;  /* 0x0000e600ff127b82 */ /* 0x000e620000000800 */
[C---:B---3--:R-:W-:Y:S01]  /*8e950*/  IMAD.WIDE R10, R19.reuse, 0x2, R4 ;  /* 0x00000002130a7825 */ /* 0x048fe200078e0204 */
[----:B------:R-:W-:Y:S04]  /*8e960*/  @P0 STG.E.U16 desc[UR6][R8.64], R22 ;  /* 0x0000001608000986 */ /* 0x000fe8000c101506 */
[----:B------:R3:W-:Y:S01]  /*8e970*/  @P2 STG.E.U16 desc[UR6][R10.64], R24 ;  /* 0x000000180a002986 */ /* 0x0007e2000c101506 */
[----:B------:R-:W-:Y:S01]  /*8e980*/  IMAD.WIDE R12, R19, 0x2, R34 ;  /* 0x00000002130c7825 */ /* 0x000fe200078e0222 */
[----:B------:R-:W1:Y:S01]  /*8e990*/  LDC R21, c[0x0][0x398] ;  /* 0x0000e600ff157b82 */ /* 0x000e620000000800 */
[----:B------:R-:W-:-:S02]  /*8e9a0*/  PRMT R26, R63, 0x7610, R26 ;  /* 0x000076103f1a7816 */ /* 0x000fc4000000001a */
[----:B------:R-:W4:Y:S01]  /*8e9b0*/  LDL.LU.S16 R63, [R1+0x1ca] ;  /* 0x0001ca00013f7983 */ /* 0x000f220000300600 */
[----:B------:R-:W-:-:S04]  /*8e9c0*/  IMAD.WIDE R14, R19, 0x2, R6 ;  /* 0x00000002130e7825 */ /* 0x000fc800078e0206 */
[----:B------:R-:W-:Y:S01]  /*8e9d0*/  VIADD R23, R93, 0x31 ;  /* 0x000000315d177836 */ /* 0x000fe20000000000 */
[----:B------:R-:W-:Y:S01]  /*8e9e0*/  @P3 STG.E.U16 desc[UR6][R12.64], R25 ;  /* 0x000000190c003986 */ /* 0x000fe2000c101506 */
[----:B0-----:R-:W-:Y:S01]  /*8e9f0*/  ISETP.LT.AND P1, PT, R77, R0, !P1 ;  /* 0x000000004d00720c */ /* 0x001fe20004f21270 */
[----:B------:R-:W0:Y:S01]  /*8ea00*/  LDC R17, c[0x0][0x398] ;  /* 0x0000e600ff117b82 */ /* 0x000e220000000800 */
[----:B---3--:R-:W-:Y:S01]  /*8ea10*/  PRMT R11, R74, 0x7610, R11 ;  /* 0x000076104a0b7816 */ /* 0x008fe2000000000b */
[----:B------:R3:W-:Y:S06]  /*8ea20*/  @P5 STG.E.U16 desc[UR6][R14.64], R26 ;  /* 0x0000001a0e005986 */ /* 0x0007ec000c101506 */
[----:B------:R-:W0:Y:S01]  /*8ea30*/  LDC R22, c[0x0][0x398] ;  /* 0x0000e600ff167b82 */ /* 0x000e220000000800 */
[----:B------:R-:W4:Y:S01]  /*8ea40*/  LDL.LU.S16 R74, [R1+0xc6] ;  /* 0x0000c600014a7983 */ /* 0x000f220000300600 */
[----:B--2---:R-:W-:-:S06]  /*8ea50*/  PRMT R24, R70, 0x7610, R24 ;  /* 0x0000761046187816 */ /* 0x004fcc0000000018 */
[----:B------:R-:W2:Y:S01]  /*8ea60*/  LDC R0, c[0x0][0x39c] ;  /* 0x0000e700ff007b82 */ /* 0x000ea20000000800 */
[----:B---3--:R-:W-:Y:S02]  /*8ea70*/  PRMT R14, R62, 0x7610, R14 ;  /* 0x000076103e0e7816 */ /* 0x008fe4000000000e */
[----:B------:R-:W3:Y:S04]  /*8ea80*/  LDL.S16 R62, [R1+0xc8] ;  /* 0x0000c800013e7983 */ /* 0x000ee80000100600 */
[----:B------:R-:W3:Y:S01]  /*8ea90*/  LDL.LU.S16 R70, [R1+0xca] ;  /* 0x0000ca0001467983 */ /* 0x000ee20000300600 */
[----:B-1----:R-:W-:Y:S01]  /*8eaa0*/  ISETP.GE.AND P2, PT, R23, R16, PT ;  /* 0x000000101700720c */ /* 0x002fe20003f46270 */
[----:B------:R-:W-:Y:S01]  /*8eab0*/  IMAD.WIDE R8, R19, 0x2, R2 ;  /* 0x0000000213087825 */ /* 0x000fe200078e0202 */
[----:B----4-:R-:W-:Y:S01]  /*8eac0*/  PRMT R25, R64, 0x7610, R25 ;  /* 0x0000761040197816 */ /* 0x010fe20000000019 */
[----:B------:R-:W4:Y:S01]  /*8ead0*/  LDL.S16 R82, [R1+0x1cc] ;  /* 0x0001cc0001527983 */ /* 0x000f220000100600 */
[----:B------:R-:W-:Y:S01]  /*8eae0*/  ISETP.LT.AND P3, PT, R58, R20, !P2 ;  /* 0x000000143a00720c */ /* 0x000fe20005761270 */
[----:B------:R-:W-:Y:S01]  /*8eaf0*/  VIADD R15, R93, 0x32 ;  /* 0x000000325d0f7836 */ /* 0x000fe20000000000 */
[----:B------:R-:W1:Y:S01]  /*8eb00*/  LDC R20, c[0x0][0x398] ;  /* 0x0000e600ff147b82 */ /* 0x000e620000000800 */
[----:B------:R-:W-:-:S02]  /*8eb10*/  ISETP.LT.AND P5, PT, R61, R18, !P2 ;  /* 0x000000123d00720c */ /* 0x000fc400057a1270 */
[----:B------:R-:W-:Y:S01]  /*8eb20*/  ISETP.LT.AND P6, PT, R80, R21, !P2 ;  /* 0x000000155000720c */ /* 0x000fe200057c1270 */
[----:B------:R-:W-:Y:S01]  /*8eb30*/  IMAD.IADD R19, R19, 0x1, R59 ;  /* 0x0000000113137824 */ /* 0x000fe200078e023b */
[----:B------:R0:W-:Y:S03]  /*8eb40*/  @P1 STG.E.U16 desc[UR6][R8.64], R11 ;  /* 0x0000000b08001986 */ /* 0x0001e6000c101506 */
[----:B------:R-:W-:Y:S01]  /*8eb50*/  IMAD.WIDE R12, R19, 0x2, R6 ;  /* 0x00000002130c7825 */ /* 0x000fe200078e0206 */
[----:B------:R-:W4:Y:S01]  /*8eb60*/  LDL.LU.S16 R60, [R1+0x1ce] ;  /* 0x0001ce00013c7983 */ /* 0x000f220000300600 */
[----:B--2---:R-:W-:Y:S01]  /*8eb70*/  ISETP.GE.AND P1, PT, R15, R0, PT ;  /* 0x000000000f00720c */ /* 0x004fe20003f26270 */
[----:B------:R-:W2:Y:S01]  /*8eb80*/  LDC R23, c[0x0][0x398] ;  /* 0x0000e600ff177b82 */ /* 0x000ea20000000800 */
[----:B0-----:R-:W-:Y:S01]  /*8eb90*/  IMAD.WIDE R8, R19, 0x2, R4 ;  /* 0x0000000213087825 */ /* 0x001fe200078e0204 */
[----:B------:R-:W-:-:S06]  /*8eba0*/  ISETP.LT.AND P2, PT, R77, R17, !P2 ;  /* 0x000000114d00720c */ /* 0x000fcc0005741270 */
[----:B------:R-:W0:Y:S01]  /*8ebb0*/  LDC R0, c[0x0][0x398] ;  /* 0x0000e600ff007b82 */ /* 0x000e220000000800 */
[----:B------:R-:W-:Y:S01]  /*8ebc0*/  IMAD.WIDE R10, R19, 0x2, R34 ;  /* 0x00000002130a7825 */ /* 0x000fe200078e0222 */
[----:B------:R1:W-:Y:S01]  /*8ebd0*/  @P3 STG.E.U16 desc[UR6][R8.64], R14 ;  /* 0x0000000e08003986 */ /* 0x0003e2000c101506 */
[----:B------:R-:W-:-:S03]  /*8ebe0*/  ISETP.LT.AND P3, PT, R61, R22, !P1 ;  /* 0x000000163d00720c */ /* 0x000fc60004f61270 */
[----:B------:R1:W-:Y:S01]  /*8ebf0*/  @P5 STG.E.U16 desc[UR6][R10.64], R24 ;  /* 0x000000180a005986 */ /* 0x0003e2000c101506 */
[----:B------:R-:W-:Y:S01]  /*8ec00*/  PRMT R26, R63, 0x7610, R26 ;  /* 0x000076103f1a7816 */ /* 0x000fe2000000001a */
[C---:B------:R-:W-:Y:S01]  /*8ec10*/  IMAD.IADD R17, R19.reuse, 0x1, R59 ;  /* 0x0000000113117824 */ /* 0x040fe200078e023b */
[----:B------:R-:W0:Y:S01]  /*8ec20*/  LDC R18, c[0x0][0x398] ;  /* 0x0000e600ff127b82 */ /* 0x000e220000000800 */
[----:B------:R1:W-:Y:S02]  /*8ec30*/  @P6 STG.E.U16 desc[UR6][R12.64], R25 ;  /* 0x000000190c006986 */ /* 0x0003e4000c101506 */
[----:B-1----:R-:W-:Y:S02]  /*8ec40*/  ISETP.LT.AND P6, PT, R58, R20, !P1 ;  /* 0x000000143a00720c */ /* 0x002fe40004fc1270 */
[----:B------:R-:W4:Y:S01]  /*8ec50*/  LDL.S16 R63, [R1+0xcc] ;  /* 0x0000cc00013f7983 */ /* 0x000f220000100600 */
[----:B------:R-:W-:Y:S02]  /*8ec60*/  IMAD.WIDE R8, R19, 0x2, R2 ;  /* 0x0000000213087825 */ /* 0x000fe400078e0202 */
[----:B------:R-:W1:Y:S01]  /*8ec70*/  LDC R21, c[0x0][0x398] ;  /* 0x0000e600ff157b82 */ /* 0x000e620000000800 */
[----:B------:R-:W-:-:S02]  /*8ec80*/  PRMT R24, R74, 0x7610, R24 ;  /* 0x000076104a187816 */ /* 0x000fc40000000018 */
[----:B------:R-:W4:Y:S01]  /*8ec90*/  LDL.LU.S16 R74, [R1+0xce] ;  /* 0x0000ce00014a7983 */ /* 0x000f220000300600 */
[----:B------:R-:W-:Y:S01]  /*8eca0*/  IMAD.WIDE R10, R17, 0x2, R4 ;  /* 0x00000002110a7825 */ /* 0x000fe200078e0204 */
[----:B------:R-:W-:-:S03]  /*8ecb0*/  PRMT R25, R75, 0x7610, R25 ;  /* 0x000076104b197816 */ /* 0x000fc60000000019 */
[----:B------:R-:W-:Y:S01]  /*8ecc0*/  IMAD.WIDE R12, R17, 0x2, R34 ;  /* 0x00000002110c7825 */ /* 0x000fe200078e0222 */
[----:B------:R-:W-:Y:S03]  /*8ecd0*/  @P2 STG.E.U16 desc[UR6][R8.64], R24 ;  /* 0x0000001808002986 */ /* 0x000fe6000c101506 */
[----:B------:R-:W-:Y:S01]  /*8ece0*/  VIADD R16, R93, 0x3f ;  /* 0x0000003f5d107836 */ /* 0x000fe20000000000 */
[----:B------:R-:W-:Y:S01]  /*8ecf0*/  @P6 STG.E.U16 desc[UR6][R10.64], R25 ;  /* 0x000000190a006986 */ /* 0x000fe2000c101506 */
[----:B---3--:R-:W-:-:S03]  /*8ed00*/  PRMT R27, R62, 0x7610, R27 ;  /* 0x000076103e1b7816 */ /* 0x008fc6000000001b */
[----:B------:R-:W3:Y:S01]  /*8ed10*/  LDL.S16 R64, [R1+0x1d0] ;  /* 0x0001d00001407983 */ /* 0x000ee20000100600 */
[----:B--2---:R-:W-:Y:S01]  /*8ed20*/  ISETP.LT.AND P5, PT, R80, R23, !P1 ;  /* 0x000000175000720c */ /* 0x004fe20004fa1270 */
[----:B------:R-:W2:Y:S02]  /*8ed30*/  LDC R20, c[0x0][0x398] ;  /* 0x0000e600ff147b82 */ /* 0x000ea40000000800 */
[----:B------:R0:W-:Y:S04]  /*8ed40*/  @P3 STG.E.U16 desc[UR6][R12.64], R26 ;  /* 0x0000001a0c003986 */ /* 0x0001e8000c101506 */
[----:B------:R-:W3:Y:S02]  /*8ed50*/  LDL.LU.S16 R75, [R1+0x1d2] ;  /* 0x0001d200014b7983 */ /* 0x000ee40000300600 */
[----:B------:R-:W1:Y:S02]  /*8ed60*/  LDC R22, c[0x0][0x398] ;  /* 0x0000e600ff167b82 */ /* 0x000e640000000800 */
[----:B------:R-:W3:Y:S01]  /*8ed70*/  LDL.S16 R62, [R1+0xd0] ;  /* 0x0000d000013e7983 */ /* 0x000ee20000100600 */
[----:B0-----:R-:W-:-:S03]  /*8ed80*/  PRMT R13, R70, 0x7610, R13 ;  /* 0x00007610460d7816 */ /* 0x001fc6000000000d */
[----:B------:R-:W3:Y:S01]  /*8ed90*/  LDL.LU.S16 R70, [R1+0xd2] ;  /* 0x0000d20001467983 */ /* 0x000ee20000300600 */
[----:B------:R-:W-:Y:S01]  /*8eda0*/  ISETP.GE.AND P0, PT, R16, R57, PT ;  /* 0x000000391000720c */ /* 0x000fe20003f06270 */
[----:B------:R-:W-:Y:S01]  /*8edb0*/  IMAD.WIDE R14, R17, 0x2, R6 ;  /* 0x00000002110e7825 */ /* 0x000fe200078e0206 */
[----:B------:R-:W0:Y:S03]  /*8edc0*/  LDC R16, c[0x0][0x39c] ;  /* 0x0000e700ff107b82 */ /* 0x000e260000000800 */
[----:B------:R-:W-:Y:S01]  /*8edd0*/  VIADD R23, R93, 0x33 ;  /* 0x000000335d177836 */ /* 0x000fe20000000000 */
[----:B------:R4:W-:Y:S01]  /*8ede0*/  @P5 STG.E.U16 desc[UR6][R14.64], R27 ;  /* 0x0000001b0e005986 */ /* 0x0009e2000c101506 */
[----:B------:R-:W-:-:S03]  /*8edf0*/  ISETP.LT.AND P5, PT, R77, R0, !P1 ;  /* 0x000000004d00720c */ /* 0x000fc60004fa1270 */
[----:B------:R-:W1:Y:S01]  /*8ee00*/  LDC R0, c[0x0][0x39c] ;  /* 0x0000e700ff007b82 */ /* 0x000e620000000800 */
[----:B------:R-:W-:-:S07]  /*8ee10*/  IMAD.WIDE R8, R17, 0x2, R2 ;  /* 0x0000000211087825 */ /* 0x000fce00078e0202 */
[----:B------:R-:W2:Y:S01]  /*8ee20*/  LDC R24, c[0x0][0x398] ;  /* 0x0000e600ff187b82 */ /* 0x000ea20000000800 */
[----:B0-----:R-:W-:-:S07]  /*8ee30*/  ISETP.GE.AND P2, PT, R23, R16, PT ;  /* 0x000000101700720c */ /* 0x001fce0003f46270 */
[----:B------:R-:W0:Y:S01]  /*8ee40*/  LDC R23, c[0x0][0x398] ;  /* 0x0000e600ff177b82 */ /* 0x000e220000000800 */
[----:B------:R-:W-:Y:S02]  /*8ee50*/  ISETP.LT.AND P3, PT, R58, R18, !P2 ;  /* 0x000000123a00720c */ /* 0x000fe40005761270 */
[----:B-1----:R-:W-:-:S05]  /*8ee60*/  ISETP.LT.AND P6, PT, R61, R21, !P2 ;  /* 0x000000153d00720c */ /* 0x002fca00057c1270 */
[----:B------:R-:W1:Y:S01]  /*8ee70*/  LDC R18, c[0x0][0x398] ;  /* 0x0000e600ff127b82 */ /* 0x000e620000000800 */
[----:B------:R-:W-:-:S07]  /*8ee80*/  IMAD.IADD R19, R17, 0x1, R59 ;  /* 0x0000000111137824 */ /* 0x000fce00078e023b */
[----:B------:R-:W0:Y:S01]  /*8ee90*/  LDC R21, c[0x0][0x398] ;  /* 0x0000e600ff157b82 */ /* 0x000e220000000800 */
[----:B------:R4:W-:Y:S01]  /*8eea0*/  @P5 STG.E.U16 desc[UR6][R8.64], R13 ;  /* 0x0000000d08005986 */ /* 0x0009e2000c101506 */
[----:B--2---:R-:W-:Y:S01]  /*8eeb0*/  ISETP.LT.AND P5, PT, R80, R20, !P2 ;  /* 0x000000145000720c */ /* 0x004fe200057a1270 */
[----:B------:R-:W-:Y:S01]  /*8eec0*/  IMAD.WIDE R10, R19, 0x2, R4 ;  /* 0x00000002130a7825 */ /* 0x000fe200078e0204 */
[----:B----4-:R-:W-:Y:S02]  /*8eed0*/  PRMT R15, R82, 0x7610, R15 ;  /* 0x00007610520f7816 */ /* 0x010fe4000000000f */
[----:B------:R-:W-:Y:S01]  /*8eee0*/  ISETP.LT.AND P2, PT, R77, R22, !P2 ;  /* 0x000000164d00720c */ /* 0x000fe20005741270 */
[C---:B------:R-:W-:Y:S02]  /*8eef0*/  VIADD R16, R93.reuse, 0x36 ;  /* 0x000000365d107836 */ /* 0x040fe40000000000 */
[----:B------:R-:W-:Y:S01]  /*8ef00*/  VIADD R25, R93, 0x34 ;  /* 0x000000345d197836 */ /* 0x000fe20000000000 */
[----:B------:R2:W-:Y:S01]  /*8ef10*/  @P3 STG.E.U16 desc[UR6][R10.64], R15 ;  /* 0x0000000f0a003986 */ /* 0x0005e2000c101506 */
[----:B------:R-:W-:Y:S01]  /*8ef20*/  PRMT R26, R74, 0x7610, R26 ;  /* 0x000076104a1a7816 */ /* 0x000fe2000000001a */
[----:B------:R-:W4:Y:S01]  /*8ef30*/  LDC R20, c[0x0][0x398] ;  /* 0x0000e600ff147b82 */ /* 0x000f220000000800 */
[----:B------:R-:W-:Y:S01]  /*8ef40*/  PRMT R9, R60, 0x7610, R9 ;  /* 0x000076103c097816 */ /* 0x000fe20000000009 */
[----:B------:R-:W-:Y:S01]  /*8ef50*/  IMAD.WIDE R12, R19, 0x2, R34 ;  /* 0x00000002130c7825 */ /* 0x000fe200078e0222 */
[----:B------:R-:W-:-:S03]  /*8ef60*/  ISETP.GE.AND P1, PT, R16, R39, PT ;  /* 0x000000271000720c */ /* 0x000fc60003f26270 */
[----:B------:R-:W-:Y:S02]  /*8ef70*/  IMAD.WIDE R16, R19, 0x2, R2 ;  /* 0x0000000213107825 */ /* 0x000fe400078e0202 */
[----:B------:R-:W3:Y:S01]  /*8ef80*/  LDC R22, c[0x0][0x398] ;  /* 0x0000e600ff167b82 */ /* 0x000ee20000000800 */
[----:B--2---:R-:W-:Y:S01]  /*8ef90*/  PRMT R11, R63, 0x7610, R11 ;  /* 0x000076103f0b7816 */ /* 0x004fe2000000000b */
[----:B------:R-:W-:Y:S01]  /*8efa0*/  IMAD.WIDE R14, R19, 0x2, R6 ;  /* 0x00000002130e7825 */ /* 0x000fe200078e0206 */
[----:B------:R-:W2:Y:S01]  /*8efb0*/  LDL.S16 R63, [R1+0x1d4] ;  /* 0x0001d400013f7983 */ /* 0x000ea20000100600 */
[----:B------:R-:W-:-:S03]  /*8efc0*/  ISETP.GE.AND P3, PT, R25, R0, PT ;  /* 0x000000001900720c */ /* 0x000fc60003f66270 */
[----:B------:R-:W2:Y:S01]  /*8efd0*/  LDL.LU.S16 R74, [R1+0x1d6] ;  /* 0x0001d600014a7983 */ /* 0x000ea20000300600 */
[----:B------:R-:W3:Y:S03]  /*8efe0*/  LDC R0, c[0x0][0x39c] ;  /* 0x0000e700ff007b82 */ /* 0x000ee60000000800 */
[----:B------:R-:W-:Y:S01]  /*8eff0*/  @P6 STG.E.U16 desc[UR6][R12.64], R9 ;  /* 0x000000090c006986 */ /* 0x000fe2000c101506 */
[----:B-1----:R-:W-:-:S03]  /*8f000*/  ISETP.LT.AND P6, PT, R58, R18, !P3 ;  /* 0x000000123a00720c */ /* 0x002fc60005fc1270 */
[----:B------:R-:W-:Y:S01]  /*8f010*/  @P5 STG.E.U16 desc[UR6][R14.64], R11 ;  /* 0x0000000b0e005986 */ /* 0x000fe2000c101506 */
[----:B0-----:R-:W-:Y:S01]  /*8f020*/  ISETP.LT.AND P5, PT, R80, R23, !P3 ;  /* 0x000000175000720c */ /* 0x001fe20005fa1270 */
[----:B------:R-:W0:Y:S02]  /*8f030*/  LDC R18, c[0x0][0x398] ;  /* 0x0000e600ff127b82 */ /* 0x000e240000000800 */
[----:B------:R1:W-:Y:S01]  /*8f040*/  @P2 STG.E.U16 desc[UR6][R16.64], R26 ;  /* 0x0000001a10002986 */ /* 0x0003e2000c101506 */
[----:B------:R-:W-:Y:S02]  /*8f050*/  ISETP.LT.AND P2, PT, R61, R21, !P3 ;  /* 0x000000153d00720c */ /* 0x000fe40005f41270 */
[----:B------:R-:W-:Y:S01]  /*8f060*/  ISETP.LT.AND P3, PT, R77, R24, !P3 ;  /* 0x000000184d00720c */ /* 0x000fe20005f61270 */
[----:B------:R-:W2:Y:S01]  /*8f070*/  LDL.S16 R60, [R1+0xd4] ;  /* 0x0000d400013c7983 */ /* 0x000ea20000100600 */
[----:B---3--:R-:W-:Y:S01]  /*8f080*/  PRMT R27, R70, 0x7610, R27 ;  /* 0x00007610461b7816 */ /* 0x008fe2000000001b */
[----:B------:R-:W-:Y:S01]  /*8f090*/  IMAD.IADD R19, R19, 0x1, R59 ;  /* 0x0000000113137824 */ /* 0x000fe200078e023b */
[----:B------:R-:W-:Y:S01]  /*8f0a0*/  PRMT R24, R75, 0x7610, R24 ;  /* 0x000076104b187816 */ /* 0x000fe20000000018 */
[----:B------:R-:W-:Y:S01]  /*8f0b0*/  VIADD R25, R93, 0x35 ;  /* 0x000000355d197836 */ /* 0x000fe20000000000 */
[----:B-1----:R-:W-:Y:S01]  /*8f0c0*/  PRMT R26, R62, 0x7610, R26 ;  /* 0x000076103e1a7816 */ /* 0x002fe2000000001a */
[----:B------:R-:W3:Y:S01]  /*8f0d0*/  LDL.S16 R75, [R1+0x1d8] ;  /* 0x0001d800014b7983 */ /* 0x000ee20000100600 */
[----:B------:R-:W-:Y:S01]  /*8f0e0*/  PRMT R17, R64, 0x7610, R17 ;  /* 0x0000761040117816 */ /* 0x000fe20000000011 */
[----:B------:R-:W1:Y:S02]  /*8f0f0*/  LDC R23, c[0x0][0x398] ;  /* 0x0000e600ff177b82 */ /* 0x000e640000000800 */
[----:B------:R-:W3:Y:S04]  /*8f100*/  LDL.LU.S16 R62, [R1+0x1da] ;  /* 0x0001da00013e7983 */ /* 0x000ee80000300600 */
[----:B------:R-:W3:Y:S01]  /*8f110*/  LDL.LU.S16 R70, [R1+0xd6] ;  /* 0x0000d60001467983 */ /* 0x000ee20000300600 */
[C---:B------:R-:W-:Y:S01]  /*8f120*/  IMAD.WIDE R8, R19.reuse, 0x2, R4 ;  /* 0x0000000213087825 */ /* 0x040fe200078e0204 */
[----:B------:R-:W1:Y:S03]  /*8f130*/  LDC R21, c[0x0][0x398] ;  /* 0x0000e600ff157b82 */ /* 0x000e660000000800 */
[----:B------:R-:W-:Y:S01]  /*8f140*/  IMAD.WIDE R10, R19, 0x2, R34 ;  /* 0x00000002130a7825 */ /* 0x000fe200078e0222 */
[----:B------:R4:W-:Y:S01]  /*8f150*/  @P6 STG.E.U16 desc[UR6][R8.64], R17 ;  /* 0x0000001108006986 */ /* 0x0009e2000c101506 */
[----:B------:R-:W-:-:S02]  /*8f160*/  ISETP.GE.AND P6, PT, R25, R0, PT ;  /* 0x000000001900720c */ /* 0x000fc40003fc6270 */
[C---:B------:R-:W-:Y:S01]  /*8f170*/  IMAD.WIDE R12, R19.reuse, 0x2, R6 ;  /* 0x00000002130c7825 */ /* 0x040fe200078e0206 */
[----:B------:R4:W-:Y:S01]  /*8f180*/  @P2 STG.E.U16 desc[UR6][R10.64], R24 ;  /* 0x000000180a002986 */ /* 0x0009e2000c101506 */
[----:B------:R-:W1:Y:S02]  /*8f190*/  LDC R16, c[0x0][0x398] ;  /* 0x0000e600ff107b82 */ /* 0x000e640000000800 */
[----:B------:R-:W-:Y:S01]  /*8f1a0*/  IMAD.WIDE R14, R19, 0x2, R2 ;  /* 0x00000002130e7825 */ /* 0x000fe200078e0202 */
[----:B------:R-:W-:Y:S01]  /*8f1b0*/  @P5 STG.E.U16 desc[UR6][R12.64], R26 ;  /* 0x0000001a0c005986 */ /* 0x000fe2000c101506 */
[----:B0-----:R-:W-:-:S03]  /*8f1c0*/  ISETP.LT.AND P2, PT, R58, R18, !P6 ;  /* 0x000000123a00720c */ /* 0x001fc60007741270 */
[----:B------:R0:W-:Y:S01]  /*8f1d0*/  @P3 STG.E.U16 desc[UR6][R14.64], R27 ;  /* 0x0000001b0e003986 */ /* 0x0001e2000c101506 */
[----:B----4-:R-:W-:Y:S01]  /*8f1e0*/  ISETP.LT.AND P3, PT, R61, R20, !P6 ;  /* 0x000000143d00720c */ /* 0x010fe20007761270 */
[----:B------:R-:W-:Y:S01]  /*8f1f0*/  IMAD.IADD R19, R19, 0x1, R59 ;  /* 0x0000000113137824 */ /* 0x000fe200078e023b */
[----:B------:R-:W-:Y:S01]  /*8f200*/  ISETP.LT.AND P5, PT, R80, R22, !P6 ;  /* 0x000000165000720c */ /* 0x000fe200077a1270 */
[----:B------:R-:W4:Y:S02]  /*8f210*/  LDC R0, c[0x0][0x398] ;  /* 0x0000e600ff007b82 */ /* 0x000f240000000800 */
[----:B------:R-:W-:-:S04]  /*8f220*/  IMAD.WIDE R8, R19, 0x2, R4 ;  /* 0x0000000213087825 */ /* 0x000fc800078e0204 */
[----:B------:R-:W-:Y:S02]  /*8f230*/  IMAD.WIDE R10, R19, 0x2, R34 ;  /* 0x00000002130a7825 */ /* 0x000fe400078e0222 */
[----:B0-----:R-:W0:Y:S08]  /*8f240*/  LDC R14, c[0x0][0x398] ;  /* 0x0000e600ff0e7b82 */ /* 0x001e300000000800 */
[----:B------:R-:W0:Y:S08]  /*8f250*/  LDC R17, c[0x0][0x398] ;  /* 0x0000e600ff117b82 */ /* 0x000e300000000800 */
[----:B------:R-:W0:Y:S01]  /*8f260*/  LDC R18, c[0x0][0x398] ;  /* 0x0000e600ff127b82 */ /* 0x000e220000000800 */
[----:B--2---:R-:W-:-:S02]  /*8f270*/  PRMT R22, R63, 0x7610, R22 ;  /* 0x000076103f167816 */ /* 0x004fc40000000016 */
[----:B------:R-:W2:Y:S01]  /*8f280*/  LDL.S16 R63, [R1+0xd8] ;  /* 0x0000d800013f7983 */ /* 0x000ea20000100600 */
[----:B------:R-:W-:-:S03]  /*8f290*/  PRMT R25, R74, 0x7610, R25 ;  /* 0x000076104a197816 */ /* 0x000fc60000000019 */
[----:B------:R-:W2:Y:S04]  /*8f2a0*/  LDL.LU.S16 R74, [R1+0xda] ;  /* 0x0000da00014a7983 */ /* 0x000ea80000300600 */
[----:B------:R-:W2:Y:S04]  /*8f2b0*/  LDL.S16 R64, [R1+0x1dc] ;  /* 0x0001dc0001407983 */ /* 0x000ea80000100600 */
[----:B------:R0:W-:Y:S04]  /*8f2c0*/  @P2 STG.E.U16 desc[UR6][R8.64], R22 ;  /* 0x0000001608002986 */ /* 0x0001e8000c101506 */
[----:B------:R0:W-:Y:S01]  /*8f2d0*/  @P3 STG.E.U16 desc[UR6][R10.64], R25 ;  /* 0x000000190a003986 */ /* 0x0001e2000c101506 */
[----:B-1----:R-:W-:-:S02]  /*8f2e0*/  ISETP.LT.AND P3, PT, R58, R23, !P1 ;  /* 0x000000173a00720c */ /* 0x002fc40004f61270 */
[----:B---3--:R-:W-:Y:S02]  /*8f2f0*/  PRMT R23, R75, 0x7610, R23 ;  /* 0x000076104b177816 */ /* 0x008fe40000000017 */
[----:B------:R-:W3:Y:S01]  /*8f300*/  LDL.LU.S16 R75, [R1+0x1de] ;  /* 0x0001de00014b7983 */ /* 0x000ee20000300600 */
[----:B------:R-:W-:-:S03]  /*8f310*/  PRMT R24, R62, 0x7610, R24 ;  /* 0x000076103e187816 */ /* 0x000fc60000000018 */
[----:B------:R-:W3:Y:S01]  /*8f320*/  LDL.S16 R62, [R1+0xdc] ;  /* 0x0000dc00013e7983 */ /* 0x000ee20000100600 */
[----:B0-----:R-:W-:-:S03]  /*8f330*/  PRMT R22, R70, 0x7610, R22 ;  /* 0x0000761046167816 */ /* 0x001fc60000000016 */
[----:B------:R-:W3:Y:S01]  /*8f340*/  LDL.LU.S16 R70, [R1+0xde] ;  /* 0x0000de0001467983 */ /* 0x000ee20000300600 */
[----:B------:R-:W-:Y:S01]  /*8f350*/  PRMT R28, R60, 0x7610, R28 ;  /* 0x000076103c1c7816 */ /* 0x000fe2000000001c */
[----:B------:R-:W-:Y:S01]  /*8f360*/  IMAD.WIDE R12, R19, 0x2, R6 ;  /* 0x00000002130c7825 */ /* 0x000fe200078e0206 */
[----:B------:R-:W-:Y:S02]  /*8f370*/  ISETP.LT.AND P6, PT, R77, R21, !P6 ;  /* 0x000000154d00720c */ /* 0x000fe400077c1270 */
[----:B------:R-:W-:Y:S01]  /*8f380*/  IADD3 R20, PT, PT, R93, 0x37, RZ ;  /* 0x000000375d147810 */ /* 0x000fe20007ffe0ff */
[----:B------:R-:W-:Y:S01]  /*8f390*/  IMAD.IADD R15, R19, 0x1, R59 ;  /* 0x00000001130f7824 */ /* 0x000fe200078e023b */
[----:B------:R0:W-:Y:S01]  /*8f3a0*/  @P5 STG.E.U16 desc[UR6][R12.64], R28 ;  /* 0x0000001c0c005986 */ /* 0x0001e2000c101506 */
[----:B------:R-:W-:Y:S01]  /*8f3b0*/  ISETP.LT.AND P5, PT, R61, R16, !P1 ;  /* 0x000000103d00720c */ /* 0x000fe20004fa1270 */
[----:B------:R-:W1:Y:S01]  /*8f3c0*/  LDC R21, c[0x0][0x398] ;  /* 0x0000e600ff157b82 */ /* 0x000e620000000800 */
[----:B------:R-:W-:-:S04]  /*8f3d0*/  IMAD.WIDE R10, R15, 0x2, R4 ;  /* 0x000000020f0a7825 */ /* 0x000fc800078e0204 */
[----:B------:R-:W-:Y:S01]  /*8f3e0*/  IMAD.WIDE R8, R15, 0x2, R34 ;  /* 0x000000020f087825 */ /* 0x000fe200078e0222 */
[----:B------:R-:W-:Y:S02]  /*8f3f0*/  ISETP.GE.AND P2, PT, R20, R41, PT ;  /* 0x000000291400720c */ /* 0x000fe40003f46270 */
[----:B------:R-:W1:Y:S01]  /*8f400*/  LDC R16, c[0x0][0x398] ;  /* 0x0000e600ff107b82 */ /* 0x000e620000000800 */
[----:B0-----:R-:W-:-:S05]  /*8f410*/  IMAD.WIDE R12, R19, 0x2, R2 ;  /* 0x00000002130c7825 */ /* 0x001fca00078e0202 */
[----:B------:R0:W-:Y:S02]  /*8f420*/  @P6 STG.E.U16 desc[UR6][R12.64], R22 ;  /* 0x000000160c006986 */ /* 0x0001e4000c101506 */
[----:B------:R-:W1:Y:S02]  /*8f430*/  LDC R19, c[0x0][0x398] ;  /* 0x0000e600ff137b82 */ /* 0x000e640000000800 */
[----:B------:R-:W-:Y:S04]  /*8f440*/  @P3 STG.E.U16 desc[UR6][R10.64], R23 ;  /* 0x000000170a003986 */ /* 0x000fe8000c101506 */
[----:B------:R0:W-:Y:S01]  /*8f450*/  @P5 STG.E.U16 desc[UR6][R8.64], R24 ;  /* 0x0000001808005986 */ /* 0x0001e2000c101506 */
[----:B----4-:R-:W-:Y:S01]  /*8f460*/  ISETP.LT.AND P5, PT, R80, R0, !P1 ;  /* 0x000000005000720c */ /* 0x010fe20004fa1270 */
[----:B------:R-:W4:Y:S01]  /*8f470*/  LDC R20, c[0x0][0x398] ;  /* 0x0000e600ff147b82 */ /* 0x000f220000000800 */
[----:B------:R-:W-:-:S02]  /*8f480*/  ISETP.LT.AND P3, PT, R77, R14, !P1 ;  /* 0x0000000e4d00720c */ /* 0x000fc40004f61270 */
[----:B------:R-:W-:Y:S01]  /*8f490*/  ISETP.LT.AND P6, PT, R58, R17, !P2 ;  /* 0x000000113a00720c */ /* 0x000fe200057c1270 */
[----:B0-----:R-:W-:-:S04]  /*8f4a0*/  IMAD.WIDE R12, R15, 0x2, R6 ;  /* 0x000000020f0c7825 */ /* 0x001fc800078e0206 */
[C---:B------:R-:W-:Y:S01]  /*8f4b0*/  IMAD.IADD R17, R15.reuse, 0x1, R59 ;  /* 0x000000010f117824 */ /* 0x040fe200078e023b */
[----:B------:R-:W0:Y:S01]  /*8f4c0*/  LDC R0, c[0x0][0x398] ;  /* 0x0000e600ff007b82 */ /* 0x000e220000000800 */
[----:B------:R-:W-:Y:S01]  /*8f4d0*/  IMAD.WIDE R8, R15, 0x2, R2 ;  /* 0x000000020f087825 */ /* 0x000fe200078e0202 */
[----:B--2---:R-:W-:Y:S02]  /*8f4e0*/  PRMT R11, R63, 0x7610, R11 ;  /* 0x000076103f0b7816 */ /* 0x004fe4000000000b */
[----:B------:R-:W2:Y:S01]  /*8f4f0*/  LDL.S16 R63, [R1+0x1e0] ;  /* 0x0001e000013f7983 */ /* 0x000ea20000100600 */
[----:B------:R-:W-:-:S03]  /*8f500*/  PRMT R22, R74, 0x7610, R22 ;  /* 0x000076104a167816 */ /* 0x000fc60000000016 */
[----:B------:R0:W-:Y:S04]  /*8f510*/  @P5 STG.E.U16 desc[UR6][R12.64], R11 ;  /* 0x0000000b0c005986 */ /* 0x0001e8000c101506 */
[----:B------:R-:W2:Y:S04]  /*8f520*/  LDL.LU.S16 R74, [R1+0x1e2] ;  /* 0x0001e200014a7983 */ /* 0x000ea80000300600 */
[----:B------:R-:W2:Y:S01]  /*8f530*/  LDL.S16 R60, [R1+0xe0] ;  /* 0x0000e000013c7983 */ /* 0x000ea20000100600 */
[----:B0-----:R-:W-:Y:S01]  /*8f540*/  PRMT R13, R64, 0x7610, R13 ;  /* 0x00007610400d7816 */ /* 0x001fe2000000000d */
[----:B------:R-:W-:-:S02]  /*8f550*/  IMAD.WIDE R10, R17, 0x2, R4 ;  /* 0x00000002110a7825 */ /* 0x000fc400078e0204 */
[----:B------:R-:W-:Y:S04]  /*8f560*/  @P3 STG.E.U16 desc[UR6][R8.64], R22 ;  /* 0x0000001608003986 */ /* 0x000fe8000c101506 */
[----:B------:R0:W-:Y:S04]  /*8f570*/  @P6 STG.E.U16 desc[UR6][R10.64], R13 ;  /* 0x0000000d0a006986 */ /* 0x0001e8000c101506 */
[----:B------:R-:W2:Y:S01]  /*8f580*/  LDL.S16 R64, [R1+0x1e4] ;  /* 0x0001e40001407983 */ /* 0x000ea20000100600 */
[----:B---3--:R-:W-:-:S03]  /*8f590*/  PRMT R23, R75, 0x7610, R23 ;  /* 0x000076104b177816 */ /* 0x008fc60000000017 */
[----:B------:R-:W3:Y:S01]  /*8f5a0*/  LDL.LU.S16 R75, [R1+0xe2] ;  /* 0x0000e200014b7983 */ /* 0x000ee20000300600 */
[----:B0-----:R-:W-:-:S03]  /*8f5b0*/  PRMT R11, R70, 0x7610, R11 ;  /* 0x00007610460b7816 */ /* 0x001fc6000000000b */
[----:B------:R-:W3:Y:S01]  /*8f5c0*/  LDL.LU.S16 R70, [R1+0x1e6] ;  /* 0x0001e60001467983 */ /* 0x000ee20000300600 */
[----:B-1----:R-:W-:Y:S02]  /*8f5d0*/  ISETP.LT.AND P5, PT, R61, R16, !P2 ;  /* 0x000000103d00720c */ /* 0x002fe400057a1270 */
[----:B------:R-:W-:Y:S01]  /*8f5e0*/  ISETP.LT.AND P3, PT, R80, R18, !P2 ;  /* 0x000000125000720c */ /* 0x000fe20005761270 */
[----:B------:R-:W-:Y:S01]  /*8f5f0*/  VIADD R14, R93, 0x38 ;  /* 0x000000385d0e7836 */ /* 0x000fe20000000000 */
[----:B------:R-:W-:Y:S01]  /*8f600*/  ISETP.LT.AND P2, PT, R77, R19, !P2 ;  /* 0x000000134d00720c */ /* 0x000fe20005741270 */
[C---:B------:R-:W-:Y:S01]  /*8f610*/  IMAD.WIDE R12, R17.reuse, 0x2, R34 ;  /* 0x00000002110c7825 */ /* 0x040fe200078e0222 */
[----:B------:R-:W-:Y:S01]  /*8f620*/  PRMT R24, R62, 0x7610, R24 ;  /* 0x000076103e187816 */ /* 0x000fe20000000018 */
[----:B------:R-:W0:Y:S01]  /*8f630*/  LDC R16, c[0x0][0x398] ;  /* 0x0000e600ff107b82 */ /* 0x000e220000000800 */
[----:B------:R-:W-:Y:S01]  /*8f640*/  ISETP.GE.AND P1, PT, R14, R43, PT ;  /* 0x0000002b0e00720c */ /* 0x000fe20003f26270 */
[----:B------:R-:W-:Y:S01]  /*8f650*/  IMAD.WIDE R14, R17, 0x2, R6 ;  /* 0x00000002110e7825 */ /* 0x000fe200078e0206 */
[----:B------:R-:W3:Y:S04]  /*8f660*/  LDL.S16 R62, [R1+0xe4] ;  /* 0x0000e400013e7983 */ /* 0x000ee80000100600 */
[----:B------:R1:W-:Y:S01]  /*8f670*/  @P5 STG.E.U16 desc[UR6][R12.64], R23 ;  /* 0x000000170c005986 */ /* 0x0003e2000c101506 */
[----:B----4-:R-:W-:Y:S01]  /*8f680*/  ISETP.LT.AND P5, PT, R61, R20, !P1 ;  /* 0x000000143d00720c */ /* 0x010fe20004fa1270 */
[C---:B------:R-:W-:Y:S01]  /*8f690*/  IMAD.WIDE R8, R17.reuse, 0x2, R2 ;  /* 0x0000000211087825 */ /* 0x040fe200078e0202 */
[----:B------:R-:W-:Y:S01]  /*8f6a0*/  ISETP.LT.AND P6, PT, R80, R21, !P1 ;  /* 0x000000155000720c */ /* 0x000fe20004fc1270 */
[----:B------:R-:W-:Y:S01]  /*8f6b0*/  @P3 STG.E.U16 desc[UR6][R14.64], R24 ;  /* 0x000000180e003986 */ /* 0x000fe2000c101506 */
[----:B------:R-:W-:Y:S01]  /*8f6c0*/  ISETP.LT.AND P3, PT, R58, R0, !P1 ;  /* 0x000000003a00720c */ /* 0x000fe20004f61270 */
[----:B------:R-:W-:Y:S01]  /*8f6d0*/  IMAD.IADD R17, R17, 0x1, R59 ;  /* 0x0000000111117824 */ /* 0x000fe200078e023b */
[----:B------:R-:W4:Y:S01]  /*8f6e0*/  LDC R18, c[0x0][0x398] ;  /* 0x0000e600ff127b82 */ /* 0x000f220000000800 */
[----:B------:R1:W-:Y:S02]  /*8f6f0*/  @P2 STG.E.U16 desc[UR6][R8.64], R11 ;  /* 0x0000000b08002986 */ /* 0x0003e4000c101506 */
[----:B-1----:R-:W-:-:S05]  /*8f700*/  IMAD.WIDE R12, R17, 0x2, R6 ;  /* 0x00000002110c7825 */ /* 0x002fca00078e0206 */
[----:B------:R-:W1:Y:S01]  /*8f710*/  LDC R19, c[0x0][0x398] ;  /* 0x0000e600ff137b82 */ /* 0x000e620000000800 */
[----:B------:R-:W-:-:S07]  /*8f720*/  IMAD.WIDE R8, R17, 0x2, R4 ;  /* 0x0000000211087825 */ /* 0x000fce00078e0204 */
[----:B------:R-:W0:Y:S01]  /*8f730*/  LDC R0, c[0x0][0x398] ;  /* 0x0000e600ff007b82 */ /* 0x000e220000000800 */
[----:B------:R-:W-:-:S04]  /*8f740*/  IMAD.WIDE R10, R17, 0x2, R34 ;  /* 0x00000002110a7825 */ /* 0x000fc800078e0222 */
[----:B------:R-:W-:-:S03]  /*8f750*/  VIADD R22, R93, 0x39 ;  /* 0x000000395d167836 */ /* 0x000fc60000000000 */
[----:B------:R-:W0:Y:S01]  /*8f760*/  LDC R20, c[0x0][0x398] ;  /* 0x0000e600ff147b82 */ /* 0x000e220000000800 */
[----:B--2---:R-:W-:-:S07]  /*8f770*/  PRMT R15, R63, 0x7610, R15 ;  /* 0x000076103f0f7816 */ /* 0x004fce000000000f */
[----:B------:R-:W2:Y:S01]  /*8f780*/  LDC R14, c[0x0][0x398] ;  /* 0x0000e600ff0e7b82 */ /* 0x000ea20000000800 */
[----:B------:R-:W2:Y:S01]  /*8f790*/  LDL.LU.S16 R63, [R1+0xe6] ;  /* 0x0000e600013f7983 */ /* 0x000ea20000300600 */
[----:B------:R-:W-:-:S03]  /*8f7a0*/  PRMT R21, R74, 0x7610, R21 ;  /* 0x000076104a157816 */ /* 0x000fc60000000015 */
[----:B------:R0:W-:Y:S01]  /*8f7b0*/  @P3 STG.E.U16 desc[UR6][R8.64], R15 ;  /* 0x0000000f08003986 */ /* 0x0001e2000c101506 */
[----:B------:R-:W-:-:S03]  /*8f7c0*/  PRMT R23, R60, 0x7610, R23 ;  /* 0x000076103c177816 */ /* 0x000fc60000000017 */
[----:B------:R1:W-:Y:S04]  /*8f7d0*/  @P5 STG.E.U16 desc[UR6][R10.64], R21 ;  /* 0x000000150a005986 */ /* 0x0003e8000c101506 */
[----:B------:R3:W-:Y:S04]  /*8f7e0*/  @P6 STG.E.U16 desc[UR6][R12.64], R23 ;  /* 0x000000170c006986 */ /* 0x0007e8000c101506 */
[----:B------:R-:W2:Y:S01]  /*8f7f0*/  LDL.S16 R74, [R1+0x1e8] ;  /* 0x0001e800014a7983 */ /* 0x000ea20000100600 */
[----:B------:R-:W-:Y:S02]  /*8f800*/  ISETP.GE.AND P2, PT, R22, R45, PT ;  /* 0x0000002d1600720c */ /* 0x000fe40003f46270 */
[----:B0-----:R-:W-:Y:S01]  /*8f810*/  ISETP.LT.AND P3, PT, R77, R16, !P1 ;  /* 0x000000104d00720c */ /* 0x001fe20004f61270 */
[----:B------:R-:W-:Y:S01]  /*8f820*/  IMAD.WIDE R8, R17, 0x2, R2 ;  /* 0x0000000211087825 */ /* 0x000fe200078e0202 */
[----:B------:R-:W-:Y:S01]  /*8f830*/  PRMT R24, R64, 0x7610, R24 ;  /* 0x0000761040187816 */ /* 0x000fe20000000018 */
[----:B------:R-:W0:Y:S08]  /*8f840*/  LDC R16, c[0x0][0x398] ;  /* 0x0000e600ff107b82 */ /* 0x000e300000000800 */
[----:B-1----:R-:W1:Y:S01]  /*8f850*/  LDC R21, c[0x0][0x398] ;  /* 0x0000e600ff157b82 */ /* 0x002e620000000800 */
[----:B---3--:R-:W-:-:S02]  /*8f860*/  PRMT R23, R70, 0x7610, R23 ;  /* 0x0000761046177816 */ /* 0x008fc40000000017 */
[----:B------:R-:W3:Y:S01]  /*8f870*/  LDL.LU.S16 R70, [R1+0x1ea] ;  /* 0x0001ea0001467983 */ /* 0x000ee20000300600 */
[----:B----4-:R-:W-:Y:S02]  /*8f880*/  ISETP.LT.AND P5, PT, R58, R18, !P2 ;  /* 0x000000123a00720c */ /* 0x010fe400057a1270 */
[----:B------:R-:W-:Y:S01]  /*8f890*/  ISETP.LT.AND P6, PT, R61, R19, !P2 ;  /* 0x000000133d00720c */ /* 0x000fe200057c1270 */
[----:B------:R-:W-:Y:S01]  /*8f8a0*/  IMAD.IADD R19, R17, 0x1, R59 ;  /* 0x0000000111137824 */ /* 0x000fe200078e023b */
[----:B------:R-:W-:Y:S01]  /*8f8b0*/  PRMT R15, R75, 0x7610, R15 ;  /* 0x000076104b0f7816 */ /* 0x000fe2000000000f */
[----:B------:R-:W-:Y:S01]  /*8f8c0*/  VIADD R22, R93, 0x3a ;  /* 0x0000003a5d167836 */ /* 0x000fe20000000000 */
[----:B------:R-:W4:Y:S01]  /*8f8d0*/  LDL.S16 R60, [R1+0xe8] ;  /* 0x0000e800013c7983 */ /* 0x000f220000100600 */
[----:B------:R-:W-:Y:S01]  /*8f8e0*/  IMAD.WIDE R10, R19, 0x2, R4 ;  /* 0x00000002130a7825 */ /* 0x000fe200078e0204 */
[----:B------:R-:W0:Y:S02]  /*8f8f0*/  LDC R18, c[0x0][0x398] ;  /* 0x0000e600ff127b82 */ /* 0x000e240000000800 */
[----:B------:R1:W-:Y:S01]  /*8f900*/  @P3 STG.E.U16 desc[UR6][R8.64], R15 ;  /* 0x0000000f08003986 */ /* 0x0003e2000c101506 */
[----:B------:R-:W-:-:S03]  /*8f910*/  ISETP.LT.AND P3, PT, R80, R0, !P2 ;  /* 0x000000005000720c */ /* 0x000fc60005761270 */
[----:B------:R2:W-:Y:S01]  /*8f920*/  @P5 STG.E.U16 desc[UR6][R10.64], R24 ;  /* 0x000000180a005986 */ /* 0x0005e2000c101506 */
[----:B------:R-:W-:Y:S01]  /*8f930*/  ISETP.LT.AND P5, PT, R77, R20, !P2 ;  /* 0x000000144d00720c */ /* 0x000fe200057a1270 */
[C---:B------:R-:W-:Y:S01]  /*8f940*/  IMAD.WIDE R12, R19.reuse, 0x2, R34 ;  /* 0x00000002130c7825 */ /* 0x040fe200078e0222 */
[----:B------:R-:W-:Y:S01]  /*8f950*/  ISETP.GE.AND P1, PT, R22, R47, PT ;  /* 0x0000002f1600720c */ /* 0x000fe20003f26270 */
[----:B------:R-:W4:Y:S01]  /*8f960*/  LDL.LU.S16 R75, [R1+0xea] ;  /* 0x0000ea00014b7983 */ /* 0x000f220000300600 */
[----:B------:R-:W0:Y:S02]  /*8f970*/  LDC R0, c[0x0][0x398] ;  /* 0x0000e600ff007b82 */ /* 0x000e240000000800 */
[----:B--2---:R-:W-:Y:S01]  /*8f980*/  ISETP.LT.AND P2, PT, R58, R14, !P1 ;  /* 0x0000000e3a00720c */ /* 0x004fe20004f41270 */
[----:B------:R2:W-:Y:S01]  /*8f990*/  @P6 STG.E.U16 desc[UR6][R12.64], R23 ;  /* 0x000000170c006986 */ /* 0x0005e2000c101506 */
[----:B-1----:R-:W-:Y:S01]  /*8f9a0*/  IMAD.WIDE R14, R19, 0x2, R6 ;  /* 0x00000002130e7825 */ /* 0x002fe200078e0206 */
[----:B------:R-:W-:-:S03]  /*8f9b0*/  PRMT R11, R62, 0x7610, R11 ;  /* 0x000076103e0b7816 */ /* 0x000fc6000000000b */
[C---:B------:R-:W-:Y:S01]  /*8f9c0*/  IMAD.WIDE R8, R19.reuse, 0x2, R2 ;  /* 0x0000000213087825 */ /* 0x040fe200078e0202 */
[----:B------:R-:W4:Y:S01]  /*8f9d0*/  LDL.S16 R62, [R1+0x1ec] ;  /* 0x0001ec00013e7983 */ /* 0x000f220000100600 */
[----:B------:R-:W1:Y:S03]  /*8f9e0*/  LDC R20, c[0x0][0x398] ;  /* 0x0000e600ff147b82 */ /* 0x000e660000000800 */
[----:B------:R0:W-:Y:S01]  /*8f9f0*/  @P3 STG.E.U16 desc[UR6][R14.64], R11 ;  /* 0x0000000b0e003986 */ /* 0x0001e2000c101506 */
[----:B------:R-:W-:Y:S02]  /*8fa00*/  IMAD.IADD R17, R19, 0x1, R59 ;  /* 0x0000000113117824 */ /* 0x000fe400078e023b */
[----:B------:R-:W-:Y:S02]  /*8fa10*/  VIADD R24, R93, 0x3c ;  /* 0x0000003c5d187836 */ /* 0x000fe40000000000 */
[----:B------:R-:W0:Y:S01]  /*8fa20*/  LDC R22, c[0x0][0x398] ;  /* 0x0000e600ff167b82 */ /* 0x000e220000000800 */
[----:B--2---:R-:W-:-:S02]  /*8fa30*/  PRMT R13, R63, 0x7610, R13 ;  /* 0x000076103f0d7816 */ /* 0x004fc4000000000d */
[----:B------:R-:W2:Y:S04]  /*8fa40*/  LDL.LU.S16 R63, [R1+0x1ee] ;  /* 0x0001ee00013f7983 */ /* 0x000ea80000300600 */
[----:B------:R3:W-:Y:S01]  /*8fa50*/  @P5 STG.E.U16 desc[UR6][R8.64], R13 ;  /* 0x0000000d08005986 */ /* 0x0007e2000c101506 */
[----:B0-----:R-:W-:-:S03]  /*8fa60*/  PRMT R15, R74, 0x7610, R15 ;  /* 0x000076104a0f7816 */ /* 0x001fc6000000000f */
[----:B------:R-:W2:Y:S01]  /*8fa70*/  LDL.S16 R74, [R1+0xec] ;  /* 0x0000ec00014a7983 */ /* 0x000ea20000100600 */
[----:B---3--:R-:W-:-:S03]  /*8fa80*/  PRMT R9, R70, 0x7610, R9 ;  /* 0x0000761046097816 */ /* 0x008fc60000000009 */
[----:B------:R-:W3:Y:S01]  /*8fa90*/  LDL.LU.S16 R70, [R1+0xee] ;  /* 0x0000ee0001467983 */ /* 0x000ee20000300600 */
[----:B------:R-:W-:Y:S01]  /*8faa0*/  ISETP.LT.AND P5, PT, R61, R16, !P1 ;  /* 0x000000103d00720c */ /* 0x000fe20004fa1270 */
[----:B------:R-:W-:Y:S01]  /*8fab0*/  VIADD R12, R93, 0x3b ;  /* 0x0000003b5d0c7836 */ /* 0x000fe20000000000 */
[----:B------:R-:W-:Y:S01]  /*8fac0*/  ISETP.LT.AND P6, PT, R80, R18, !P1 ;  /* 0x000000125000720c */ /* 0x000fe20004fc1270 */
[C---:B------:R-:W-:Y:S01]  /*8fad0*/  IMAD.WIDE R10, R17.reuse, 0x2, R4 ;  /* 0x00000002110a7825 */ /* 0x040fe200078e0204 */
[----:B------:R-:W3:Y:S01]  /*8fae0*/  LDL.S16 R64, [R1+0x1f0] ;  /* 0x0001f00001407983 */ /* 0x000ee20000100600 */
[----:B------:R-:W0:Y:S01]  /*8faf0*/  LDC R16, c[0x0][0x398] ;  /* 0x0000e600ff107b82 */ /* 0x000e220000000800 */
[----:B------:R-:W-:Y:S01]  /*8fb00*/  ISETP.GE.AND P3, PT, R12, R49, PT ;  /* 0x000000310c00720c */ /* 0x000fe20003f66270 */
[----:B------:R-:W-:Y:S01]  /*8fb10*/  IMAD.WIDE R12, R17, 0x2, R34 ;  /* 0x00000002110c7825 */ /* 0x000fe200078e0222 */
[----:B------:R4:W-:Y:S05]  /*8fb20*/  @P2 STG.E.U16 desc[UR6][R10.64], R15 ;  /* 0x0000000f0a002986 */ /* 0x0009ea000c101506 */
[----:B------:R1:W-:Y:S01]  /*8fb30*/  @P5 STG.E.U16 desc[UR6][R12.64], R9 ;  /* 0x000000090c005986 */ /* 0x0003e2000c101506 */
[----:B------:R-:W-:Y:S01]  /*8fb40*/  ISETP.LT.AND P5, PT, R77, R0, !P1 ;  /* 0x000000004d00720c */ /* 0x000fe20004fa1270 */
[----:B------:R-:W0:Y:S01]  /*8fb50*/  LDC R18, c[0x0][0x398] ;  /* 0x0000e600ff127b82 */ /* 0x000e220000000800 */
[----:B----4-:R-:W-:Y:S01]  /*8fb60*/  PRMT R11, R60, 0x7610, R11 ;  /* 0x000076103c0b7816 */ /* 0x010fe2000000000b */
[----:B------:R-:W-:Y:S01]  /*8fb70*/  IMAD.WIDE R14, R17, 0x2, R6 ;  /* 0x00000002110e7825 */ /* 0x000fe200078e0206 */
[----:B------:R-:W-:-:S05]  /*8fb80*/  ISETP.GE.AND P2, PT, R24, R51, PT ;  /* 0x000000331800720c */ /* 0x000fca0003f46270 */
[----:B------:R-:W4:Y:S01]  /*8fb90*/  LDC R0, c[0x0][0x398] ;  /* 0x0000e600ff007b82 */ /* 0x000f220000000800 */
[----:B-1----:R-:W-:Y:S01]  /*8fba0*/  IMAD.WIDE R8, R17, 0x2, R2 ;  /* 0x0000000211087825 */ /* 0x002fe200078e0202 */
[----:B------:R1:W-:Y:S01]  /*8fbb0*/  @P6 STG.E.U16 desc[UR6][R14.64], R11 ;  /* 0x0000000b0e006986 */ /* 0x0003e2000c101506 */
[----:B------:R-:W-:Y:S02]  /*8fbc0*/  ISETP.LT.AND P6, PT, R61, R21, !P3 ;  /* 0x000000153d00720c */ /* 0x000fe40005fc1270 */
[----:B------:R-:W-:Y:S01]  /*8fbd0*/  VIADD R24, R93, 0x3d ;  /* 0x0000003d5d187836 */ /* 0x000fe20000000000 */
[----:B------:R-:W-:Y:S02]  /*8fbe0*/  PRMT R21, R62, 0x7610, R21 ;  /* 0x000076103e157816 */ /* 0x000fe40000000015 */
[----:B-1----:R-:W-:Y:S01]  /*8fbf0*/  PRMT R15, R75, 0x7610, R15 ;  /* 0x000076104b0f7816 */ /* 0x002fe2000000000f */
[----:B------:R-:W-:Y:S01]  /*8fc00*/  IMAD.IADD R19, R17, 0x1, R59 ;  /* 0x0000000111137824 */ /* 0x000fe200078e023b */
[----:B------:R-:W4:Y:S01]  /*8fc10*/  LDL.LU.S16 R75, [R1+0x1f2] ;  /* 0x0001f200014b7983 */ /* 0x000f220000300600 */
[----:B--2---:R-:W-:-:S03]  /*8fc20*/  PRMT R23, R63, 0x7610, R23 ;  /* 0x000076103f177816 */ /* 0x004fc60000000017 */
[----:B------:R-:W2:Y:S01]  /*8fc30*/  LDL.S16 R62, [R1+0xf0] ;  /* 0x0000f000013e7983 */ /* 0x000ea20000100600 */
[----:B---3--:R-:W-:-:S03]  /*8fc40*/  PRMT R25, R70, 0x7610, R25 ;  /* 0x0000761046197816 */ /* 0x008fc60000000019 */
[----:B------:R-:W3:Y:S01]  /*8fc50*/  LDL.LU.S16 R63, [R1+0xf2] ;  /* 0x0000f200013f7983 */ /* 0x000ee20000300600 */
[----:B------:R-:W-:Y:S01]  /*8fc60*/  ISETP.LT.AND P1, PT, R58, R20, !P3 ;  /* 0x000000143a00720c */ /* 0x000fe20005f21270 */
[----:B------:R-:W1:Y:S02]  /*8fc70*/  LDC R14, c[0x0][0x398] ;  /* 0x0000e600ff0e7b82 */ /* 0x000e640000000800 */
[----:B------:R0:W-:Y:S01]  /*8fc80*/  @P5 STG.E.U16 desc[UR6][R8.64], R15 ;  /* 0x0000000f08005986 */ /* 0x0001e2000c101506 */
[----:B------:R-:W-:Y:S02]  /*8fc90*/  ISETP.GE.AND P5, PT, R24, R53, PT ;  /* 0x000000351800720c */ /* 0x000fe40003fa6270 */
[----:B------:R-:W-:Y:S02]  /*8fca0*/  PRMT R24, R74, 0x7610, R24 ;  /* 0x000076104a187816 */ /* 0x000fe40000000018 */
[----:B------:R-:W3:Y:S01]  /*8fcb0*/  LDL.S16 R74, [R1+0x1f4] ;  /* 0x0001f400014a7983 */ /* 0x000ee20000100600 */
[----:B------:R-:W1:Y:S03]  /*8fcc0*/  LDC R20, c[0x0][0x398] ;  /* 0x0000e600ff147b82 */ /* 0x000e660000000800 */
[----:B------:R-:W3:Y:S01]  /*8fcd0*/  LDL.LU.S16 R70, [R1+0x1f6] ;  /* 0x0001f60001467983 */ /* 0x000ee20000300600 */
[----:B------:R-:W-:-:S03]  /*8fce0*/  IMAD.WIDE R10, R19, 0x2, R4 ;  /* 0x00000002130a7825 */ /* 0x000fc600078e0204 */
[----:B------:R-:W3:Y:S01]  /*8fcf0*/  LDL.S16 R85, [R1+0xf4] ;  /* 0x0000f40001557983 */ /* 0x000ee20000100600 */
[----:B------:R-:W-:Y:S01]  /*8fd00*/  IMAD.WIDE R12, R19, 0x2, R34 ;  /* 0x00000002130c7825 */ /* 0x000fe200078e0222 */
[----:B------:R-:W2:Y:S02]  /*8fd10*/  LDC R17, c[0x0][0x398] ;  /* 0x0000e600ff117b82 */ /* 0x000ea40000000800 */
[----:B------:R4:W-:Y:S01]  /*8fd20*/  @P1 STG.E.U16 desc[UR6][R10.64], R21 ;  /* 0x000000150a001986 */ /* 0x0009e2000c101506 */
[----:B0-----:R-:W-:Y:S02]  /*8fd30*/  ISETP.LT.AND P1, PT, R80, R16, !P3 ;  /* 0x000000105000720c */ /* 0x001fe40005f21270 */
[----:B------:R-:W-:Y:S01]  /*8fd40*/  ISETP.LT.AND P3, PT, R77, R18, !P3 ;  /* 0x000000124d00720c */ /* 0x000fe20005f61270 */
[----:B------:R0:W-:Y:S01]  /*8fd50*/  @P6 STG.E.U16 desc[UR6][R12.64], R23 ;  /* 0x000000170c006986 */ /* 0x0001e2000c101506 */
[----:B------:R-:W-:Y:S01]  /*8fd60*/  ISETP.LT.AND P6, PT, R58, R22, !P2 ;  /* 0x000000163a00720c */ /* 0x000fe200057c1270 */
[C---:B------:R-:W-:Y:S01]  /*8fd70*/  IMAD.IADD R15, R19.reuse, 0x1, R59 ;  /* 0x00000001130f7824 */ /* 0x040fe200078e023b */
[----:B------:R-:W2:Y:S01]  /*8fd80*/  LDC R16, c[0x0][0x398] ;  /* 0x0000e600ff107b82 */ /* 0x000ea20000000800 */
[C---:B------:R-:W-:Y:S01]  /*8fd90*/  IMAD.WIDE R8, R19.reuse, 0x2, R6 ;  /* 0x0000000213087825 */ /* 0x040fe200078e0206 */
[----:B------:R-:W3:Y:S03]  /*8fda0*/  LDL.LU.S16 R83, [R1+0xf6] ;  /* 0x0000f60001537983 */ /* 0x000ee60000300600 */
[----:B----4-:R-:W-:Y:S01]  /*8fdb0*/  IMAD.WIDE R10, R19, 0x2, R2 ;  /* 0x00000002130a7825 */ /* 0x010fe200078e0202 */
[----:B------:R-:W-:-:S02]  /*8fdc0*/  PRMT R19, R64, 0x7610, R19 ;  /* 0x0000761040137816 */ /* 0x000fc40000000013 */
[----:B------:R-:W4:Y:S01]  /*8fdd0*/  LDC R18, c[0x0][0x398] ;  /* 0x0000e600ff127b82 */ /* 0x000f220000000800 */
[----:B0-----:R-:W-:Y:S01]  /*8fde0*/  IMAD.WIDE R12, R15, 0x2, R4 ;  /* 0x000000020f0c7825 */ /* 0x001fe200078e0204 */
[----:B------:R0:W-:Y:S04]  /*8fdf0*/  @P1 STG.E.U16 desc[UR6][R8.64], R24 ;  /* 0x0000001808001986 */ /* 0x0001e8000c101506 */
[----:B------:R-:W3:Y:S02]  /*8fe00*/  LDL.S16 R82, [R1+0x1f8] ;  /* 0x0001f80001527983 */ /* 0x000ee40000100600 */
[----:B------:R-:W3:Y:S02]  /*8fe10*/  LDC R21, c[0x0][0x398] ;  /* 0x0000e600ff157b82 */ /* 0x000ee40000000800 */
[----:B------:R0:W-:Y:S01]  /*8fe20*/  @P3 STG.E.U16 desc[UR6][R10.64], R25 ;  /* 0x000000190a003986 */ /* 0x0001e2000c101506 */
[----:B------:R-:W-:-:S03]  /*8fe30*/  ISETP.LT.AND P3, PT, R61, R0, !P2 ;  /* 0x000000003d00720c */ /* 0x000fc60005761270 */
[----:B------:R2:W-:Y:S01]  /*8fe40*/  @P6 STG.E.U16 desc[UR6][R12.64], R19 ;  /* 0x000000130c006986 */ /* 0x0005e2000c101506 */
[----:B-1----:R-:W-:Y:S01]  /*8fe50*/  ISETP.LT.AND P6, PT, R80, R20, !P2 ;  /* 0x000000145000720c */ /* 0x002fe200057c1270 */
[----:B0-----:R-:W-:Y:S01]  /*8fe60*/  IMAD.WIDE R8, R15, 0x2, R34 ;  /* 0x000000020f087825 */ /* 0x001fe200078e0222 */
[----:B------:R-:W-:Y:S01]  /*8fe70*/  ISETP.LT.AND P2, PT, R77, R14, !P2 ;  /* 0x0000000e4d00720c */ /* 0x000fe20005741270 */
[----:B------:R-:W3:Y:S01]  /*8fe80*/  LDL.LU.S16 R60, [R1+0x1fa] ;  /* 0x0001fa00013c7983 */ /* 0x000ee20000300600 */
[----:B------:R-:W-:Y:S01]  /*8fe90*/  PRMT R23, R75, 0x7610, R23 ;  /* 0x000076104b177816 */ /* 0x000fe20000000017 */
[----:B------:R-:W0:Y:S01]  /*8fea0*/  LDC R0, c[0x0][0x398] ;  /* 0x0000e600ff007b82 */ /* 0x000e220000000800 */
[----:B--2---:R-:W-:Y:S01]  /*8feb0*/  PRMT R24, R62, 0x7610, R24 ;  /* 0x000076103e187816 */ /* 0x004fe20000000018 */
[C---:B------:R-:W-:Y:S01]  /*8fec0*/  IMAD.WIDE R10, R15.reuse, 0x2, R6 ;  /* 0x000000020f0a7825 */ /* 0x040fe200078e0206 */
[----:B------:R-:W2:Y:S03]  /*8fed0*/  LDL.S16 R64, [R1+0xf8] ;  /* 0x0000f80001407983 */ /* 0x000ea60000100600 */
[----:B------:R-:W-:Y:S01]  /*8fee0*/  IMAD.WIDE R12, R15, 0x2, R2 ;  /* 0x000000020f0c7825 */ /* 0x000fe200078e0202 */
[----:B------:R-:W-:Y:S01]  /*8fef0*/  @P3 STG.E.U16 desc[UR6][R8.64], R23 ;  /* 0x0000001708003986 */ /* 0x000fe2000c101506 */
[----:B------:R-:W1:Y:S03]  /*8ff00*/  LDC R14, c[0x0][0x398] ;  /* 0x0000e600ff0e7b82 */ /* 0x000e660000000800 */
[----:B------:R-:W2:Y:S04]  /*8ff10*/  LDL.LU.S16 R75, [R1+0xfa] ;  /* 0x0000fa00014b7983 */ /* 0x000ea80000300600 */
[----:B------:R0:W-:Y:S01]  /*8ff20*/  @P6 STG.E.U16 desc[UR6][R10.64], R24 ;  /* 0x000000180a006986 */ /* 0x0001e2000c101506 */
[----:B------:R-:W0:Y:S03]  /*8ff30*/  LDC R19, c[0x0][0x398] ;  /* 0x0000e600ff137b82 */ /* 0x000e260000000800 */
[----:B------:R-:W2:Y:S01]  /*8ff40*/  LDL.S16 R62, [R1+0x1fc] ;  /* 0x0001fc00013e7983 */ /* 0x000ea20000100600 */
[----:B---3--:R-:W-:-:S04]  /*8ff50*/  PRMT R25, R63, 0x7610, R25 ;  /* 0x000076103f197816 */ /* 0x008fc80000000019 */
[----:B------:R-:W3:Y:S01]  /*8ff60*/  LDC R20, c[0x0][0x398] ;  /* 0x0000e600ff147b82 */ /* 0x000ee20000000800 */
[----:B------:R-:W2:Y:S04]  /*8ff70*/  LDL.LU.S16 R63, [R1+0x1fe] ;  /* 0x0001fe00013f7983 */ /* 0x000ea80000300600 */
[----:B------:R1:W-:Y:S01]  /*8ff80*/  @P2 STG.E.U16 desc[UR6][R12.64], R25 ;  /* 0x000000190c002986 */ /* 0x0003e2000c101506 */
[----:B0-----:R-:W-:Y:S01]  /*8ff90*/  PRMT R24, R74, 0x7610, R24 ;  /* 0x000076104a187816 */ /* 0x001fe20000000018 */
[----:B------:R-:W-:Y:S02]  /*8ffa0*/  IMAD.IADD R15, R15, 0x1, R59 ;  /* 0x000000010f0f7824 */ /* 0x000fe400078e023b */
[----:B------:R-:W2:Y:S01]  /*8ffb0*/  LDL.S16 R74, [R1+0xfc] ;  /* 0x0000fc00014a7983 */ /* 0x000ea20000100600 */
[----:B------:R-:W-:Y:S01]  /*8ffc0*/  IADD3 R22, PT, PT, R93, 0x3e, RZ ;  /* 0x0000003e5d167810 */ /* 0x000fe20007ffe0ff */
[----:B------:R-:W0:Y:S01]  /*8ffd0*/  LDC R23, c[0x0][0x398] ;  /* 0x0000e600ff177b82 */ /* 0x000e220000000800 */
[----:B-1----:R-:W-:-:S02]  /*8ffe0*/  PRMT R25, R70, 0x7610, R25 ;  /* 0x0000761046197816 */ /* 0x002fc40000000019 */
[----:B------:R-:W2:Y:S01]  /*8fff0*/  LDL.LU.S16 R70, [R1+0xfe] ;  /* 0x0000fe0001467983 */ /* 0x000ea20000300600 */
[----:B------:R-:W-:Y:S02]  /*90000*/  ISETP.LT.AND P3, PT, R58, R16, !P5 ;  /* 0x000000103a00720c */ /* 0x000fe40006f61270 */
[----:B------:R-:W-:Y:S02]  /*90010*/  ISETP.LT.AND P6, PT, R61, R17, !P5 ;  /* 0x000000113d00720c */ /* 0x000fe40006fc1270 */
[----:B------:R-:W1:Y:S01]  /*90020*/  LDC R16, c[0x0][0x398] ;  /* 0x0000e600ff107b82 */ /* 0x000e620000000800 */
[----:B----4-:R-:W-:Y:S01]  /*90030*/  ISETP.LT.AND P2, PT, R80, R18, !P5 ;  /* 0x000000125000720c */ /* 0x010fe20006f41270 */
[----:B------:R-:W-:Y:S01]  /*90040*/  IMAD.WIDE R8, R15, 0x2, R4 ;  /* 0x000000020f087825 */ /* 0x000fe200078e0204 */
[----:B------:R-:W-:-:S05]  /*90050*/  ISETP.GE.AND P1, PT, R22, R55, PT ;  /* 0x000000371600720c */ /* 0x000fca0003f26270 */
[----:B------:R-:W4:Y:S01]  /*90060*/  LDC R18, c[0x0][0x398] ;  /* 0x0000e600ff127b82 */ /* 0x000f220000000800 */
[----:B------:R-:W-:Y:S01]  /*90070*/  IMAD.WIDE R10, R15, 0x2, R34 ;  /* 0x000000020f0a7825 */ /* 0x000fe200078e0222 */
[----:B------:R-:W-:Y:S01]  /*90080*/  PRMT R26, R85, 0x7610, R26 ;  /* 0x00007610551a7816 */ /* 0x000fe2000000001a */
[----:B------:R3:W-:Y:S05]  /*90090*/  @P3 STG.E.U16 desc[UR6][R8.64], R24 ;  /* 0x0000001808003986 */ /* 0x0007ea000c101506 */
[----:B------:R-:W0:Y:S01]  /*900a0*/  LDC R22, c[0x0][0x398] ;  /* 0x0000e600ff167b82 */ /* 0x000e220000000800 */
[----:B------:R-:W-:Y:S01]  /*900b0*/  IMAD.WIDE R12, R15, 0x2, R6 ;  /* 0x000000020f0c7825 */ /* 0x000fe200078e0206 */
[----:B------:R-:W-:Y:S01]  /*900c0*/  ISETP.LT.AND P3, PT, R77, R0, !P5 ;  /* 0x000000004d00720c */ /* 0x000fe20006f61270 */
[----:B------:R-:W-:Y:S01]  /*900d0*/  @P6 STG.E.U16 desc[UR6][R10.64], R25 ;  /* 0x000000190a006986 */ /* 0x000fe2000c101506 */
[----:B------:R-:W-:Y:S01]  /*900e0*/  ISETP.LT.AND P6, PT, R58, R14, !P1 ;  /* 0x0000000e3a00720c */ /* 0x000fe20004fc1270 */
[----:B------:R-:W-:-:S02]  /*900f0*/  IMAD.IADD R17, R15, 0x1, R59 ;  /* 0x000000010f117824 */ /* 0x000fc400078e023b */
[----:B------:R3:W-:Y:S01]  /*90100*/  @P2 STG.E.U16 desc[UR6][R12.64], R26 ;  /* 0x0000001a0c002986 */ /* 0x0007e2000c101506 */
[----:B------:R-:W-:Y:S01]  /*90110*/  ISETP.LT.AND P2, PT, R61, R19, !P1 ;  /* 0x000000133d00720c */ /* 0x000fe20004f41270 */
[----:B------:R-:W-:Y:S01]  /*90120*/  IMAD.WIDE R14, R15, 0x2, R2 ;  /* 0x000000020f0e7825 */ /* 0x000fe200078e0202 */
[----:B------:R-:W-:-:S03]  /*90130*/  PRMT R0, R83, 0x7610, R0 ;  /* 0x0000761053007816 */ /* 0x000fc60000000000 */
[C---:B---3--:R-:W-:Y:S01]  /*90140*/  IMAD.WIDE R8, R17.reuse, 0x2, R4 ;  /* 0x0000000211087825 */ /* 0x048fe200078e0204 */
[----:B------:R-:W-:Y:S01]  /*90150*/  ISETP.LT.AND P5, PT, R58, R20, !P0 ;  /* 0x000000143a00720c */ /* 0x000fe200047a1270 */
[----:B------:R3:W-:Y:S01]  /*90160*/  @P3 STG.E.U16 desc[UR6][R14.64], R0 ;  /* 0x000000000e003986 */ /* 0x0007e2000c101506 */
[----:B------:R-:W-:Y:S01]  /*90170*/  PRMT R13, R82, 0x7610, R13 ;  /* 0x00007610520d7816 */ /* 0x000fe2000000000d */
[----:B------:R-:W-:Y:S01]  /*90180*/  IMAD.WIDE R10, R17, 0x2, R34 ;  /* 0x00000002110a7825 */ /* 0x000fe200078e0222 */
[----:B------:R-:W-:-:S03]  /*90190*/  PRMT R20, R60, 0x7610, R20 ;  /* 0x000076103c147816 */ /* 0x000fc60000000014 */
[----:B------:R0:W-:Y:S01]  /*901a0*/  @P6 STG.E.U16 desc[UR6][R8.64], R13 ;  /* 0x0000000d08006986 */ /* 0x0001e2000c101506 */
[C---:B-1----:R-:W-:Y:S02]  /*901b0*/  ISETP.LT.AND P6, PT, R80.reuse, R16, !P1 ;  /* 0x000000105000720c */ /* 0x042fe40004fc1270 */
[----:B----4-:R-:W-:Y:S01]  /*901c0*/  ISETP.LT.AND P1, PT, R77, R18, !P1 ;  /* 0x000000124d00720c */ /* 0x010fe20004f21270 */
[----:B------:R1:W-:Y:S01]  /*901d0*/  @P2 STG.E.U16 desc[UR6][R10.64], R20 ;  /* 0x000000140a002986 */ /* 0x0003e2000c101506 */
[----:B------:R-:W-:Y:S02]  /*901e0*/  ISETP.LT.AND P3, PT, R61, R21, !P0 ;  /* 0x000000153d00720c */ /* 0x000fe40004761270 */
[----:B0-----:R-:W-:Y:S01]  /*901f0*/  ISETP.LT.AND P2, PT, R80, R22, !P0 ;  /* 0x000000165000720c */ /* 0x001fe20004741270 */
[----:B------:R-:W-:Y:S01]  /*90200*/  IMAD.IADD R19, R17, 0x1, R59 ;  /* 0x0000000111137824 */ /* 0x000fe200078e023b */
[----:B------:R-:W-:Y:S01]  /*90210*/  ISETP.LT.AND P0, PT, R77, R23, !P0 ;  /* 0x000000174d00720c */ /* 0x000fe20004701270 */
[----:B---3--:R-:W-:Y:S01]  /*90220*/  IMAD.WIDE R14, R17, 0x2, R2 ;  /* 0x00000002110e7825 */ /* 0x008fe200078e0202 */
[----:B--2---:R-:W-:-:S02]  /*90230*/  PRMT R0, R75, 0x7610, R0 ;  /* 0x000076104b007816 */ /* 0x004fc40000000000 */
[----:B------:R-:W-:Y:S01]  /*90240*/  PRMT R9, R64, 0x7610, R9 ;  /* 0x0000761040097816 */ /* 0x000fe20000000009 */
[----:B------:R-:W-:Y:S01]  /*90250*/  IMAD.WIDE R12, R17, 0x2, R6 ;  /* 0x00000002110c7825 */ /* 0x000fe200078e0206 */
[----:B------:R-:W-:-:S03]  /*90260*/  PRMT R8, R62, 0x7610, R8 ;  /* 0x000076103e087816 */ /* 0x000fc60000000008 */
[C---:B------:R-:W-:Y:S01]  /*90270*/  IMAD.WIDE R4, R19.reuse, 0x2, R4 ;  /* 0x0000000213047825 */ /* 0x040fe200078e0204 */
[----:B------:R0:W-:Y:S03]  /*90280*/  @P6 STG.E.U16 desc[UR6][R12.64], R9 ;  /* 0x000000090c006986 */ /* 0x0001e6000c101506 */
[C---:B------:R-:W-:Y:S01]  /*90290*/  IMAD.WIDE R34, R19.reuse, 0x2, R34 ;  /* 0x0000000213227825 */ /* 0x040fe200078e0222 */
[----:B------:R0:W-:Y:S03]  /*902a0*/  @P1 STG.E.U16 desc[UR6][R14.64], R0 ;  /* 0x000000000e001986 */ /* 0x0001e6000c101506 */
[C---:B------:R-:W-:Y:S01]  /*902b0*/  IMAD.WIDE R6, R19.reuse, 0x2, R6 ;  /* 0x0000000213067825 */ /* 0x040fe200078e0206 */
[----:B------:R0:W-:Y:S03]  /*902c0*/  @P5 STG.E.U16 desc[UR6][R4.64], R8 ;  /* 0x0000000804005986 */ /* 0x0001e6000c101506 */
[----:B------:R-:W-:Y:S01]  /*902d0*/  IMAD.WIDE R2, R19, 0x2, R2 ;  /* 0x0000000213027825 */ /* 0x000fe200078e0202 */
[----:B------:R-:W-:-:S05]  /*902e0*/  PRMT R17, R63, 0x7610, R17 ;  /* 0x000076103f117816 */ /* 0x000fca0000000011 */
[----:B------:R0:W-:Y:S01]  /*902f0*/  @P3 STG.E.U16 desc[UR6][R34.64], R17 ;  /* 0x0000001122003986 */ /* 0x0001e2000c101506 */
[----:B-1----:R-:W-:-:S05]  /*90300*/  PRMT R10, R74, 0x7610, R10 ;  /* 0x000076104a0a7816 */ /* 0x002fca000000000a */
[----:B------:R0:W-:Y:S01]  /*90310*/  @P2 STG.E.U16 desc[UR6][R6.64], R10 ;  /* 0x0000000a06002986 */ /* 0x0001e2000c101506 */
[----:B------:R-:W-:-:S05]  /*90320*/  PRMT R11, R70, 0x7610, R11 ;  /* 0x00007610460b7816 */ /* 0x000fca000000000b */
[----:B------:R0:W-:Y:S01]  /*90330*/  @P0 STG.E.U16 desc[UR6][R2.64], R11 ;  /* 0x0000000b02000986 */ /* 0x0001e2000c101506 */
[----:B------:R-:W-:Y:S06]  /*90340*/  BAR.SYNC.DEFER_BLOCKING 0x0 ;  /* 0x0000000000007b1d */ /* 0x000fec0000010000 */
[----:B------:R-:W-:Y:S05]  /*90350*/  @P4 BRA `(.L_x_13) ;  /* 0x0000000000a04947 */ /* 0x000fea0003800000 */
[----:B0-----:R-:W0:Y:S01]  /*90360*/  S2R R3, SR_CgaCtaId ;  /* 0x0000000000037919 */ /* 0x001e220000008800 */
[----:B------:R-:W-:Y:S01]  /*90370*/  NOP ;  /* 0x0000000000007918 */ /* 0x000fe20000000000 */
[----:B------:R-:W-:Y:S01]  /*90380*/  MOV R0, 0x50 ;  /* 0x0000005000007802 */ /* 0x000fe20000000f00 */
[----:B------:R-:W-:-:S03]  /*90390*/  IMAD.MOV.U32 R7, RZ, RZ, 0x1 ;  /* 0x00000001ff077424 */ /* 0x000fc600078e00ff */
[----:B0-----:R-:W-:Y:S01]  /*903a0*/  LEA R9, R3, R0, 0x18 ;  /* 0x0000000003097211 */ /* 0x001fe200078ec0ff */
[----:B------:R-:W-:Y:S02]  /*903b0*/  IMAD.U32 R0, RZ, RZ, UR5 ;  /* 0x00000005ff007e24 */ /* 0x000fe4000f8e00ff */
[----:B------:R-:W-:Y:S02]  /*903c0*/  IMAD.MOV.U32 R3, RZ, RZ, 0xff ;  /* 0x000000ffff037424 */ /* 0x000fe400078e00ff */
[----:B------:R-:W0:Y:S01]  /*903d0*/  LDS R5, [R9] ;  /* 0x0000000009057984 */ /* 0x000e220000000800 */
[----:B------:R-:W-:-:S04]  /*903e0*/  LOP3.LUT R0, R0, 0xffff, RZ, 0xc0, !PT ;  /* 0x0000ffff00007812 */ /* 0x000fc800078ec0ff */
[----:B------:R-:W-:-:S05]  /*903f0*/  SHF.R.U32.HI R0, RZ, 0x5, R0 ;  /* 0x00000005ff007819 */ /* 0x000fca0000011600 */
[----:B------:R-:W-:Y:S01]  /*90400*/  VIADD R2, R0, 0x10 ;  /* 0x0000001000027836 */ /* 0x000fe20000000000 */
[----:B------:R-:W-:-:S04]  /*90410*/  SHF.L.U32 R0, R3, R0, RZ ;  /* 0x0000000003007219 */ /* 0x000fc800000006ff */
[----:B------:R-:W-:-:S04]  /*90420*/  SHF.L.U32 R3, R7, R2, RZ ;  /* 0x0000000207037219 */ /* 0x000fc800000006ff */
[----:B------:R-:W-:-:S04]  /*90430*/  LOP3.LUT R0, R3, R0, RZ, 0xfc, !PT ;  /* 0x0000000003007212 */ /* 0x000fc800078efcff */
[C---:B------:R-:W-:Y:S02]  /*90440*/  LOP3.LUT R2, R0.reuse, 0xffff, RZ, 0xc0, !PT ;  /* 0x0000ffff00027812 */ /* 0x040fe400078ec0ff */
[----:B0-----:R-:W-:-:S04]  /*90450*/  LOP3.LUT R3, R0, 0xffff, R5, 0x80, !PT ;  /* 0x0000ffff00037812 */ /* 0x001fc800078e8005 */
[----:B------:R-:W-:-:S13]  /*90460*/  ISETP.NE.AND P0, PT, R3, R2, PT ;  /* 0x000000020300720c */ /* 0x000fda0003f05270 */
[----:B------:R-:W-:Y:S05]  /*90470*/  @P0 BRA `(.L_x_14) ;  /* 0x0000000000500947 */ /* 0x000fea0003800000 */
[----:B------:R-:W-:Y:S02]  /*90480*/  SHF.R.U32.HI R5, RZ, 0x10, R5 ;  /* 0x00000010ff057819 */ /* 0x000fe40000011605 */
[----:B------:R-:W-:-:S04]  /*90490*/  SHF.R.U32.HI R2, RZ, 0x10, R0 ;  /* 0x00000010ff027819 */ /* 0x000fc80000011600 */
[----:B------:R-:W-:-:S04]  /*904a0*/  LOP3.LUT R5, R5, R2, RZ, 0xc0, !PT ;  /* 0x0000000205057212 */ /* 0x000fc800078ec0ff */
[----:B------:R-:W-:-:S13]  /*904b0*/  ISETP.NE.AND P0, PT, R5, R2, PT ;  /* 0x000000020500720c */ /* 0x000fda0003f05270 */
[----:B------:R-:W-:Y:S05]  /*904c0*/  @P0 BRA `(.L_x_15) ;  /* 0x0000000000300947 */ /* 0x000fea0003800000 */
[----:B------:R-:W-:Y:S01]  /*904d0*/  R2UR UR4, R0 ;  /* 0x00000000000472ca */ /* 0x000fe200000e0000 */
[----:B------:R-:W0:Y:S01]  /*904e0*/  S2R R3, SR_LANEID ;  /* 0x0000000000037919 */ /* 0x000e220000000000 */
[----:B------:R-:W-:-:S06]  /*904f0*/  VOTE.ANY R2, PT, PT ;  /* 0x0000000000027806 */ /* 0x000fcc00038e0100 */
[----:B------:R-:W0:Y:S05]  /*90500*/  FLO.U32 R2, R2 ;  /* 0x0000000200027300 */ /* 0x000e2a00000e0000 */
[----:B------:R-:W-:-:S06]  /*90510*/  ULOP3.LUT UR4, URZ, UR4, URZ, 0x33, !UPT ;  /* 0x00000004ff047292 */ /* 0x000fcc000f8e33ff */
[----:B------:R-:W-:-:S04]  /*90520*/  IMAD.U32 R4, RZ, RZ, UR4 ;  /* 0x00000004ff047e24 */ /* 0x000fc8000f8e00ff */
[----:B------:R-:W1:Y:S02]  /*90530*/  REDUX UR5, R4 ;  /* 0x00000000040573c4 */ /* 0x000e640000000000 */
[----:B------:R2:W-:Y:S01]  /*90540*/  UTCATOMSWS.AND URZ, UR4 ;  /* 0x0000000400ff79e3 */ /* 0x0005e20008000000 */
[----:B0-----:R-:W-:Y:S01]  /*90550*/  ISETP.EQ.U32.AND P0, PT, R2, R3, PT ;  /* 0x000000030200720c */ /* 0x001fe20003f02070 */
[----:B-1----:R-:W-:-:S12]  /*90560*/  IMAD.U32 R0, RZ, RZ, UR5 ;  /* 0x00000005ff007e24 */ /* 0x002fd8000f8e00ff */
[----:B------:R2:W-:Y:S01]  /*90570*/  @P0 ATOMS.AND RZ, [R9], R0 ;  /* 0x0000000009ff038c */ /* 0x0005e20002800000 */
[----:B------:R-:W-:Y:S05]  /*90580*/  BRA `(.L_x_13) ;  /* 0x0000000000147947 */ /* 0x000fea0003800000 */
.L_x_15:
[----:B------:R-:W-:-:S07]  /*90590*/  MOV R2, 0x905b0 ;  /* 0x000905b000027802 */ /* 0x000fce0000000f00 */
[----:B------:R-:W-:Y:S05]  /*905a0*/  CALL.REL.NOINC `($__internal_0_$__cuda_sm10x_tcgen05_guardrail_trap_col_being_dealloced_not_returned_by_alloc) ;  /* 0x00000000002c7944 */ /* 0x000fea0003c00000 */
[----:B------:R-:W-:Y:S05]  /*905b0*/  BRA `(.L_x_13) ;  /* 0x0000000000087947 */ /* 0x000fea0003800000 */
.L_x_14:
[----:B------:R-:W-:-:S07]  /*905c0*/  MOV R2, 0x905e0 ;  /* 0x000905e000027802 */ /* 0x000fce0000000f00 */
[----:B------:R-:W-:Y:S05]  /*905d0*/  CALL.REL.NOINC `($__internal_2_$__cuda_sm10x_tcgen05_guardrail_trap_unallocated_columns_being_dealloced) ;  /* 0x0000000000387944 */ /* 0x000fea0003c00000 */
.L_x_13:
[----:B------:R-:W-:Y:S01]  /*905e0*/  NOP ;  /* 0x0000000000007918 */ /* 0x000fe20000000000 */
[----:B--2---:R-:W-:Y:S05]  /*905f0*/  EXIT ;  /* 0x000000000000794d */ /* 0x004fea0003800000 */
.L_x_8:
[----:B------:R-:W0:Y:S02]  /*90600*/  SYNCS.PHASECHK.TRANS64.TRYWAIT P3, [UR4], R92 ;  /* 0x0000005cff0075a7 */ /* 0x000e240008061104 */
[----:B0-----:R-:W-:Y:S05]  /*90610*/  @!P3 BRA `(.L_x_8) ;  /* 0xfffffffc00f8b947 */ /* 0x001fea000383ffff */
[----:B------:R-:W-:Y:S05]  /*90620*/  BRA `(.L_x_16) ;  /* 0xfffff9c800a07947 */ /* 0x000fea000383ffff */
.L_x_12:
[----:B------:R-:W2:Y:S02]  /*90630*/  SYNCS.PHASECHK.TRANS64.TRYWAIT P0, [UR4], R0 ;  /* 0x00000000ff0075a7 */ /* 0x000ea40008001104 */
[----:B--2---:R-:W-:Y:S05]  /*90640*/  @!P0 BRA `(.L_x_12) ;  /* 0xfffffffc00f88947 */ /* 0x004fea000383ffff */
[----:B------:R-:W-:Y:S05]  /*90650*/  BRA `(.L_x_11) ;  /* 0xffffff64007c7947 */ /* 0x000fea000383ffff */
        .weak           $__internal_0_$__cuda_sm10x_tcgen05_guardrail_trap_col_being_dealloced_not_returned_by_alloc
        .type           $__internal_0_$__cuda_sm10x_tcgen05_guardrail_trap_col_being_dealloced_not_returned_by_alloc,@function
        .size           $__internal_0_$__cuda_sm10x_tcgen05_guardrail_trap_col_being_dealloced_not_returned_by_alloc,($__internal_1_$__cuda_sm10x_tcgen05_guardrail_trap_phase_invalid_during_alloc - $__internal_0_$__cuda_sm10x_tcgen05_guardrail_trap_col_being_dealloced_not_returned_by_alloc)
$__internal_0_$__cuda_sm10x_tcgen05_guardrail_trap_col_being_dealloced_not_returned_by_alloc:
[----:B------:R-:W-:Y:S05]  /*90660*/  BPT.TRAP 0x1 ;  /* 0x000000040000795c */ /* 0x000fea0000300000 */
[----:B------:R-:W-:-:S04]  /*90670*/  IMAD.MOV.U32 R3, RZ, RZ, 0x0 ;  /* 0x00000000ff037424 */ /* 0x000fc800078e00ff */
[----:B------:R-:W-:Y:S05]  /*90680*/  RET.REL.NODEC R2 `(matmul_kernel) ;  /* 0xfffff6f8025c7950 */ /* 0x000fea0003c3ffff */
        .weak           $__internal_1_$__cuda_sm10x_tcgen05_guardrail_trap_phase_invalid_during_alloc
        .type           $__internal_1_$__cuda_sm10x_tcgen05_guardrail_trap_phase_invalid_during_alloc,@function
        .size           $__internal_1_$__cuda_sm10x_tcgen05_guardrail_trap_phase_invalid_during_alloc,($__internal_2_$__cuda_sm10x_tcgen05_guardrail_trap_unallocated_columns_being_dealloced - $__internal_1_$__cuda_sm10x_tcgen05_guardrail_trap_phase_invalid_during_alloc)
$__internal_1_$__cuda_sm10x_tcgen05_guardrail_trap_phase_invalid_during_alloc:
[----:B------:R-:W-:Y:S05]  /*90690*/  BPT.TRAP 0x1 ;  /* 0x000000040000795c */ /* 0x000fea0000300000 */
[----:B------:R-:W-:-:S04]  /*906a0*/  IMAD.MOV.U32 R5, RZ, RZ, 0x0 ;  /* 0x00000000ff057424 */ /* 0x000fc800078e00ff */
[----:B------:R-:W-:Y:S05]  /*906b0*/  RET.REL.NODEC R4 `(matmul_kernel) ;  /* 0xfffff6f804507950 */ /* 0x000fea0003c3ffff */
        .weak           $__internal_2_$__cuda_sm10x_tcgen05_guardrail_trap_unallocated_columns_being_dealloced
        .type           $__internal_2_$__cuda_sm10x_tcgen05_guardrail_trap_unallocated_columns_being_dealloced,@function
        .size           $__internal_2_$__cuda_sm10x_tcgen05_guardrail_trap_unallocated_columns_being_dealloced,(.L_x_20 - $__internal_2_$__cuda_sm10x_tcgen05_guardrail_trap_unallocated_columns_being_dealloced)
$__internal_2_$__cuda_sm10x_tcgen05_guardrail_trap_unallocated_columns_being_dealloced:
[----:B------:R-:W-:Y:S05]  /*906c0*/  BPT.TRAP 0x1 ;  /* 0x000000040000795c */ /* 0x000fea0000300000 */
[----:B------:R-:W-:-:S04]  /*906d0*/  IMAD.MOV.U32 R3, RZ, RZ, 0x0 ;  /* 0x00000000ff037424 */ /* 0x000fc800078e00ff */
[----:B------:R-:W-:Y:S05]  /*906e0*/  RET.REL.NODEC R2 `(matmul_kernel) ;  /* 0xfffff6f802447950 */ /* 0x000fea0003c3ffff */
.L_x_17:
[----:B------:R-:W-:-:S00]  /*906f0*/  BRA `(.L_x_17) ;  /* 0xfffffffc00fc7947 */ /* 0x000fc0000383ffff */
[----:B------:R-:W-:-:S00]  /*90700*/  NOP ;  /* 0x0000000000007918 */ /* 0x000fc00000000000 */
[----:B------:R-:W-:-:S00]  /*90710*/  NOP ;  /* 0x0000000000007918 */ /* 0x000fc00000000000 */
[----:B------:R-:W-:-:S00]  /*90720*/  NOP ;  /* 0x0000000000007918 */ /* 0x000fc00000000000 */
[----:B------:R-:W-:-:S00]  /*90730*/  NOP ;  /* 0x0000000000007918 */ /* 0x000fc00000000000 */
[----:B------:R-:W-:-:S00]  /*90740*/  NOP ;  /* 0x0000000000007918 */ /* 0x000fc00000000000 */
[----:B------:R-:W-:-:S00]  /*90750*/  NOP ;  /* 0x0000000000007918 */ /* 0x000fc00000000000 */
[----:B------:R-:W-:-:S00]  /*90760*/  NOP ;  /* 0x0000000000007918 */ /* 0x000fc00000000000 */
[----:B------:R-:W-:-:S00]  /*90770*/  NOP ;  /* 0x0000000000007918 */ /* 0x000fc00000000000 */
.L_x_20:


//--------------------- .nv.shared.matmul_kernel  --------------------------
	.section	.nv.shared.matmul_kernel,"aw",@nobits
	.sectionflags	@""
	.align	16
	.zero		1024


//--------------------- .nv.shared.reserved.0     --------------------------
	.section	.nv.shared.reserved.0,"aw",@nobits
	.align	8
	.weak		__nv_reservedSMEM_offset_0_alias
	.size		__nv_reservedSMEM_offset_0_alias, 0, 64
	.other		__nv_reservedSMEM_offset_0_alias,@"STO_CUDA_RESERVED_SHARED STV_DEFAULT"
__nv_reservedSMEM_offset_0_alias:
	.zero		0
.nv.shared.reserved.0:
	.zero		64
	.weak		__nv_reservedSMEM_allocation_phase
	.type		__nv_reservedSMEM_allocation_phase,@object
	.size		__nv_reservedSMEM_allocation_phase,(.L_0 - __nv_reservedSMEM_allocation_phase)
__nv_reservedSMEM_allocation_phase:
	.zero		1
.L_0:
	.zero		7
	.weak		__nv_reservedSMEM_devtool_atexit_pc
	.type		__nv_reservedSMEM_devtool_atexit_pc,@object
	.size		__nv_reservedSMEM_devtool_atexit_pc,(__nv_reservedSMEM_allocation_mask - __nv_reservedSMEM_devtool_atexit_pc)
__nv_reservedSMEM_devtool_atexit_pc:
	.zero		8
	.weak		__nv_reservedSMEM_allocation_mask
	.type		__nv_reservedSMEM_allocation_mask,@object
	.size		__nv_reservedSMEM_allocation_mask,(.L_2 - __nv_reservedSMEM_allocation_mask)
__nv_reservedSMEM_allocation_mask:
	.zero		4
.L_2:


//--------------------- .nv.constant0.matmul_kernel --------------------------
	.section	.nv.constant0.matmul_kernel,"a",@progbits
	.sectionflags	@""
	.align	4
.nv.constant0.matmul_kernel:
	.zero		976


//--------------------- SYMBOLS --------------------------

	.type		.nv.reservedSmem.offset0,@object
	.size		.nv.reservedSmem.offset0,0x4
	.type		.nv.reservedSmem.cap,@object
	.size		.nv.reservedSmem.cap,0x4
